// auto-generated by cutlass_sweep.fmha — config: {"arch": "sm_90", "direction": "fwd", "dtype": "bf16", "head_dim": 224, "mask": "causal", "schedule": "tma", "tile_kv": 256, "tile_q": 64}
#include "cutlass/cutlass.h"
#include "cute/tensor.hpp"
#include "cutlass/device_kernel.h"
#include "cutlass/kernel_hardware_info.h"
#include "88_hopper_fmha/collective/fmha_fusion.hpp"
#include "88_hopper_fmha/kernel/fmha_kernel_builder.hpp"

using namespace cute;
using Element = cutlass::bfloat16_t;
using TileShape = Shape<_64, _256, _224>;
using StrideQ = cute::tuple<int, _1, cute::tuple<int, int>>;
using StrideK = cute::tuple<int, _1, cute::tuple<int, int>>;
using StrideV = cute::tuple<int, cute::_1, cute::tuple<int, int>>;

using Kernel = typename cutlass::fmha::kernel::FmhaBuilder<
    Element, float, float,
    TileShape, StrideQ, StrideK, StrideV,
    cutlass::fmha::collective::CausalFusion,
    cutlass::gemm::KernelTma
  >::Kernel;

auto* _anchor = &cutlass::device_kernel<Kernel>;


// ===== COMPILED SASS (sm_90a) =====

	.target	sm_90a

	.elftype	@"ET_EXEC"


//--------------------- .note.nv.tkinfo           --------------------------
	.section	.note.nv.tkinfo,"",@"SHT_NOTE"
	.sectionflags	@"SHF_NOTE_NV_TKINFO"
	.tkinfo
        /*0018*/ 	.word	0x00000002
        /*0030*/ 	.string	""
        /*0030*/ 	.string	"ptxas"
        /*0030*/ 	.string	"Cuda compilation tools, release 13.0, V13.0.88"
        /*0030*/ 	.string	"Build cuda_13.0.r13.0/compiler.36424714_0"
        /*0030*/ 	.string	"-arch sm_90a -m 64 "



//--------------------- .note.nv.cuinfo           --------------------------
	.section	.note.nv.cuinfo,"",@"SHT_NOTE"
	.sectionflags	@"SHF_NOTE_NV_CUINFO"
        /*0018*/ 	.short	0x0002
        /*001a*/ 	.short	0x005a
        /*001c*/ 	.short	0x0082
	.zero		2


//--------------------- .nv.info                  --------------------------
	.section	.nv.info,"",@"SHT_CUDA_INFO"
	.align	4


	//----- nvinfo : EIATTR_REGCOUNT
	.align		4
        /*0000*/ 	.byte	0x04, 0x2f
        /*0002*/ 	.short	(.L_16 - .L_15)
	.align		4
.L_15:
        /*0004*/ 	.word	index@(_ZN7cutlass13device_kernelINS_4fmha6kernel13FmhaKernelTmaINS1_10collective15FmhaMainloopTmaINS_10bfloat16_tEfN4cute5tupleIJNS7_1CILi64EEENS9_ILi256EEENS9_ILi224EEEEEENS4_12CausalFusionEJEEENS4_15FmhaFwdEpilogueIS6_fNS8_IJSA_SC_SB_EEEEEJEEEEEvNT_6ParamsE)
        /*0008*/ 	.word	0x000000ff


	//----- nvinfo : EIATTR_FRAME_SIZE
	.align		4
.L_16:
        /*000c*/ 	.byte	0x04, 0x11
        /*000e*/ 	.short	(.L_18 - .L_17)
	.align		4
.L_17:
        /*0010*/ 	.word	index@($__internal_0_$__cuda_sm20_rcp_rn_f32_slowpath)
        /*0014*/ 	.word	0x00000190


	//----- nvinfo : EIATTR_FRAME_SIZE
	.align		4
.L_18:
        /*0018*/ 	.byte	0x04, 0x11
        /*001a*/ 	.short	(.L_20 - .L_19)
	.align		4
.L_19:
        /*001c*/ 	.word	index@(_ZN7cutlass13device_kernelINS_4fmha6kernel13FmhaKernelTmaINS1_10collective15FmhaMainloopTmaINS_10bfloat16_tEfN4cute5tupleIJNS7_1CILi64EEENS9_ILi256EEENS9_ILi224EEEEEENS4_12CausalFusionEJEEENS4_15FmhaFwdEpilogueIS6_fNS8_IJSA_SC_SB_EEEEEJEEEEEvNT_6ParamsE)
        /*0020*/ 	.word	0x00000190


	//----- nvinfo : EIATTR_MIN_STACK_SIZE
	.align		4
.L_20:
        /*0024*/ 	.byte	0x04, 0x12
        /*0026*/ 	.short	(.L_22 - .L_21)
	.align		4
.L_21:
        /*0028*/ 	.word	index@(_ZN7cutlass13device_kernelINS_4fmha6kernel13FmhaKernelTmaINS1_10collective15FmhaMainloopTmaINS_10bfloat16_tEfN4cute5tupleIJNS7_1CILi64EEENS9_ILi256EEENS9_ILi224EEEEEENS4_12CausalFusionEJEEENS4_15FmhaFwdEpilogueIS6_fNS8_IJSA_SC_SB_EEEEEJEEEEEvNT_6ParamsE)
        /*002c*/ 	.word	0x00000190
.L_22:


//--------------------- .nv.compat                --------------------------
	.section	.nv.compat,"",@"SHT_CUDA_COMPAT_INFO"
	.align	4
        /*0000*/ 	.byte	0x02, 0x09, 0x01, 0x00, 0x02, 0x02, 0x04, 0x00, 0x02, 0x05, 0x05, 0x00, 0x03, 0x07, 0x01, 0x01
        /*0010*/ 	.byte	0x02, 0x03, 0x01, 0x00, 0x02, 0x06, 0x01, 0x00, 0x04, 0x0b, 0x08, 0x00, 0x00, 0x00, 0x00, 0x00
        /*0020*/ 	.byte	0x00, 0x00, 0x00, 0x00


//--------------------- .nv.info._ZN7cutlass13device_kernelINS_4fmha6kernel13FmhaKernelTmaINS1_10collective15FmhaMainloopTmaINS_10bfloat16_tEfN4cute5tupleIJNS7_1CILi64EEENS9_ILi256EEENS9_ILi224EEEEEENS4_12CausalFusionEJEEENS4_15FmhaFwdEpilogueIS6_fNS8_IJSA_SC_SB_EEEEEJEEEEEvNT_6ParamsE --------------------------
	.section	.nv.info._ZN7cutlass13device_kernelINS_4fmha6kernel13FmhaKernelTmaINS1_10collective15FmhaMainloopTmaINS_10bfloat16_tEfN4cute5tupleIJNS7_1CILi64EEENS9_ILi256EEENS9_ILi224EEEEEENS4_12CausalFusionEJEEENS4_15FmhaFwdEpilogueIS6_fNS8_IJSA_SC_SB_EEEEEJEEEEEvNT_6ParamsE,"",@"SHT_CUDA_INFO"
	.sectionflags	@""
	.align	4


	//----- nvinfo : EIATTR_CUDA_API_VERSION
	.align		4
        /*0000*/ 	.byte	0x04, 0x37
        /*0002*/ 	.short	(.L_24 - .L_23)
.L_23:
        /*0004*/ 	.word	0x00000082


	//----- nvinfo : EIATTR_KPARAM_INFO
	.align		4
.L_24:
        /*0008*/ 	.byte	0x04, 0x17
        /*000a*/ 	.short	(.L_26 - .L_25)
.L_25:
        /*000c*/ 	.word	0x00000000
        /*0010*/ 	.short	0x0000
        /*0012*/ 	.short	0x0070
        /*0014*/ 	.byte	0x00, 0xf0, 0x01, 0x20


	//----- nvinfo : EIATTR_SPARSE_MMA_MASK
	.align		4
.L_26:
        /*0018*/ 	.byte	0x03, 0x50
        /*001a*/ 	.short	0x0000


	//----- nvinfo : EIATTR_MAXREG_COUNT
	.align		4
        /*001c*/ 	.byte	0x03, 0x1b
        /*001e*/ 	.short	0x00ff


	//----- nvinfo : EIATTR_NUM_BARRIERS
	.align		4
        /*0020*/ 	.byte	0x02, 0x4c
        /*0022*/ 	.byte	0x02
	.zero		1


	//----- nvinfo : EIATTR_EXTERNS
	.align		4
        /*0024*/ 	.byte	0x04, 0x0f
        /*0026*/ 	.short	(.L_28 - .L_27)


	//   ....[0]....
	.align		4
.L_27:
        /*0028*/ 	.word	index@(__assertfail)


	//----- nvinfo : EIATTR_ANNOTATIONS
	.align		4
.L_28:
        /*002c*/ 	.byte	0x04, 0x55
        /*002e*/ 	.short	(.L_30 - .L_29)


	//   ....[0]....
.L_29:
        /*0030*/ 	.word	0x00000001
        /*0034*/ 	.byte	0xe0, 0x06, 0x00, 0x00, 0x01, 0x00, 0x00, 0x00, 0xf0, 0x06, 0x00, 0x00, 0x01, 0x00, 0x00, 0x00
        /* <DEDUP_REMOVED lines=175> */
        /*0b34*/ 	.byte	0x70, 0xec, 0x01, 0x00, 0x01, 0x00, 0x00, 0x00, 0x80, 0xec, 0x01, 0x00


	//----- nvinfo : EIATTR_MERCURY_ISA_VERSION
	.align		4
.L_30:
        /*0b40*/ 	.byte	0x03, 0x5f
        /*0b42*/ 	.short	0x0101


	//----- nvinfo : EIATTR_COOP_GROUP_MASK_REGIDS
	.align		4
        /*0b44*/ 	.byte	0x04, 0x29
        /*0b46*/ 	.short	(.L_32 - .L_31)


	//   ....[0]....
.L_31:
        /*0b48*/ 	.word	0xffffffff


	//   ....[1]....
        /*0b4c*/ 	.word	0xffffffff


	//   ....[2]....
        /*0b50*/ 	.word	0xffffffff


	//   ....[3]....
        /*0b54*/ 	.word	0xffffffff


	//   ....[4]....
        /*0b58*/ 	.word	0xffffffff


	//   ....[5]....
        /*0b5c*/ 	.word	0xffffffff


	//   ....[6]....
        /*0b60*/ 	.word	0xffffffff


	//   ....[7]....
        /*0b64*/ 	.word	0xffffffff


	//   ....[8]....
        /*0b68*/ 	.word	0xffffffff


	//   ....[9]....
        /*0b6c*/ 	.word	0xffffffff


	//   ....[10]....
        /*0b70*/ 	.word	0xffffffff


	//   ....[11]....
        /*0b74*/ 	.word	0xffffffff


	//   ....[12]....
        /*0b78*/ 	.word	0xffffffff


	//   ....[13]....
        /*0b7c*/ 	.word	0xffffffff


	//   ....[14]....
        /*0b80*/ 	.word	0xffffffff


	//   ....[15]....
        /*0b84*/ 	.word	0xffffffff


	//   ....[16]....
        /*0b88*/ 	.word	0xffffffff


	//   ....[17]....
        /*0b8c*/ 	.word	0xffffffff


	//   ....[18]....
        /*0b90*/ 	.word	0xffffffff


	//   ....[19]....
        /*0b94*/ 	.word	0xffffffff


	//   ....[20]....
        /*0b98*/ 	.word	0xffffffff


	//----- nvinfo : EIATTR_COOP_GROUP_INSTR_OFFSETS
	.align		4
.L_32:
        /*0b9c*/ 	.byte	0x04, 0x28
        /*0b9e*/ 	.short	(.L_34 - .L_33)


	//   ....[0]....
.L_33:
        /*0ba0*/ 	.word	0x00000060


	//   ....[1]....
        /*0ba4*/ 	.word	0x00000150


	//   ....[2]....
        /*0ba8*/ 	.word	0x00000280


	//   ....[3]....
        /*0bac*/ 	.word	0x00000420


	//   ....[4]....
        /*0bb0*/ 	.word	0x000005c0


	//   ....[5]....
        /*0bb4*/ 	.word	0x000044d0


	//   ....[6]....
        /*0bb8*/ 	.word	0x000045e0


	//   ....[7]....
        /*0bbc*/ 	.word	0x00004660


	//   ....[8]....
        /*0bc0*/ 	.word	0x00004730


	//   ....[9]....
        /*0bc4*/ 	.word	0x0000c310


	//   ....[10]....
        /*0bc8*/ 	.word	0x0000c3c0


	//   ....[11]....
        /*0bcc*/ 	.word	0x0000c3e0


	//   ....[12]....
        /*0bd0*/ 	.word	0x0000c400


	//   ....[13]....
        /*0bd4*/ 	.word	0x00016650


	//   ....[14]....
        /*0bd8*/ 	.word	0x00016700


	//   ....[15]....
        /*0bdc*/ 	.word	0x00016720


	//   ....[16]....
        /*0be0*/ 	.word	0x00016880


	//   ....[17]....
        /*0be4*/ 	.word	0x0001e420


	//   ....[18]....
        /*0be8*/ 	.word	0x0001e430


	//   ....[19]....
        /*0bec*/ 	.word	0x0001e460


	//   ....[20]....
        /*0bf0*/ 	.word	0x0001e480


	//----- nvinfo : EIATTR_SYSCALL_OFFSETS
	.align		4
.L_34:
        /*0bf4*/ 	.byte	0x04, 0x46
        /*0bf6*/ 	.short	(.L_36 - .L_35)


	//   ....[0]....
.L_35:
        /*0bf8*/ 	.word	0x0001f3b0


	//   ....[1]....
        /*0bfc*/ 	.word	0x0001f500


	//----- nvinfo : EIATTR_MBARRIER_INSTR_OFFSETS
	.align		4
.L_36:
        /*0c00*/ 	.byte	0x04, 0x39
        /*0c02*/ 	.short	(.L_38 - .L_37)


	//   ....[0]....
.L_37:
        /*0c04*/ 	.word	0x00000250
        /*0c08*/ 	.word	0x000000ff
        /*0c0c*/ 	.word	0x00077040
        /*0c10*/ 	.short	0x0100
        /*0c12*/ 	.byte	0x08
	.zero		1


	//   ....[1]....
        /*0c14*/ 	.word	0x00000260
        /*0c18*/ 	.word	0x000000ff
        /*0c1c*/ 	.word	0x00077048
        /*0c20*/ 	.short	0x0100
        /*0c22*/ 	.byte	0x08
	.zero		1


	//   ....[2]....
        /*0c24*/ 	.word	0x00000390
        /*0c28*/ 	.word	0x000000ff
        /*0c2c*/ 	.word	0x00077000
        /*0c30*/ 	.short	0x0100
        /*0c32*/ 	.byte	0x08
	.zero		1


	//   ....[3]....
        /*0c34*/ 	.word	0x000003a0
        /*0c38*/ 	.word	0x000000ff
        /*0c3c*/ 	.word	0x00077020
        /*0c40*/ 	.short	0x0100
        /*0c42*/ 	.byte	0x08
	.zero		1


	//   ....[4]....
        /*0c44*/ 	.word	0x000003b0
        /*0c48*/ 	.word	0x000000ff
        /*0c4c*/ 	.word	0x00077008
        /*0c50*/ 	.short	0x0100
        /*0c52*/ 	.byte	0x08
	.zero		1


	//   ....[5]....
        /*0c54*/ 	.word	0x000003c0
        /*0c58*/ 	.word	0x000000ff
        /*0c5c*/ 	.word	0x00077028
        /*0c60*/ 	.short	0x0100
        /*0c62*/ 	.byte	0x08
	.zero		1


	//   ....[6]....
        /*0c64*/ 	.word	0x000003d0
        /*0c68*/ 	.word	0x000000ff
        /*0c6c*/ 	.word	0x00077010
        /*0c70*/ 	.short	0x0100
        /*0c72*/ 	.byte	0x08
	.zero		1


	//   ....[7]....
        /*0c74*/ 	.word	0x000003e0
        /*0c78*/ 	.word	0x000000ff
        /*0c7c*/ 	.word	0x00077030
        /*0c80*/ 	.short	0x0100
        /*0c82*/ 	.byte	0x08
	.zero		1


	//   ....[8]....
        /*0c84*/ 	.word	0x000003f0
        /*0c88*/ 	.word	0x000000ff
        /*0c8c*/ 	.word	0x00077018
        /*0c90*/ 	.short	0x0100
        /*0c92*/ 	.byte	0x08
	.zero		1


	//   ....[9]....
        /*0c94*/ 	.word	0x00000400
        /*0c98*/ 	.word	0x000000ff
        /*0c9c*/ 	.word	0x00077038
        /*0ca0*/ 	.short	0x0100
        /*0ca2*/ 	.byte	0x08
	.zero		1


	//   ....[10]....
        /*0ca4*/ 	.word	0x00000530
        /*0ca8*/ 	.word	0x000000ff
        /*0cac*/ 	.word	0x00077050
        /*0cb0*/ 	.short	0x0100
        /*0cb2*/ 	.byte	0x08
	.zero		1


	//   ....[11]....
        /*0cb4*/ 	.word	0x00000540
        /*0cb8*/ 	.word	0x000000ff
        /*0cbc*/ 	.word	0x00077070
        /*0cc0*/ 	.short	0x0100
        /*0cc2*/ 	.byte	0x08
	.zero		1


	//   ....[12]....
        /*0cc4*/ 	.word	0x00000550
        /*0cc8*/ 	.word	0x000000ff
        /*0ccc*/ 	.word	0x00077058
        /*0cd0*/ 	.short	0x0100
        /*0cd2*/ 	.byte	0x08
	.zero		1


	//   ....[13]....
        /*0cd4*/ 	.word	0x00000560
        /*0cd8*/ 	.word	0x000000ff
        /*0cdc*/ 	.word	0x00077078
        /*0ce0*/ 	.short	0x0100
        /*0ce2*/ 	.byte	0x08
	.zero		1


	//   ....[14]....
        /*0ce4*/ 	.word	0x00000570
        /*0ce8*/ 	.word	0x000000ff
        /*0cec*/ 	.word	0x00077060
        /*0cf0*/ 	.short	0x0100
        /*0cf2*/ 	.byte	0x08
	.zero		1


	//   ....[15]....
        /*0cf4*/ 	.word	0x00000580
        /*0cf8*/ 	.word	0x000000ff
        /*0cfc*/ 	.word	0x00077080
        /*0d00*/ 	.short	0x0100
        /*0d02*/ 	.byte	0x08
	.zero		1


	//   ....[16]....
        /*0d04*/ 	.word	0x00000590
        /*0d08*/ 	.word	0x000000ff
        /*0d0c*/ 	.word	0x00077068
        /*0d10*/ 	.short	0x0100
        /*0d12*/ 	.byte	0x08
	.zero		1


	//   ....[17]....
        /*0d14*/ 	.word	0x000005a0
        /*0d18*/ 	.word	0x000000ff
        /*0d1c*/ 	.word	0x00077088
        /*0d20*/ 	.short	0x0100
        /*0d22*/ 	.byte	0x08
	.zero		1


	//   ....[18]....
        /*0d24*/ 	.word	0x000007e0
        /*0d28*/ 	.word	0x00000004
        /*0d2c*/ 	.word	0x00077048
        /*0d30*/ 	.short	0x010a
        /*0d32*/ 	.byte	0x3f
	.zero		1


	//   ....[19]....
        /*0d34*/ 	.word	0x00000cd0
        /*0d38*/ 	.word	0x00000004
        /*0d3c*/ 	.word	0x00077020
        /*0d40*/ 	.short	0x010a
        /*0d42*/ 	.byte	0x3f
	.zero		1


	//   ....[20]....
        /*0d44*/ 	.word	0x00001130
        /*0d48*/ 	.word	0x00000003
        /*0d4c*/ 	.word	0x00077020
        /*0d50*/ 	.short	0x010a
        /*0d52*/ 	.byte	0x3f
	.zero		1


	//   ....[21]....
        /*0d54*/ 	.word	0x00001610
        /*0d58*/ 	.word	0x00000004
        /*0d5c*/ 	.word	0x00077020
        /*0d60*/ 	.short	0x010a
        /*0d62*/ 	.byte	0x3f
	.zero		1


	//   ....[22]....
        /*0d64*/ 	.word	0x00001ad0
        /*0d68*/ 	.word	0x00000004
        /*0d6c*/ 	.word	0x00077020
        /*0d70*/ 	.short	0x010a
        /*0d72*/ 	.byte	0x3f
	.zero		1


	//   ....[23]....
        /*0d74*/ 	.word	0x00002000
        /*0d78*/ 	.word	0x00000003
        /*0d7c*/ 	.word	0x00077040
        /*0d80*/ 	.short	0x010a
        /*0d82*/ 	.byte	0x3f
	.zero		1


	//   ....[24]....
        /*0d84*/ 	.word	0x00002160
        /*0d88*/ 	.word	0x00000008
        /*0d8c*/ 	.word	0x00077000
        /*0d90*/ 	.short	0x010a
        /*0d92*/ 	.byte	0x3f
	.zero		1


	//   ....[25]....
        /*0d94*/ 	.word	0x000082f0
        /*0d98*/ 	.word	0x0000000e
        /*0d9c*/ 	.word	0x00077008
        /*0da0*/ 	.short	0x010a
        /*0da2*/ 	.byte	0x3f
	.zero		1


	//   ....[26]....
        /*0da4*/ 	.word	0x0000ac20
        /*0da8*/ 	.word	0x000000ff
        /*0dac*/ 	.word	0x00000000
        /*0db0*/ 	.short	0x0101
        /*0db2*/ 	.byte	0x04
	.zero		1


	//   ....[27]....
        /*0db4*/ 	.word	0x0000ad20
        /*0db8*/ 	.word	0x00000008
        /*0dbc*/ 	.word	0x00077000
        /*0dc0*/ 	.short	0x010a
        /*0dc2*/ 	.byte	0x3f
	.zero		1


	//   ....[28]....
        /*0dc4*/ 	.word	0x0000b5e0
        /*0dc8*/ 	.word	0x00000007
        /*0dcc*/ 	.word	0x00077020
        /*0dd0*/ 	.short	0x010a
        /*0dd2*/ 	.byte	0x3f
	.zero		1


	//   ....[29]....
        /*0dd4*/ 	.word	0x0000c370
        /*0dd8*/ 	.word	0x0000000c
        /*0ddc*/ 	.word	0x00000000
        /*0de0*/ 	.short	0x0101
        /*0de2*/ 	.byte	0x3f
	.zero		1


	//   ....[30]....
        /*0de4*/ 	.word	0x0000cdd0
        /*0de8*/ 	.word	0x00000004
        /*0dec*/ 	.word	0x00077000
        /*0df0*/ 	.short	0x010a
        /*0df2*/ 	.byte	0x3f
	.zero		1


	//   ....[31]....
        /*0df4*/ 	.word	0x00012fa0
        /*0df8*/ 	.word	0x000000ff
        /*0dfc*/ 	.word	0x00000000
        /*0e00*/ 	.short	0x0101
        /*0e02*/ 	.byte	0x05
	.zero		1


	//   ....[32]....
        /*0e04*/ 	.word	0x000130c0
        /*0e08*/ 	.word	0x00000005
        /*0e0c*/ 	.word	0x00077020
        /*0e10*/ 	.short	0x010a
        /*0e12*/ 	.byte	0x3f
	.zero		1


	//   ....[33]....
        /*0e14*/ 	.word	0x000135f0
        /*0e18*/ 	.word	0x00000008
        /*0e1c*/ 	.word	0x00077000
        /*0e20*/ 	.short	0x010a
        /*0e22*/ 	.byte	0x3f
	.zero		1


	//   ....[34]....
        /*0e24*/ 	.word	0x00014060
        /*0e28*/ 	.word	0x00000007
        /*0e2c*/ 	.word	0x00077020
        /*0e30*/ 	.short	0x010a
        /*0e32*/ 	.byte	0x3f
	.zero		1


	//   ....[35]....
        /*0e34*/ 	.word	0x00016a50
        /*0e38*/ 	.word	0x00000005
        /*0e3c*/ 	.word	0x00000000
        /*0e40*/ 	.short	0x0101
        /*0e42*/ 	.byte	0x3f
	.zero		1


	//   ....[36]....
        /*0e44*/ 	.word	0x00017100
        /*0e48*/ 	.word	0x00000004
        /*0e4c*/ 	.word	0x00077000
        /*0e50*/ 	.short	0x010a
        /*0e52*/ 	.byte	0x3f
	.zero		1


	//   ....[37]....
        /*0e54*/ 	.word	0x0001dcf0
        /*0e58*/ 	.word	0x00000005
        /*0e5c*/ 	.word	0x00000000
        /*0e60*/ 	.short	0x0101
        /*0e62*/ 	.byte	0x3f
	.zero		1


	//   ....[38]....
        /*0e64*/ 	.word	0x0001de50
        /*0e68*/ 	.word	0x00000004
        /*0e6c*/ 	.word	0x00077020
        /*0e70*/ 	.short	0x010a
        /*0e72*/ 	.byte	0x3f
	.zero		1


	//----- nvinfo : EIATTR_NUM_MBARRIERS
	.align		4
.L_38:
        /*0e74*/ 	.byte	0x03, 0x38
        /*0e76*/ 	.short	0x0012


	//----- nvinfo : EIATTR_EXIT_INSTR_OFFSETS
	.align		4
        /*0e78*/ 	.byte	0x04, 0x1c
        /*0e7a*/ 	.short	(.L_40 - .L_39)


	//   ....[0]....
.L_39:
        /*0e7c*/ 	.word	0x00020be0


	//----- nvinfo : EIATTR_MAX_THREADS
	.align		4
.L_40:
        /*0e80*/ 	.byte	0x04, 0x05
        /*0e82*/ 	.short	(.L_42 - .L_41)
.L_41:
        /*0e84*/ 	.word	0x00000080
        /*0e88*/ 	.word	0x00000001
        /*0e8c*/ 	.word	0x00000001


	//----- nvinfo : EIATTR_CRS_STACK_SIZE
	.align		4
.L_42:
        /*0e90*/ 	.byte	0x04, 0x1e
        /*0e92*/ 	.short	(.L_44 - .L_43)
.L_43:
        /*0e94*/ 	.word	0x00000000


	//----- nvinfo : EIATTR_CBANK_PARAM_SIZE
	.align		4
.L_44:
        /*0e98*/ 	.byte	0x03, 0x19
        /*0e9a*/ 	.short	0x0870


	//----- nvinfo : EIATTR_PARAM_CBANK
	.align		4
        /*0e9c*/ 	.byte	0x04, 0x0a
        /*0e9e*/ 	.short	(.L_46 - .L_45)
	.align		4
.L_45:
        /*0ea0*/ 	.word	index@(.nv.constant0._ZN7cutlass13device_kernelINS_4fmha6kernel13FmhaKernelTmaINS1_10collective15FmhaMainloopTmaINS_10bfloat16_tEfN4cute5tupleIJNS7_1CILi64EEENS9_ILi256EEENS9_ILi224EEEEEENS4_12CausalFusionEJEEENS4_15FmhaFwdEpilogueIS6_fNS8_IJSA_SC_SB_EEEEEJEEEEEvNT_6ParamsE)
        /*0ea4*/ 	.short	0x0210
        /*0ea6*/ 	.short	0x0870


	//----- nvinfo : EIATTR_SW_WAR
	.align		4
.L_46:
        /*0ea8*/ 	.byte	0x04, 0x36
        /*0eaa*/ 	.short	(.L_48 - .L_47)
.L_47:
        /*0eac*/ 	.word	0x00000008
.L_48:


//--------------------- .nv.callgraph             --------------------------
	.section	.nv.callgraph,"",@"SHT_CUDA_CALLGRAPH"
	.align	4
	.sectionentsize	8
	.align		4
        /*0000*/ 	.word	0x00000000
	.align		4
        /*0004*/ 	.word	0xffffffff
	.align		4
        /*0008*/ 	.word	index@(_ZN7cutlass13device_kernelINS_4fmha6kernel13FmhaKernelTmaINS1_10collective15FmhaMainloopTmaINS_10bfloat16_tEfN4cute5tupleIJNS7_1CILi64EEENS9_ILi256EEENS9_ILi224EEEEEENS4_12CausalFusionEJEEENS4_15FmhaFwdEpilogueIS6_fNS8_IJSA_SC_SB_EEEEEJEEEEEvNT_6ParamsE)
	.align		4
        /*000c*/ 	.word	index@(__assertfail)
	.align		4
        /*0010*/ 	.word	0x00000000
	.align		4
        /*0014*/ 	.word	0xfffffffe
	.align		4
        /*0018*/ 	.word	0x00000000
	.align		4
        /*001c*/ 	.word	0xfffffffd
	.align		4
        /*0020*/ 	.word	0x00000000
	.align		4
        /*0024*/ 	.word	0xfffffffc


//--------------------- .nv.constant4             --------------------------
	.section	.nv.constant4,"a",@progbits
	.align	8
	.align		8
.nv.constant4:
        /*0000*/ 	.dword	__assertfail
	.align		8
        /*0008*/ 	.dword	__unnamed_1
	.align		8
        /*0010*/ 	.dword	__unnamed_2
	.align		8
        /*0018*/ 	.dword	_ZN39_INTERNAL_43dfdc28_4_k_cu_ae9b67f1_29714cuda3std3__45__cpo5beginE
	.align		8
        /*0020*/ 	.dword	_ZN39_INTERNAL_43dfdc28_4_k_cu_ae9b67f1_29714cuda3std3__45__cpo3endE
	.align		8
        /*0028*/ 	.dword	_ZN39_INTERNAL_43dfdc28_4_k_cu_ae9b67f1_29714cuda3std3__45__cpo6cbeginE
	.align		8
        /*0030*/ 	.dword	_ZN39_INTERNAL_43dfdc28_4_k_cu_ae9b67f1_29714cuda3std3__45__cpo4cendE
	.align		8
        /*0038*/ 	.dword	_ZN39_INTERNAL_43dfdc28_4_k_cu_ae9b67f1_29714cuda3std3__441_GLOBAL__N__43dfdc28_4_k_cu_ae9b67f1_29716ignoreE
	.align		8
        /*0040*/ 	.dword	_ZN39_INTERNAL_43dfdc28_4_k_cu_ae9b67f1_29714cuda3std3__419piecewise_constructE
	.align		8
        /*0048*/ 	.dword	_ZN39_INTERNAL_43dfdc28_4_k_cu_ae9b67f1_29714cuda3std3__48in_placeE
	.align		8
        /*0050*/ 	.dword	_ZN39_INTERNAL_43dfdc28_4_k_cu_ae9b67f1_29714cuda3std6ranges3__45__cpo4swapE
	.align		8
        /*0058*/ 	.dword	_ZN39_INTERNAL_43dfdc28_4_k_cu_ae9b67f1_29714cuda3std6ranges3__45__cpo9iter_moveE
	.align		8
        /*0060*/ 	.dword	_ZN39_INTERNAL_43dfdc28_4_k_cu_ae9b67f1_29714cute7productE
	.align		8
        /*0068*/ 	.dword	_ZN39_INTERNAL_43dfdc28_4_k_cu_ae9b67f1_29714cute1_E
	.align		8
        /*0070*/ 	.dword	$str$23
	.align		8
        /*0078*/ 	.dword	$str$24


//--------------------- .text._ZN7cutlass13device_kernelINS_4fmha6kernel13FmhaKernelTmaINS1_10collective15FmhaMainloopTmaINS_10bfloat16_tEfN4cute5tupleIJNS7_1CILi64EEENS9_ILi256EEENS9_ILi224EEEEEENS4_12CausalFusionEJEEENS4_15FmhaFwdEpilogueIS6_fNS8_IJSA_SC_SB_EEEEEJEEEEEvNT_6ParamsE --------------------------
	.section	.text._ZN7cutlass13device_kernelINS_4fmha6kernel13FmhaKernelTmaINS1_10collective15FmhaMainloopTmaINS_10bfloat16_tEfN4cute5tupleIJNS7_1CILi64EEENS9_ILi256EEENS9_ILi224EEEEEENS4_12CausalFusionEJEEENS4_15FmhaFwdEpilogueIS6_fNS8_IJSA_SC_SB_EEEEEJEEEEEvNT_6ParamsE,"ax",@progbits
	.align	128
.text._ZN7cutlass13device_kernelINS_4fmha6kernel13FmhaKernelTmaINS1_10collective15FmhaMainloopTmaINS_10bfloat16_tEfN4cute5tupleIJNS7_1CILi64EEENS9_ILi256EEENS9_ILi224EEEEEENS4_12CausalFusionEJEEENS4_15FmhaFwdEpilogueIS6_fNS8_IJSA_SC_SB_EEEEEJEEEEEvNT_6ParamsE:
        .type           _ZN7cutlass13device_kernelINS_4fmha6kernel13FmhaKernelTmaINS1_10collective15FmhaMainloopTmaINS_10bfloat16_tEfN4cute5tupleIJNS7_1CILi64EEENS9_ILi256EEENS9_ILi224EEEEEENS4_12CausalFusionEJEEENS4_15FmhaFwdEpilogueIS6_fNS8_IJSA_SC_SB_EEEEEJEEEEEvNT_6ParamsE,@function
        .size           _ZN7cutlass13device_kernelINS_4fmha6kernel13FmhaKernelTmaINS1_10collective15FmhaMainloopTmaINS_10bfloat16_tEfN4cute5tupleIJNS7_1CILi64EEENS9_ILi256EEENS9_ILi224EEEEEENS4_12CausalFusionEJEEENS4_15FmhaFwdEpilogueIS6_fNS8_IJSA_SC_SB_EEEEEJEEEEEvNT_6ParamsE,(.L_x_88 - _ZN7cutlass13device_kernelINS_4fmha6kernel13FmhaKernelTmaINS1_10collective15FmhaMainloopTmaINS_10bfloat16_tEfN4cute5tupleIJNS7_1CILi64EEENS9_ILi256EEENS9_ILi224EEEEEENS4_12CausalFusionEJEEENS4_15FmhaFwdEpilogueIS6_fNS8_IJSA_SC_SB_EEEEEJEEEEEvNT_6ParamsE)
        .other          _ZN7cutlass13device_kernelINS_4fmha6kernel13FmhaKernelTmaINS1_10collective15FmhaMainloopTmaINS_10bfloat16_tEfN4cute5tupleIJNS7_1CILi64EEENS9_ILi256EEENS9_ILi224EEEEEENS4_12CausalFusionEJEEENS4_15FmhaFwdEpilogueIS6_fNS8_IJSA_SC_SB_EEEEEJEEEEEvNT_6ParamsE,@"STO_CUDA_ENTRY STV_DEFAULT"
_ZN7cutlass13device_kernelINS_4fmha6kernel13FmhaKernelTmaINS1_10collective15FmhaMainloopTmaINS_10bfloat16_tEfN4cute5tupleIJNS7_1CILi64EEENS9_ILi256EEENS9_ILi224EEEEEENS4_12CausalFusionEJEEENS4_15FmhaFwdEpilogueIS6_fNS8_IJSA_SC_SB_EEEEEJEEEEEvNT_6ParamsE:
[----:B------:R-:W1:Y:S01]  /*0000*/  LDC R1, c[0x0][0x28] ;  /* 0x00000a00ff017b82 */ /* 0x000e620000000800 */
[----:B------:R-:W2:Y:S01]  /*0010*/  S2R R4, SR_TID.X ;  /* 0x0000000000047919 */ /* 0x000ea20000002100 */
[----:B------:R-:W-:Y:S01]  /*0020*/  ELECT P0, URZ, PT ;  /* 0x00000000003f782f */ /* 0x000fe20003800000 */
[----:B------:R-:W-:Y:S01]  /*0030*/  BSSY B0, `(.L_x_0) ;  /* 0x0000011000007945 */ /* 0x000fe20003800000 */
[----:B-1----:R-:W-:Y:S01]  /*0040*/  VIADD R1, R1, 0xfffffe70 ;  /* 0xfffffe7001017836 */ /* 0x002fe20000000000 */
[----:B--2---:R-:W-:-:S05]  /*0050*/  SHF.R.U32.HI R0, RZ, 0x5, R4 ;  /* 0x00000005ff007819 */ /* 0x004fca0000011604 */
[----:B------:R-:W1:Y:S02]  /*0060*/  SHFL.IDX PT, R2, R0, RZ, 0x1f ;  /* 0x00001fff00027589 */ /* 0x000e6400000e0000 */
[----:B-1----:R-:W-:-:S13]  /*0070*/  ISETP.NE.OR P0, PT, R2, RZ, !P0 ;  /* 0x000000ff0200720c */ /* 0x002fda0004705670 */
[----:B------:R-:W-:Y:S05]  /*0080*/  @P0 BRA `(.L_x_1) ;  /* 0x00000000002c0947 */ /* 0x000fea0003800000 */
[----:B------:R-:W-:Y:S02]  /*0090*/  ULDC.64 UR4, c[0x0][0x198] ;  /* 0x0000660000047ab9 */ /* 0x000fe40000000a00 */
[----:B------:R-:W-:Y:S02]  /*00a0*/  UIADD3 UR6, UP0, UR4, 0xf0, URZ ;  /* 0x000000f004067890 */ /* 0x000fe4000ff1e03f */
[----:B------:R-:W-:Y:S02]  /*00b0*/  UIADD3 UR8, UP1, UR4, 0x1f0, URZ ;  /* 0x000001f004087890 */ /* 0x000fe4000ff3e03f */
[----:B------:R-:W-:Y:S02]  /*00c0*/  UIADD3 UR4, UP2, UR4, 0x2f0, URZ ;  /* 0x000002f004047890 */ /* 0x000fe4000ff5e03f */
[----:B------:R-:W-:Y:S02]  /*00d0*/  UIADD3.X UR7, URZ, UR5, URZ, UP0, !UPT ;  /* 0x000000053f077290 */ /* 0x000fe400087fe43f */
[----:B------:R-:W-:-:S02]  /*00e0*/  UIADD3.X UR9, URZ, UR5, URZ, UP1, !UPT ;  /* 0x000000053f097290 */ /* 0x000fc40008ffe43f */
[----:B------:R-:W-:-:S05]  /*00f0*/  UIADD3.X UR5, URZ, UR5, URZ, UP2, !UPT ;  /* 0x000000053f057290 */ /* 0x000fca00097fe43f */
[----:B------:R1:W-:Y:S02]  /*0100*/  UTMACCTL.PF [UR6] ;  /* 0x00000000060079b9 */ /* 0x0003e40008040000 */
[----:B------:R1:W-:Y:S02]  /*0110*/  UTMACCTL.PF [UR8] ;  /* 0x00000000080079b9 */ /* 0x0003e40008040000 */
[----:B------:R1:W-:Y:S02]  /*0120*/  UTMACCTL.PF [UR4] ;  /* 0x00000000040079b9 */ /* 0x0003e40008040000 */
[----:B-1----:R-:W-:Y:S01]  /*0130*/  NOP ;  /* 0x0000000000007918 */ /* 0x002fe20000000000 */
.L_x_1:
[----:B------:R-:W-:Y:S05]  /*0140*/  BSYNC B0 ;  /* 0x0000000000007941 */ /* 0x000fea0003800000 */
.L_x_0:
[----:B------:R-:W1:Y:S02]  /*0150*/  SHFL.IDX PT, R2, R0, RZ, 0x1f ;  /* 0x00001fff00027589 */ /* 0x000e6400000e0000 */
[----:B-1----:R-:W-:-:S13]  /*0160*/  ISETP.NE.AND P0, PT, R2, RZ, PT ;  /* 0x000000ff0200720c */ /* 0x002fda0003f05270 */
[----:B------:R-:W-:Y:S05]  /*0170*/  @P0 BRA `(.L_x_2) ;  /* 0x0000000000400947 */ /* 0x000fea0003800000 */
[----:B------:R-:W1:Y:S01]  /*0180*/  S2UR UR8, SR_CgaCtaId ;  /* 0x00000000000879c3 */ /* 0x000e620000008800 */
[----:B------:R-:W-:Y:S01]  /*0190*/  UMOV UR4, 0x400 ;  /* 0x0000040000047882 */ /* 0x000fe20000000000 */
[----:B------:R-:W-:Y:S01]  /*01a0*/  UMOV UR5, 0x1 ;  /* 0x0000000100057882 */ /* 0x000fe20000000000 */
[----:B------:R-:W-:Y:S01]  /*01b0*/  UMOV UR6, 0x80 ;  /* 0x0000008000067882 */ /* 0x000fe20000000000 */
[----:B------:R-:W-:Y:S01]  /*01c0*/  ELECT P0, URZ, PT ;  /* 0x00000000003f782f */ /* 0x000fe20003800000 */
[----:B------:R-:W-:-:S04]  /*01d0*/  UIADD3 UR6, -UR6, 0x100000, URZ ;  /* 0x0010000006067890 */ /* 0x000fc8000fffe13f */
[----:B------:R-:W-:Y:S02]  /*01e0*/  USHF.L.U32 UR7, UR6, 0xb, URZ ;  /* 0x0000000b06077899 */ /* 0x000fe4000800063f */
[----:B------:R-:W-:Y:S02]  /*01f0*/  USHF.L.U32 UR6, UR6, 0x1, URZ ;  /* 0x0000000106067899 */ /* 0x000fe4000800063f */
[----:B-1----:R-:W-:Y:S02]  /*0200*/  ULEA UR8, UR8, UR4, 0x18 ;  /* 0x0000000408087291 */ /* 0x002fe4000f8ec03f */
[----:B------:R-:W-:-:S04]  /*0210*/  UIADD3 UR4, -UR5, 0x100000, URZ ;  /* 0x0010000005047890 */ /* 0x000fc8000fffe13f */
[----:B------:R-:W-:Y:S02]  /*0220*/  USHF.L.U32 UR5, UR4, 0xb, URZ ;  /* 0x0000000b04057899 */ /* 0x000fe4000800063f */
[----:B------:R-:W-:Y:S01]  /*0230*/  USHF.L.U32 UR4, UR4, 0x1, URZ ;  /* 0x0000000104047899 */ /* 0x000fe2000800063f */
[----:B------:R-:W1:Y:S11]  /*0240*/  FENCE.VIEW.ASYNC.S ;  /* 0x00000000000073c6 */ /* 0x000e760000000000 */
[----:B-1----:R1:W2:Y:S01]  /*0250*/  SYNCS.EXCH.64 URZ, [UR8+0x77040], UR4 ;  /* 0x07704004083f75b2 */ /* 0x0022a20008000100 */
[----:B------:R1:W3:Y:S01]  /*0260*/  SYNCS.EXCH.64 URZ, [UR8+0x77048], UR6 ;  /* 0x07704806083f75b2 */ /* 0x0002e20008000100 */
[----:B------:R-:W-:Y:S01]  /*0270*/  NOP ;  /* 0x0000000000007918 */ /* 0x000fe20000000000 */
.L_x_2:
[----:B------:R-:W4:Y:S01]  /*0280*/  SHFL.IDX PT, R2, R0, RZ, 0x1f ;  /* 0x00001fff00027589 */ /* 0x000f2200000e0000 */
[----:B------:R-:W-:Y:S01]  /*0290*/  NOP ;  /* 0x0000000000007918 */ /* 0x000fe20000000000 */
[----:B----4-:R-:W-:-:S13]  /*02a0*/  ISETP.NE.AND P0, PT, R2, RZ, PT ;  /* 0x000000ff0200720c */ /* 0x010fda0003f05270 */
[----:B------:R-:W-:Y:S05]  /*02b0*/  @P0 BRA `(.L_x_3) ;  /* 0x0000000000580947 */ /* 0x000fea0003800000 */
[----:B-1----:R-:W1:Y:S01]  /*02c0*/  S2UR UR5, SR_CgaCtaId ;  /* 0x00000000000579c3 */ /* 0x002e620000008800 */
[----:B------:R-:W-:Y:S01]  /*02d0*/  UMOV UR4, 0x400 ;  /* 0x0000040000047882 */ /* 0x000fe20000000000 */
[----:B------:R-:W-:Y:S01]  /*02e0*/  UMOV UR6, 0x1 ;  /* 0x0000000100067882 */ /* 0x000fe20000000000 */
[----:B------:R-:W-:Y:S01]  /*02f0*/  UMOV UR7, 0x80 ;  /* 0x0000008000077882 */ /* 0x000fe20000000000 */
[----:B------:R-:W-:Y:S01]  /*0300*/  ELECT P0, URZ, PT ;  /* 0x00000000003f782f */ /* 0x000fe20003800000 */
[----:B-1----:R-:W-:Y:S02]  /*0310*/  ULEA UR8, UR5, UR4, 0x18 ;  /* 0x0000000405087291 */ /* 0x002fe4000f8ec03f */
[----:B------:R-:W-:-:S04]  /*0320*/  UIADD3 UR4, -UR6, 0x100000, URZ ;  /* 0x0010000006047890 */ /* 0x000fc8000fffe13f */
[----:B------:R-:W-:Y:S02]  /*0330*/  USHF.L.U32 UR5, UR4, 0xb, URZ ;  /* 0x0000000b04057899 */ /* 0x000fe4000800063f */
[----:B------:R-:W-:Y:S02]  /*0340*/  USHF.L.U32 UR4, UR4, 0x1, URZ ;  /* 0x0000000104047899 */ /* 0x000fe4000800063f */
[----:B------:R-:W-:-:S04]  /*0350*/  UIADD3 UR6, -UR7, 0x100000, URZ ;  /* 0x0010000007067890 */ /* 0x000fc8000fffe13f */
[----:B------:R-:W-:Y:S02]  /*0360*/  USHF.L.U32 UR7, UR6, 0xb, URZ ;  /* 0x0000000b06077899 */ /* 0x000fe4000800063f */
[----:B------:R-:W-:Y:S01]  /*0370*/  USHF.L.U32 UR6, UR6, 0x1, URZ ;  /* 0x0000000106067899 */ /* 0x000fe2000800063f */
[----:B------:R-:W1:Y:S03]  /*0380*/  FENCE.VIEW.ASYNC.S ;  /* 0x00000000000073c6 */ /* 0x000e660000000000 */
[----:B-1----:R4:W1:Y:S08]  /*0390*/  SYNCS.EXCH.64 URZ, [UR8+0x77000], UR4 ;  /* 0x07700004083f75b2 */ /* 0x0028700008000100 */
[----:B------:R4:W1:Y:S01]  /*03a0*/  SYNCS.EXCH.64 URZ, [UR8+0x77020], UR6 ;  /* 0x07702006083f75b2 */ /* 0x0008620008000100 */
[----:B------:R4:W1:Y:S01]  /*03b0*/  SYNCS.EXCH.64 URZ, [UR8+0x77008], UR4 ;  /* 0x07700804083f75b2 */ /* 0x0008620008000100 */
[----:B------:R4:W1:Y:S01]  /*03c0*/  SYNCS.EXCH.64 URZ, [UR8+0x77028], UR6 ;  /* 0x07702806083f75b2 */ /* 0x0008620008000100 */
[----:B------:R4:W1:Y:S01]  /*03d0*/  SYNCS.EXCH.64 URZ, [UR8+0x77010], UR4 ;  /* 0x07701004083f75b2 */ /* 0x0008620008000100 */
[----:B------:R4:W1:Y:S01]  /*03e0*/  SYNCS.EXCH.64 URZ, [UR8+0x77030], UR6 ;  /* 0x07703006083f75b2 */ /* 0x0008620008000100 */
[----:B------:R4:W1:Y:S01]  /*03f0*/  SYNCS.EXCH.64 URZ, [UR8+0x77018], UR4 ;  /* 0x07701804083f75b2 */ /* 0x0008620008000100 */
[----:B------:R4:W1:Y:S02]  /*0400*/  SYNCS.EXCH.64 URZ, [UR8+0x77038], UR6 ;  /* 0x07703806083f75b2 */ /* 0x0008640008000100 */
[----:B----4-:R-:W-:Y:S01]  /*0410*/  NOP ;  /* 0x0000000000007918 */ /* 0x010fe20000000000 */
.L_x_3:
        /* <DEDUP_REMOVED lines=26> */
.L_x_4:
[----:B------:R-:W4:Y:S01]  /*05c0*/  SHFL.IDX PT, R0, R0, RZ, 0x1f ;  /* 0x00001fff00007589 */ /* 0x000f2200000e0000 */
[----:B------:R-:W5:Y:S01]  /*05d0*/  S2UR UR43, SR_CTAID.X ;  /* 0x00000000002b79c3 */ /* 0x000f620000002500 */
[----:B-1----:R-:W-:Y:S01]  /*05e0*/  ULDC UR4, c[0x0][0x28c] ;  /* 0x0000a30000047ab9 */ /* 0x002fe20000000800 */
[----:B------:R-:W-:Y:S01]  /*05f0*/  ELECT P0, URZ, PT ;  /* 0x00000000003f782f */ /* 0x000fe20003800000 */
[----:B------:R-:W-:Y:S01]  /*0600*/  NOP ;  /* 0x0000000000007918 */ /* 0x000fe20000000000 */
[----:B------:R-:W-:Y:S01]  /*0610*/  UIADD3 UR4, UR4, 0xff, URZ ;  /* 0x000000ff04047890 */ /* 0x000fe2000fffe03f */
[----:B------:R-:W-:Y:S03]  /*0620*/  BSSY B0, `(.L_x_5) ;  /* 0x0000053000007945 */ /* 0x000fe60003800000 */
[----:B------:R-:W-:Y:S01]  /*0630*/  USHF.R.S32.HI UR5, URZ, 0x1f, UR4 ;  /* 0x0000001f3f057899 */ /* 0x000fe20008011404 */
[----:B------:R-:W1:Y:S03]  /*0640*/  S2UR UR36, SR_CTAID.Y ;  /* 0x00000000002479c3 */ /* 0x000e660000002600 */
[----:B------:R-:W-:-:S04]  /*0650*/  ULEA.HI UR5, UR5, UR4, URZ, 0x8 ;  /* 0x0000000405057291 */ /* 0x000fc8000f8f403f */
[----:B------:R-:W-:Y:S01]  /*0660*/  USHF.R.S32.HI UR5, URZ, 0x8, UR5 ;  /* 0x000000083f057899 */ /* 0x000fe20008011405 */
[----:B------:R-:W1:Y:S01]  /*0670*/  S2UR UR37, SR_CTAID.Z ;  /* 0x00000000002579c3 */ /* 0x000e620000002700 */
[----:B----4-:R-:W-:Y:S01]  /*0680*/  R2UR UR6, R0 ;  /* 0x00000000000672ca */ /* 0x010fe200000e0000 */
[----:B-----5:R-:W-:-:S06]  /*0690*/  USHF.L.U32 UR43, UR43, 0x6, URZ ;  /* 0x000000062b2b7899 */ /* 0x020fcc000800063f */
[----:B------:R-:W-:-:S06]  /*06a0*/  MOV R3, UR43 ;  /* 0x0000002b00037c02 */ /* 0x000fcc0008000f00 */
[----:B------:R-:W-:Y:S01]  /*06b0*/  IMAD.U32 R0, RZ, RZ, UR6 ;  /* 0x00000006ff007e24 */ /* 0x000fe2000f8e00ff */
[----:B--23--:R-:W-:Y:S01]  /*06c0*/  BAR.SYNC.DEFER_BLOCKING 0x0 ;  /* 0x0000000000007b1d */ /* 0x00cfe20000010000 */
[----:B------:R-:W-:-:S05]  /*06d0*/  ISETP.EQ.AND P1, PT, RZ, UR6, P0 ;  /* 0x00000006ff007c0c */ /* 0x000fca0008722270 */
[----:B------:R2:W-:Y:S04]  /*06e0*/  STL [R1+0x140], R0 ;  /* 0x0001400001007387 */ /* 0x0005e80000100800 */
[----:B------:R3:W-:Y:S01]  /*06f0*/  STL [R1+0x80], RZ ;  /* 0x000080ff01007387 */ /* 0x0007e20000100800 */
[----:B--2---:R-:W-:-:S04]  /*0700*/  SHF.R.S32.HI R0, RZ, 0x1f, R4 ;  /* 0x0000001fff007819 */ /* 0x004fc80000011404 */
[----:B------:R-:W-:Y:S01]  /*0710*/  LEA.HI R2, R0, R4, RZ, 0x7 ;  /* 0x0000000400027211 */ /* 0x000fe200078f38ff */
[----:B------:R-:W-:-:S03]  /*0720*/  VIADD R0, R3, 0x13f ;  /* 0x0000013f03007836 */ /* 0x000fc60000000000 */
[----:B------:R-:W-:Y:S02]  /*0730*/  LOP3.LUT R2, R2, 0xffffff80, RZ, 0xc0, !PT ;  /* 0xffffff8002027812 */ /* 0x000fe400078ec0ff */
[----:B------:R-:W-:-:S03]  /*0740*/  SHF.R.U32.HI R0, RZ, 0x8, R0 ;  /* 0x00000008ff007819 */ /* 0x000fc60000011600 */
[----:B------:R-:W-:Y:S01]  /*0750*/  IMAD.IADD R3, R4, 0x1, -R2 ;  /* 0x0000000104037824 */ /* 0x000fe200078e0a02 */
[----:B------:R-:W-:Y:S01]  /*0760*/  VIMNMX R2, R0, UR5, PT ;  /* 0x0000000500027c48 */ /* 0x000fe2000bfe0100 */
[----:B-1-3--:R-:W-:Y:S06]  /*0770*/  @!P1 BRA `(.L_x_6) ;  /* 0x0000000000f49947 */ /* 0x00afec0003800000 */
[----:B------:R-:W1:Y:S01]  /*0780*/  S2R R4, SR_CgaCtaId ;  /* 0x0000000000047919 */ /* 0x000e620000008800 */
[----:B------:R-:W-:Y:S02]  /*0790*/  ISETP.NE.AND P3, PT, R3, RZ, PT ;  /* 0x000000ff0300720c */ /* 0x000fe40003f65270 */
[----:B------:R-:W-:Y:S02]  /*07a0*/  MOV R3, 0x400 ;  /* 0x0000040000037802 */ /* 0x000fe40000000f00 */
[----:B------:R-:W-:Y:S02]  /*07b0*/  MOV R5, 0x1 ;  /* 0x0000000100057802 */ /* 0x000fe40000000f00 */
[----:B-1----:R-:W-:Y:S02]  /*07c0*/  LEA R4, R4, R3, 0x18 ;  /* 0x0000000304047211 */ /* 0x002fe400078ec0ff */
[----:B------:R-:W-:-:S07]  /*07d0*/  SHF.L.U32 R3, R5, 0x1f, RZ ;  /* 0x0000001f05037819 */ /* 0x000fce00000006ff */
.L_x_7:
[----:B-1----:R1:W2:Y:S02]  /*07e0*/  SYNCS.PHASECHK.TRANS64.TRYWAIT P2, [R4+URZ+0x77048], R3 ;  /* 0x07704803040075a7 */ /* 0x0022a4000804017f */
[----:B--2---:R-:W-:Y:S05]  /*07f0*/  @!P2 NANOSLEEP.SYNCS 0x989680 ;  /* 0x009896800000a95d */ /* 0x004fea0003900000 */
[----:B------:R-:W2:Y:S02]  /*0800*/  @!P2 SYNCS.PHASECHK.TRANS64 P2, [R4+URZ+0x77048], R3 ;  /* 0x077048030400a5a7 */ /* 0x000ea4000804007f */
[----:B--2---:R-:W-:Y:S05]  /*0810*/  @!P2 BRA `(.L_x_7) ;  /* 0xfffffffc00f0a947 */ /* 0x004fea000383ffff */
[----:B------:R-:W-:Y:S05]  /*0820*/  @P3 BRA `(.L_x_8) ;  /* 0x0000000000183947 */ /* 0x000fea0003800000 */
[----:B------:R-:W2:Y:S01]  /*0830*/  S2R R5, SR_TID.X ;  /* 0x0000000000057919 */ /* 0x000ea20000002100 */
[----:B-1----:R-:W-:-:S04]  /*0840*/  IMAD.MOV.U32 R3, RZ, RZ, 0x7000 ;  /* 0x00007000ff037424 */ /* 0x002fc800078e00ff */
[----:B------:R3:W-:Y:S01]  /*0850*/  SYNCS.ARRIVE.TRANS64 RZ, [R4+URZ+0x77040], R3 ;  /* 0x0770400304ff79a7 */ /* 0x0007e2000800003f */
[----:B--2---:R-:W-:-:S13]  /*0860*/  LOP3.LUT P2, RZ, R5, 0x1f, RZ, 0xc0, !PT ;  /* 0x0000001f05ff7812 */ /* 0x004fda000784c0ff */
[----:B---3--:R-:W-:Y:S05]  /*0870*/  @!P2 BRA `(.L_x_8) ;  /* 0x000000000004a947 */ /* 0x008fea0003800000 */
[----:B------:R-:W-:Y:S01]  /*0880*/  BPT.TRAP 0x1 ;  /* 0x000000040000795c */ /* 0x000fe20000300000 */
.L_x_8:
[----:B------:R-:W-:Y:S01]  /*0890*/  R2UR UR40, R4 ;  /* 0x00000000042872ca */ /* 0x000fe200000e0000 */
[----:B------:R-:W-:Y:S01]  /*08a0*/  ULDC.64 UR4, c[0x0][0x198] ;  /* 0x0000660000047ab9 */ /* 0x000fe20000000a00 */
[----:B------:R-:W-:Y:S01]  /*08b0*/  UMOV UR6, 0x0 ;  /* 0x0000000000067882 */ /* 0x000fe20000000000 */
[----:B------:R-:W-:Y:S01]  /*08c0*/  UIADD3 UR4, UP0, UR4, 0xf0, URZ ;  /* 0x000000f004047890 */ /* 0x000fe2000ff1e03f */
[----:B------:R-:W-:Y:S01]  /*08d0*/  UMOV UR7, 0x10000000 ;  /* 0x1000000000077882 */ /* 0x000fe20000000000 */
[----:B------:R-:W-:Y:S02]  /*08e0*/  UMOV UR42, URZ ;  /* 0x0000003f002a7c82 */ /* 0x000fe40008000000 */
[----:B------:R-:W-:Y:S01]  /*08f0*/  UIADD3.X UR5, URZ, UR5, URZ, UP0, !UPT ;  /* 0x000000053f057290 */ /* 0x000fe200087fe43f */
[----:B------:R-:W-:Y:S01]  /*0900*/  UMOV UR44, UR36 ;  /* 0x00000024002c7c82 */ /* 0x000fe20008000000 */
[----:B------:R-:W-:Y:S01]  /*0910*/  UMOV UR45, UR37 ;  /* 0x00000025002d7c82 */ /* 0x000fe20008000000 */
[----:B------:R-:W-:Y:S01]  /*0920*/  UMOV UR10, 0x20 ;  /* 0x00000020000a7882 */ /* 0x000fe20000000000 */
[----:B------:R-:W-:-:S02]  /*0930*/  UMOV UR11, UR43 ;  /* 0x0000002b000b7c82 */ /* 0x000fc40008000000 */
[----:B------:R-:W-:Y:S02]  /*0940*/  UIADD3 UR41, UR40, 0x77040, URZ ;  /* 0x0007704028297890 */ /* 0x000fe4000fffe03f */
[----:B------:R-:W-:Y:S01]  /*0950*/  UIADD3 UR8, UR40, 0x1000, URZ ;  /* 0x0000100028087890 */ /* 0x000fe2000fffe03f */
[----:B------:R-:W-:Y:S01]  /*0960*/  UMOV UR12, UR36 ;  /* 0x00000024000c7c82 */ /* 0x000fe20008000000 */
[----:B------:R-:W-:Y:S01]  /*0970*/  UMOV UR13, UR37 ;  /* 0x00000025000d7c82 */ /* 0x000fe20008000000 */
[----:B------:R-:W-:Y:S02]  /*0980*/  UIADD3 UR32, UR40, 0x2000, URZ ;  /* 0x0000200028207890 */ /* 0x000fe4000fffe03f */
[----:B------:R-:W-:Y:S02]  /*0990*/  UMOV UR9, UR41 ;  /* 0x0000002900097c82 */ /* 0x000fe40008000000 */
[----:B------:R2:W-:Y:S01]  /*09a0*/  UTMALDG.4D [UR40], [UR4], desc[UR6] ;  /* 0x00000628040075b4 */ /* 0x0005e20008019000 */
[----:B------:R-:W-:-:S02]  /*09b0*/  UIADD3 UR24, UR40, 0x3000, URZ ;  /* 0x0000300028187890 */ /* 0x000fc4000fffe03f */
[----:B------:R-:W-:Y:S01]  /*09c0*/  UIADD3 UR16, UR40, 0x4000, URZ ;  /* 0x0000400028107890 */ /* 0x000fe2000fffe03f */
[----:B------:R-:W-:Y:S01]  /*09d0*/  UMOV UR34, 0x40 ;  /* 0x0000004000227882 */ /* 0x000fe20000000000 */
[----:B------:R-:W-:Y:S01]  /*09e0*/  UMOV UR35, UR43 ;  /* 0x0000002b00237c82 */ /* 0x000fe20008000000 */
[----:B------:R-:W-:Y:S01]  /*09f0*/  UMOV UR33, UR41 ;  /* 0x0000002900217c82 */ /* 0x000fe20008000000 */
[----:B------:R3:W-:Y:S01]  /*0a00*/  UTMALDG.4D [UR8], [UR4], desc[UR6] ;  /* 0x00000608040075b4 */ /* 0x0007e20008019000 */
[----:B------:R-:W-:Y:S01]  /*0a10*/  UMOV UR26, 0x60 ;  /* 0x00000060001a7882 */ /* 0x000fe20000000000 */
[----:B------:R-:W-:Y:S01]  /*0a20*/  UMOV UR27, UR43 ;  /* 0x0000002b001b7c82 */ /* 0x000fe20008000000 */
[----:B------:R-:W-:Y:S01]  /*0a30*/  UMOV UR28, UR36 ;  /* 0x00000024001c7c82 */ /* 0x000fe20008000000 */
[----:B------:R-:W-:Y:S01]  /*0a40*/  UMOV UR29, UR37 ;  /* 0x00000025001d7c82 */ /* 0x000fe20008000000 */
[----:B------:R-:W-:Y:S01]  /*0a50*/  UMOV UR25, UR41 ;  /* 0x0000002900197c82 */ /* 0x000fe20008000000 */
[----:B------:R-:W-:Y:S01]  /*0a60*/  UMOV UR18, 0x80 ;  /* 0x0000008000127882 */ /* 0x000fe20000000000 */
[----:B------:R-:W-:Y:S01]  /*0a70*/  UMOV UR19, UR43 ;  /* 0x0000002b00137c82 */ /* 0x000fe20008000000 */
[----:B------:R-:W-:Y:S01]  /*0a80*/  UMOV UR20, UR36 ;  /* 0x0000002400147c82 */ /* 0x000fe20008000000 */
[----:B------:R4:W-:Y:S01]  /*0a90*/  UTMALDG.4D [UR32], [UR4], desc[UR6] ;  /* 0x00000620040075b4 */ /* 0x0009e20008019000 */
[----:B------:R-:W-:Y:S01]  /*0aa0*/  UMOV UR21, UR37 ;  /* 0x0000002500157c82 */ /* 0x000fe20008000000 */
[----:B------:R-:W-:Y:S01]  /*0ab0*/  UMOV UR17, UR41 ;  /* 0x0000002900117c82 */ /* 0x000fe20008000000 */
[----:B------:R4:W-:Y:S01]  /*0ac0*/  UTMALDG.4D [UR24], [UR4], desc[UR6] ;  /* 0x00000618040075b4 */ /* 0x0009e20008019000 */
[----:B--2---:R-:W-:Y:S01]  /*0ad0*/  UMOV UR42, 0xc0 ;  /* 0x000000c0002a7882 */ /* 0x004fe20000000000 */
[----:B------:R4:W-:Y:S01]  /*0ae0*/  UTMALDG.4D [UR16], [UR4], desc[UR6] ;  /* 0x00000610040075b4 */ /* 0x0009e20008019000 */
[----:B---3--:R-:W-:-:S02]  /*0af0*/  UIADD3 UR8, UR40, 0x5000, URZ ;  /* 0x0000500028087890 */ /* 0x008fc4000fffe03f */
[----:B------:R-:W-:Y:S01]  /*0b00*/  UIADD3 UR40, UR40, 0x6000, URZ ;  /* 0x0000600028287890 */ /* 0x000fe2000fffe03f */
[----:B------:R-:W-:-:S06]  /*0b10*/  UMOV UR10, 0xa0 ;  /* 0x000000a0000a7882 */ /* 0x000fcc0000000000 */
[----:B------:R4:W-:Y:S02]  /*0b20*/  UTMALDG.4D [UR8], [UR4], desc[UR6] ;  /* 0x00000608040075b4 */ /* 0x0009e40008019000 */
[----:B------:R4:W-:Y:S02]  /*0b30*/  UTMALDG.4D [UR40], [UR4], desc[UR6] ;  /* 0x00000628040075b4 */ /* 0x0009e40008019000 */
[----:B----4-:R-:W-:Y:S01]  /*0b40*/  NOP ;  /* 0x0000000000007918 */ /* 0x010fe20000000000 */
.L_x_6:
[----:B------:R-:W-:Y:S05]  /*0b50*/  BSYNC B0 ;  /* 0x0000000000007941 */ /* 0x000fea0003800000 */
.L_x_5:
[----:B------:R-:W-:Y:S01]  /*0b60*/  BSSY B0, `(.L_x_9) ;  /* 0x0000141000007945 */ /* 0x000fe20003800000 */
[----:B------:R-:W-:Y:S01]  /*0b70*/  IMAD.SHL.U32 R9, R2, 0x2, RZ ;  /* 0x0000000202097824 */ /* 0x000fe200078e00ff */
[----:B------:R-:W-:Y:S01]  /*0b80*/  MOV R12, 0x1 ;  /* 0x00000001000c7802 */ /* 0x000fe20000000f00 */
[----:B------:R-:W-:Y:S02]  /*0b90*/  IMAD.MOV.U32 R10, RZ, RZ, 0x1 ;  /* 0x00000001ff0a7424 */ /* 0x000fe400078e00ff */
[----:B------:R-:W-:Y:S01]  /*0ba0*/  IMAD.MOV.U32 R6, RZ, RZ, RZ ;  /* 0x000000ffff067224 */ /* 0x000fe200078e00ff */
[----:B------:R-:W-:Y:S06]  /*0bb0*/  @!P1 BRA `(.L_x_10) ;  /* 0x0000001000ec9947 */ /* 0x000fec0003800000 */
[----:B-1----:R-:W1:Y:S01]  /*0bc0*/  S2R R4, SR_TID.X ;  /* 0x0000000000047919 */ /* 0x002e620000002100 */
[----:B------:R-:W-:Y:S02]  /*0bd0*/  ISETP.GE.AND P1, PT, R2, 0x1, PT ;  /* 0x000000010200780c */ /* 0x000fe40003f26270 */
[----:B------:R-:W-:Y:S01]  /*0be0*/  MOV R6, RZ ;  /* 0x000000ff00067202 */ /* 0x000fe20000000f00 */
[----:B------:R2:W-:Y:S01]  /*0bf0*/  STL [R1+0x80], RZ ;  /* 0x000080ff01007387 */ /* 0x0005e20000100800 */
[----:B-1----:R-:W-:-:S09]  /*0c00*/  LOP3.LUT R8, R4, 0x1f, RZ, 0xc0, !PT ;  /* 0x0000001f04087812 */ /* 0x002fd200078ec0ff */
[----:B--2---:R-:W-:Y:S05]  /*0c10*/  @!P1 BRA `(.L_x_11) ;  /* 0x0000000800409947 */ /* 0x004fea0003800000 */
[----:B------:R-:W-:Y:S01]  /*0c20*/  SHF.R.S32.HI R3, RZ, 0x1f, R4 ;  /* 0x0000001fff037819 */ /* 0x000fe20000011404 */
[----:B------:R-:W-:Y:S01]  /*0c30*/  IMAD.MOV.U32 R5, RZ, RZ, 0x1 ;  /* 0x00000001ff057424 */ /* 0x000fe200078e00ff */
[----:B------:R-:W-:Y:S02]  /*0c40*/  MOV R6, 0x1 ;  /* 0x0000000100067802 */ /* 0x000fe40000000f00 */
[----:B------:R-:W-:-:S04]  /*0c50*/  LEA.HI R3, R3, R4, RZ, 0x7 ;  /* 0x0000000403037211 */ /* 0x000fc800078f38ff */
[----:B------:R-:W-:-:S05]  /*0c60*/  LOP3.LUT R3, R3, 0xffffff80, RZ, 0xc0, !PT ;  /* 0xffffff8003037812 */ /* 0x000fca00078ec0ff */
[----:B------:R-:W-:Y:S02]  /*0c70*/  IMAD.IADD R3, R4, 0x1, -R3 ;  /* 0x0000000104037824 */ /* 0x000fe400078e0a03 */
[----:B------:R-:W1:Y:S03]  /*0c80*/  S2R R4, SR_CgaCtaId ;  /* 0x0000000000047919 */ /* 0x000e660000008800 */
[----:B------:R-:W-:Y:S02]  /*0c90*/  ISETP.NE.AND P2, PT, R3, RZ, PT ;  /* 0x000000ff0300720c */ /* 0x000fe40003f45270 */
[----:B------:R-:W-:-:S04]  /*0ca0*/  MOV R3, 0x400 ;  /* 0x0000040000037802 */ /* 0x000fc80000000f00 */
[----:B-1----:R-:W-:Y:S02]  /*0cb0*/  LEA R4, R4, R3, 0x18 ;  /* 0x0000000304047211 */ /* 0x002fe400078ec0ff */
[----:B------:R-:W-:-:S07]  /*0cc0*/  SHF.L.U32 R3, R5, 0x1f, RZ ;  /* 0x0000001f05037819 */ /* 0x000fce00000006ff */
.L_x_12:
[----:B-1----:R1:W2:Y:S02]  /*0cd0*/  SYNCS.PHASECHK.TRANS64.TRYWAIT P1, [R4+URZ+0x77020], R3 ;  /* 0x07702003040075a7 */ /* 0x0022a4000802017f */
[----:B--2---:R-:W-:Y:S05]  /*0ce0*/  @!P1 NANOSLEEP.SYNCS 0x989680 ;  /* 0x009896800000995d */ /* 0x004fea0003900000 */
[----:B------:R-:W2:Y:S02]  /*0cf0*/  @!P1 SYNCS.PHASECHK.TRANS64 P1, [R4+URZ+0x77020], R3 ;  /* 0x07702003040095a7 */ /* 0x000ea4000802007f */
[----:B--2---:R-:W-:Y:S05]  /*0d00*/  @!P1 BRA `(.L_x_12) ;  /* 0xfffffffc00f09947 */ /* 0x004fea000383ffff */
[----:B------:R-:W-:Y:S05]  /*0d10*/  @P2 BRA `(.L_x_13) ;  /* 0x0000000000142947 */ /* 0x000fea0003800000 */
[----:B------:R-:W-:Y:S01]  /*0d20*/  ISETP.NE.AND P1, PT, R8, RZ, PT ;  /* 0x000000ff0800720c */ /* 0x000fe20003f25270 */
[----:B-1----:R-:W-:-:S04]  /*0d30*/  IMAD.MOV.U32 R3, RZ, RZ, 0x1c000 ;  /* 0x0001c000ff037424 */ /* 0x002fc800078e00ff */
[----:B------:R2:W-:Y:S08]  /*0d40*/  SYNCS.ARRIVE.TRANS64 RZ, [R4+URZ+0x77000], R3 ;  /* 0x0770000304ff79a7 */ /* 0x0005f0000800003f */
[----:B------:R-:W-:Y:S05]  /*0d50*/  @!P1 BRA `(.L_x_13) ;  /* 0x0000000000049947 */ /* 0x000fea0003800000 */
[----:B------:R-:W-:Y:S01]  /*0d60*/  BPT.TRAP 0x1 ;  /* 0x000000040000795c */ /* 0x000fe20000300000 */
.L_x_13:
[----:B-12---:R-:W1:Y:S01]  /*0d70*/  S2R R3, SR_TID.X ;  /* 0x0000000000037919 */ /* 0x006e620000002100 */
[----:B------:R-:W-:Y:S01]  /*0d80*/  R2UR UR14, R4 ;  /* 0x00000000040e72ca */ /* 0x000fe200000e0000 */
[----:B------:R-:W-:Y:S01]  /*0d90*/  ULDC.64 UR4, c[0x0][0x198] ;  /* 0x0000660000047ab9 */ /* 0x000fe20000000a00 */
[----:B------:R-:W-:Y:S01]  /*0da0*/  UMOV UR51, URZ ;  /* 0x0000003f00337c82 */ /* 0x000fe20008000000 */
[----:B------:R-:W-:Y:S01]  /*0db0*/  UIADD3 UR4, UP0, UR4, 0x1f0, URZ ;  /* 0x000001f004047890 */ /* 0x000fe2000ff1e03f */
[----:B------:R-:W2:Y:S01]  /*0dc0*/  S2R R4, SR_CgaCtaId ;  /* 0x0000000000047919 */ /* 0x000ea20000008800 */
[----:B------:R-:W-:Y:S01]  /*0dd0*/  UMOV UR6, 0x0 ;  /* 0x0000000000067882 */ /* 0x000fe20000000000 */
[----:B------:R-:W-:Y:S01]  /*0de0*/  UMOV UR7, 0x10000000 ;  /* 0x1000000000077882 */ /* 0x000fe20000000000 */
[----:B------:R-:W-:Y:S01]  /*0df0*/  UIADD3.X UR5, URZ, UR5, URZ, UP0, !UPT ;  /* 0x000000053f057290 */ /* 0x000fe200087fe43f */
[----:B------:R-:W-:Y:S01]  /*0e00*/  IMAD.MOV.U32 R9, RZ, RZ, 0x1 ;  /* 0x00000001ff097424 */ /* 0x000fe200078e00ff */
[----:B------:R-:W-:Y:S01]  /*0e10*/  UMOV UR50, URZ ;  /* 0x0000003f00327c82 */ /* 0x000fe20008000000 */
[----:B------:R-:W-:Y:S01]  /*0e20*/  UMOV UR52, UR36 ;  /* 0x0000002400347c82 */ /* 0x000fe20008000000 */
[----:B------:R-:W-:Y:S01]  /*0e30*/  UMOV UR53, UR37 ;  /* 0x0000002500357c82 */ /* 0x000fe20008000000 */
[----:B------:R-:W-:Y:S01]  /*0e40*/  UMOV UR18, 0x20 ;  /* 0x0000002000127882 */ /* 0x000fe20000000000 */
[----:B------:R-:W-:Y:S01]  /*0e50*/  UIADD3 UR48, UR14, 0x7000, URZ ;  /* 0x000070000e307890 */ /* 0x000fe2000fffe03f */
[----:B------:R3:W-:Y:S01]  /*0e60*/  STL [R1+0x80], R9 ;  /* 0x0000800901007387 */ /* 0x0007e20000100800 */
[----:B------:R-:W-:Y:S01]  /*0e70*/  UIADD3 UR49, UR14, 0x77000, URZ ;  /* 0x000770000e317890 */ /* 0x000fe2000fffe03f */
[----:B------:R-:W-:Y:S01]  /*0e80*/  MOV R7, 0x1 ;  /* 0x0000000100077802 */ /* 0x000fe20000000f00 */
[----:B------:R-:W-:-:S02]  /*0e90*/  UIADD3 UR16, UR14, 0xb000, URZ ;  /* 0x0000b0000e107890 */ /* 0x000fc4000fffe03f */
[----:B------:R-:W-:Y:S01]  /*0ea0*/  UIADD3 UR8, UR14, 0xf000, URZ ;  /* 0x0000f0000e087890 */ /* 0x000fe2000fffe03f */
[----:B------:R-:W-:Y:S01]  /*0eb0*/  UMOV UR20, UR36 ;  /* 0x0000002400147c82 */ /* 0x000fe20008000000 */
[----:B------:R-:W-:Y:S01]  /*0ec0*/  UMOV UR21, UR37 ;  /* 0x0000002500157c82 */ /* 0x000fe20008000000 */
[----:B------:R-:W-:Y:S01]  /*0ed0*/  UMOV UR19, UR51 ;  /* 0x0000003300137c82 */ /* 0x000fe20008000000 */
[----:B------:R-:W-:Y:S01]  /*0ee0*/  UMOV UR17, UR49 ;  /* 0x0000003100117c82 */ /* 0x000fe20008000000 */
[----:B------:R-:W-:Y:S01]  /*0ef0*/  UMOV UR10, 0x40 ;  /* 0x00000040000a7882 */ /* 0x000fe20000000000 */
[----:B------:R-:W-:Y:S01]  /*0f00*/  UMOV UR12, UR36 ;  /* 0x00000024000c7c82 */ /* 0x000fe20008000000 */
[----:B------:R-:W-:Y:S01]  /*0f10*/  UMOV UR13, UR37 ;  /* 0x00000025000d7c82 */ /* 0x000fe20008000000 */
[----:B------:R-:W-:Y:S01]  /*0f20*/  UTMALDG.4D [UR48], [UR4], desc[UR6] ;  /* 0x00000630040075b4 */ /* 0x000fe20008019000 */
[----:B------:R-:W-:Y:S01]  /*0f30*/  UMOV UR11, UR51 ;  /* 0x00000033000b7c82 */ /* 0x000fe20008000000 */
[----:B------:R-:W-:Y:S01]  /*0f40*/  UMOV UR9, UR49 ;  /* 0x0000003100097c82 */ /* 0x000fe20008000000 */
[----:B------:R-:W-:Y:S01]  /*0f50*/  UIADD3 UR24, UR14, 0x13000, URZ ;  /* 0x000130000e187890 */ /* 0x000fe2000fffe03f */
[----:B-1----:R-:W-:Y:S01]  /*0f60*/  SHF.R.S32.HI R5, RZ, 0x1f, R3 ;  /* 0x0000001fff057819 */ /* 0x002fe20000011403 */
[----:B------:R-:W-:Y:S01]  /*0f70*/  UIADD3 UR32, UR14, 0x17000, URZ ;  /* 0x000170000e207890 */ /* 0x000fe2000fffe03f */
[----:B------:R-:W-:Y:S01]  /*0f80*/  UMOV UR26, 0x60 ;  /* 0x00000060001a7882 */ /* 0x000fe20000000000 */
[----:B------:R1:W-:Y:S01]  /*0f90*/  UTMALDG.4D [UR16], [UR4], desc[UR6] ;  /* 0x00000610040075b4 */ /* 0x0003e20008019000 */
        /* <DEDUP_REMOVED lines=8> */
[----:B------:R-:W-:-:S04]  /*1020*/  LEA.HI R5, R5, R3, RZ, 0x7 ;  /* 0x0000000305057211 */ /* 0x000fc800078f38ff */
[----:B------:R-:W-:Y:S01]  /*1030*/  LOP3.LUT R5, R5, 0xffffff80, RZ, 0xc0, !PT ;  /* 0xffffff8005057812 */ /* 0x000fe200078ec0ff */
[----:B------:R3:W-:Y:S04]  /*1040*/  UTMALDG.4D [UR24], [UR4], desc[UR6] ;  /* 0x00000618040075b4 */ /* 0x0007e80008019000 */
[----:B------:R-:W-:Y:S01]  /*1050*/  IMAD.IADD R5, R3, 0x1, -R5 ;  /* 0x0000000103057824 */ /* 0x000fe200078e0a05 */
[----:B------:R-:W-:-:S04]  /*1060*/  MOV R3, 0x400 ;  /* 0x0000040000037802 */ /* 0x000fc80000000f00 */
[----:B------:R-:W-:Y:S01]  /*1070*/  ISETP.NE.AND P2, PT, R5, RZ, PT ;  /* 0x000000ff0500720c */ /* 0x000fe20003f45270 */
[----:B------:R3:W-:Y:S01]  /*1080*/  UTMALDG.4D [UR32], [UR4], desc[UR6] ;  /* 0x00000620040075b4 */ /* 0x0007e20008019000 */
[----:B--2---:R-:W-:Y:S01]  /*1090*/  LEA R5, R4, R3, 0x18 ;  /* 0x0000000304057211 */ /* 0x004fe200078ec0ff */
[----:B-1----:R-:W-:Y:S01]  /*10a0*/  UIADD3 UR16, UR14, 0x1b000, URZ ;  /* 0x0001b0000e107890 */ /* 0x002fe2000fffe03f */
[----:B------:R-:W-:Y:S01]  /*10b0*/  SHF.L.U32 R4, R7, 0x1f, RZ ;  /* 0x0000001f07047819 */ /* 0x000fe200000006ff */
[----:B------:R-:W-:Y:S02]  /*10c0*/  UMOV UR18, 0xa0 ;  /* 0x000000a000127882 */ /* 0x000fe40000000000 */
[----:B------:R-:W-:Y:S01]  /*10d0*/  IMAD R3, R6, 0x8, R5 ;  /* 0x0000000806037824 */ /* 0x000fe200078e0205 */
[----:B----4-:R-:W-:-:S04]  /*10e0*/  UIADD3 UR8, UR14, 0x1f000, URZ ;  /* 0x0001f0000e087890 */ /* 0x010fc8000fffe03f */
[----:B------:R3:W-:Y:S01]  /*10f0*/  UTMALDG.4D [UR16], [UR4], desc[UR6] ;  /* 0x00000610040075b4 */ /* 0x0007e20008019000 */
[----:B------:R-:W-:-:S04]  /*1100*/  UMOV UR10, 0xc0 ;  /* 0x000000c0000a7882 */ /* 0x000fc80000000000 */
[----:B------:R3:W-:Y:S02]  /*1110*/  UTMALDG.4D [UR8], [UR4], desc[UR6] ;  /* 0x00000608040075b4 */ /* 0x0007e40008019000 */
[----:B---3--:R-:W-:Y:S01]  /*1120*/  NOP ;  /* 0x0000000000007918 */ /* 0x008fe20000000000 */
.L_x_14:
[----:B-1----:R1:W2:Y:S02]  /*1130*/  SYNCS.PHASECHK.TRANS64.TRYWAIT P1, [R3+URZ+0x77020], R4 ;  /* 0x07702004030075a7 */ /* 0x0022a4000802017f */
[----:B--2---:R-:W-:Y:S05]  /*1140*/  @!P1 NANOSLEEP.SYNCS 0x989680 ;  /* 0x009896800000995d */ /* 0x004fea0003900000 */
[----:B------:R-:W2:Y:S02]  /*1150*/  @!P1 SYNCS.PHASECHK.TRANS64 P1, [R3+URZ+0x77020], R4 ;  /* 0x07702004030095a7 */ /* 0x000ea4000802007f */
[----:B--2---:R-:W-:Y:S05]  /*1160*/  @!P1 BRA `(.L_x_14) ;  /* 0xfffffffc00f09947 */ /* 0x004fea000383ffff */
[----:B------:R-:W-:Y:S05]  /*1170*/  @P2 BRA `(.L_x_15) ;  /* 0x0000000000142947 */ /* 0x000fea0003800000 */
[----:B------:R-:W-:Y:S02]  /*1180*/  ISETP.NE.AND P1, PT, R8, RZ, PT ;  /* 0x000000ff0800720c */ /* 0x000fe40003f25270 */
[----:B-1----:R-:W-:-:S04]  /*1190*/  MOV R4, 0x1c000 ;  /* 0x0001c00000047802 */ /* 0x002fc80000000f00 */
[----:B------:R2:W-:Y:S07]  /*11a0*/  SYNCS.ARRIVE.TRANS64 RZ, [R3+URZ+0x77000], R4 ;  /* 0x0770000403ff79a7 */ /* 0x0005ee000800003f */
[----:B------:R-:W-:Y:S05]  /*11b0*/  @!P1 BRA `(.L_x_15) ;  /* 0x0000000000049947 */ /* 0x000fea0003800000 */
[----:B------:R-:W-:Y:S01]  /*11c0*/  BPT.TRAP 0x1 ;  /* 0x000000040000795c */ /* 0x000fe20000300000 */
.L_x_15:
[C---:B------:R-:W-:Y:S01]  /*11d0*/  IMAD R5, R6.reuse, 0x1c000, R5 ;  /* 0x0001c00006057824 */ /* 0x040fe200078e0205 */
[----:B------:R-:W-:Y:S01]  /*11e0*/  R2UR UR57, R3 ;  /* 0x00000000033972ca */ /* 0x000fe200000e0000 */
[----:B------:R-:W-:Y:S01]  /*11f0*/  ULDC.64 UR4, c[0x0][0x198] ;  /* 0x0000660000047ab9 */ /* 0x000fe20000000a00 */
[----:B------:R-:W-:Y:S01]  /*1200*/  UMOV UR59, URZ ;  /* 0x0000003f003b7c82 */ /* 0x000fe20008000000 */
[----:B------:R-:W-:Y:S01]  /*1210*/  UIADD3 UR4, UP0, UR4, 0x2f0, URZ ;  /* 0x000002f004047890 */ /* 0x000fe2000ff1e03f */
[----:B------:R-:W-:Y:S01]  /*1220*/  R2UR UR14, R5 ;  /* 0x00000000050e72ca */ /* 0x000fe200000e0000 */
[----:B------:R-:W-:Y:S01]  /*1230*/  UMOV UR6, 0x0 ;  /* 0x0000000000067882 */ /* 0x000fe20000000000 */
[----:B------:R-:W-:Y:S01]  /*1240*/  UMOV UR7, 0x10000000 ;  /* 0x1000000000077882 */ /* 0x000fe20000000000 */
[----:B------:R-:W-:Y:S01]  /*1250*/  UIADD3.X UR5, URZ, UR5, URZ, UP0, !UPT ;  /* 0x000000053f057290 */ /* 0x000fe200087fe43f */
[----:B------:R-:W-:Y:S01]  /*1260*/  VIADD R6, R6, 0x1 ;  /* 0x0000000106067836 */ /* 0x000fe20000000000 */
[----:B------:R-:W-:Y:S01]  /*1270*/  UMOV UR58, URZ ;  /* 0x0000003f003a7c82 */ /* 0x000fe20008000000 */
[----:B------:R-:W-:Y:S01]  /*1280*/  UMOV UR60, UR36 ;  /* 0x00000024003c7c82 */ /* 0x000fe20008000000 */
[----:B------:R-:W-:Y:S01]  /*1290*/  UMOV UR61, UR37 ;  /* 0x00000025003d7c82 */ /* 0x000fe20008000000 */
[----:B------:R-:W-:Y:S01]  /*12a0*/  UMOV UR50, 0x20 ;  /* 0x0000002000327882 */ /* 0x000fe20000000000 */
[----:B------:R-:W-:Y:S01]  /*12b0*/  UIADD3 UR57, UR57, 0x77000, URZ ;  /* 0x0007700039397890 */ /* 0x000fe2000fffe03f */
[----:B------:R-:W-:Y:S01]  /*12c0*/  UMOV UR52, UR36 ;  /* 0x0000002400347c82 */ /* 0x000fe20008000000 */
[----:B------:R-:W-:-:S02]  /*12d0*/  UMOV UR53, UR37 ;  /* 0x0000002500357c82 */ /* 0x000fc40008000000 */
[----:B------:R-:W-:Y:S02]  /*12e0*/  UIADD3 UR56, UR14, 0x7000, URZ ;  /* 0x000070000e387890 */ /* 0x000fe4000fffe03f */
[----:B------:R-:W-:Y:S02]  /*12f0*/  UIADD3 UR48, UR14, 0xb000, URZ ;  /* 0x0000b0000e307890 */ /* 0x000fe4000fffe03f */
[----:B------:R-:W-:Y:S01]  /*1300*/  UIADD3 UR8, UR14, 0xf000, URZ ;  /* 0x0000f0000e087890 */ /* 0x000fe2000fffe03f */
[----:B------:R-:W-:Y:S01]  /*1310*/  UMOV UR51, UR59 ;  /* 0x0000003b00337c82 */ /* 0x000fe20008000000 */
[----:B------:R-:W-:Y:S01]  /*1320*/  UMOV UR49, UR57 ;  /* 0x0000003900317c82 */ /* 0x000fe20008000000 */
[----:B------:R-:W-:Y:S01]  /*1330*/  UMOV UR10, 0x40 ;  /* 0x00000040000a7882 */ /* 0x000fe20000000000 */
[----:B------:R-:W-:Y:S01]  /*1340*/  UMOV UR12, UR36 ;  /* 0x00000024000c7c82 */ /* 0x000fe20008000000 */
[----:B------:R-:W-:Y:S01]  /*1350*/  UMOV UR13, UR37 ;  /* 0x00000025000d7c82 */ /* 0x000fe20008000000 */
[----:B------:R-:W-:Y:S01]  /*1360*/  UMOV UR11, UR59 ;  /* 0x0000003b000b7c82 */ /* 0x000fe20008000000 */
[----:B------:R-:W-:Y:S01]  /*1370*/  UMOV UR9, UR57 ;  /* 0x0000003900097c82 */ /* 0x000fe20008000000 */
[----:B------:R-:W-:Y:S01]  /*1380*/  UTMALDG.4D [UR56], [UR4], desc[UR6] ;  /* 0x00000638040075b4 */ /* 0x000fe20008019000 */
[----:B------:R-:W-:-:S02]  /*1390*/  UIADD3 UR24, UR14, 0x13000, URZ ;  /* 0x000130000e187890 */ /* 0x000fc4000fffe03f */
[----:B------:R-:W-:Y:S02]  /*13a0*/  UIADD3 UR32, UR14, 0x17000, URZ ;  /* 0x000170000e207890 */ /* 0x000fe4000fffe03f */
[----:B------:R-:W-:Y:S01]  /*13b0*/  UIADD3 UR16, UR14, 0x1b000, URZ ;  /* 0x0001b0000e107890 */ /* 0x000fe2000fffe03f */
[----:B------:R-:W-:Y:S01]  /*13c0*/  UMOV UR26, 0x60 ;  /* 0x00000060001a7882 */ /* 0x000fe20000000000 */
[----:B------:R-:W-:Y:S01]  /*13d0*/  UTMALDG.4D [UR48], [UR4], desc[UR6] ;  /* 0x00000630040075b4 */ /* 0x000fe20008019000 */
        /* <DEDUP_REMOVED lines=13> */
[----:B------:R4:W-:Y:S01]  /*14b0*/  UTMALDG.4D [UR24], [UR4], desc[UR6] ;  /* 0x00000618040075b4 */ /* 0x0009e20008019000 */
[----:B------:R4:W-:Y:S01]  /*14c0*/  UTMALDG.4D [UR32], [UR4], desc[UR6] ;  /* 0x00000620040075b4 */ /* 0x0009e20008019000 */
[----:B------:R4:W-:Y:S01]  /*14d0*/  UTMALDG.4D [UR16], [UR4], desc[UR6] ;  /* 0x00000610040075b4 */ /* 0x0009e20008019000 */
[----:B---3--:R-:W-:Y:S01]  /*14e0*/  UIADD3 UR8, UR14, 0x1f000, URZ ;  /* 0x0001f0000e087890 */ /* 0x008fe2000fffe03f */
[----:B------:R-:W-:-:S08]  /*14f0*/  UMOV UR10, 0xc0 ;  /* 0x000000c0000a7882 */ /* 0x000fd00000000000 */
[----:B------:R4:W-:Y:S02]  /*1500*/  UTMALDG.4D [UR8], [UR4], desc[UR6] ;  /* 0x00000608040075b4 */ /* 0x0009e40008019000 */
[----:B----4-:R-:W-:Y:S01]  /*1510*/  NOP ;  /* 0x0000000000007918 */ /* 0x010fe20000000000 */
.L_x_11:
[----:B------:R-:W-:Y:S01]  /*1520*/  ISETP.GE.AND P1, PT, R2, 0x2, PT ;  /* 0x000000020200780c */ /* 0x000fe20003f26270 */
[----:B------:R-:W-:-:S12]  /*1530*/  IMAD.MOV.U32 R10, RZ, RZ, 0x1 ;  /* 0x00000001ff0a7424 */ /* 0x000fd800078e00ff */
[----:B------:R-:W-:Y:S05]  /*1540*/  @!P1 BRA `(.L_x_16) ;  /* 0x00000008007c9947 */ /* 0x000fea0003800000 */
[----:B-12---:R-:W1:Y:S01]  /*1550*/  S2R R3, SR_TID.X ;  /* 0x0000000000037919 */ /* 0x006e620000002100 */
[----:B------:R-:W2:Y:S01]  /*1560*/  S2R R4, SR_CgaCtaId ;  /* 0x0000000000047919 */ /* 0x000ea20000008800 */
[----:B-1----:R-:W-:-:S04]  /*1570*/  SHF.R.S32.HI R5, RZ, 0x1f, R3 ;  /* 0x0000001fff057819 */ /* 0x002fc80000011403 */
[----:B------:R-:W-:-:S04]  /*1580*/  LEA.HI R5, R5, R3, RZ, 0x7 ;  /* 0x0000000305057211 */ /* 0x000fc800078f38ff */
[----:B------:R-:W-:-:S04]  /*1590*/  LOP3.LUT R5, R5, 0xffffff80, RZ, 0xc0, !PT ;  /* 0xffffff8005057812 */ /* 0x000fc800078ec0ff */
[----:B------:R-:W-:Y:S02]  /*15a0*/  IADD3 R5, R3, -R5, RZ ;  /* 0x8000000503057210 */ /* 0x000fe40007ffe0ff */
[----:B------:R-:W-:Y:S02]  /*15b0*/  MOV R3, 0x400 ;  /* 0x0000040000037802 */ /* 0x000fe40000000f00 */
[----:B------:R-:W-:Y:S01]  /*15c0*/  ISETP.NE.AND P2, PT, R5, RZ, PT ;  /* 0x000000ff0500720c */ /* 0x000fe20003f45270 */
[----:B------:R-:W-:Y:S01]  /*15d0*/  IMAD.MOV.U32 R5, RZ, RZ, 0x1 ;  /* 0x00000001ff057424 */ /* 0x000fe200078e00ff */
[----:B--2---:R-:W-:-:S04]  /*15e0*/  LEA R3, R4, R3, 0x18 ;  /* 0x0000000304037211 */ /* 0x004fc800078ec0ff */
[----:B------:R-:W-:Y:S01]  /*15f0*/  SHF.L.U32 R5, R5, 0x1f, RZ ;  /* 0x0000001f05057819 */ /* 0x000fe200000006ff */
[----:B------:R-:W-:-:S07]  /*1600*/  IMAD R4, R6, 0x8, R3 ;  /* 0x0000000806047824 */ /* 0x000fce00078e0203 */
.L_x_17:
        /* <DEDUP_REMOVED lines=10> */
.L_x_18:
[----:B-12---:R-:W2:Y:S01]  /*16b0*/  LDL R5, [R1+0x80] ;  /* 0x0000800001057983 */ /* 0x006ea20000100800 */
[----:B------:R-:W-:Y:S01]  /*16c0*/  IMAD R3, R6, 0x1c000, R3 ;  /* 0x0001c00006037824 */ /* 0x000fe200078e0203 */
[----:B------:R-:W-:Y:S01]  /*16d0*/  R2UR UR49, R4 ;  /* 0x00000000043172ca */ /* 0x000fe200000e0000 */
[----:B------:R-:W-:Y:S01]  /*16e0*/  ULDC.64 UR6, c[0x0][0x198] ;  /* 0x0000660000067ab9 */ /* 0x000fe20000000a00 */
[----:B------:R-:W1:Y:S01]  /*16f0*/  S2R R4, SR_CgaCtaId ;  /* 0x0000000000047919 */ /* 0x000e620000008800 */
        /* <DEDUP_REMOVED lines=11> */
[----:B------:R-:W-:Y:S01]  /*17b0*/  MOV R3, 0x400 ;  /* 0x0000040000037802 */ /* 0x000fe20000000f00 */
[----:B------:R-:W-:Y:S01]  /*17c0*/  UMOV UR20, UR36 ;  /* 0x0000002400147c82 */ /* 0x000fe20008000000 */
[----:B------:R-:W-:Y:S01]  /*17d0*/  UMOV UR21, UR37 ;  /* 0x0000002500157c82 */ /* 0x000fe20008000000 */
[----:B------:R-:W-:Y:S01]  /*17e0*/  UIADD3 UR48, UR14, 0x7000, URZ ;  /* 0x000070000e307890 */ /* 0x000fe2000fffe03f */
[C---:B------:R-:W-:Y:S01]  /*17f0*/  ISETP.NE.AND P2, PT, R6.reuse, 0x4, PT ;  /* 0x000000040600780c */ /* 0x040fe20003f45270 */
[----:B------:R-:W-:Y:S01]  /*1800*/  UIADD3 UR16, UR14, 0xb000, URZ ;  /* 0x0000b0000e107890 */ /* 0x000fe2000fffe03f */
[C---:B------:R-:W-:Y:S01]  /*1810*/  ISETP.NE.AND P1, PT, R6.reuse, 0x4, PT ;  /* 0x000000040600780c */ /* 0x040fe20003f25270 */
[----:B------:R-:W-:Y:S01]  /*1820*/  UIADD3 UR8, UR14, 0xf000, URZ ;  /* 0x0000f0000e087890 */ /* 0x000fe2000fffe03f */
[----:B------:R-:W-:Y:S01]  /*1830*/  SEL R6, R6, RZ, P2 ;  /* 0x000000ff06067207 */ /* 0x000fe20001000000 */
[----:B------:R-:W-:Y:S01]  /*1840*/  UMOV UR17, UR49 ;  /* 0x0000003100117c82 */ /* 0x000fe20008000000 */
[----:B------:R-:W-:Y:S01]  /*1850*/  UMOV UR10, 0x40 ;  /* 0x00000040000a7882 */ /* 0x000fe20000000000 */
[----:B------:R-:W-:Y:S01]  /*1860*/  UMOV UR12, UR36 ;  /* 0x00000024000c7c82 */ /* 0x000fe20008000000 */
[----:B------:R-:W-:Y:S01]  /*1870*/  UMOV UR13, UR37 ;  /* 0x00000025000d7c82 */ /* 0x000fe20008000000 */
[----:B------:R-:W-:Y:S01]  /*1880*/  UMOV UR9, UR49 ;  /* 0x0000003100097c82 */ /* 0x000fe20008000000 */
[----:B------:R-:W-:Y:S01]  /*1890*/  UIADD3 UR24, UR14, 0x13000, URZ ;  /* 0x000130000e187890 */ /* 0x000fe2000fffe03f */
[----:B------:R-:W-:Y:S01]  /*18a0*/  SEL R10, RZ, 0x1, !P1 ;  /* 0x00000001ff0a7807 */ /* 0x000fe20004800000 */
[----:B------:R-:W-:Y:S01]  /*18b0*/  UIADD3 UR32, UR14, 0x17000, URZ ;  /* 0x000170000e207890 */ /* 0x000fe2000fffe03f */
[----:B------:R-:W-:Y:S01]  /*18c0*/  UMOV UR26, 0x60 ;  /* 0x00000060001a7882 */ /* 0x000fe20000000000 */
[----:B------:R-:W-:Y:S01]  /*18d0*/  UMOV UR28, UR36 ;  /* 0x00000024001c7c82 */ /* 0x000fe20008000000 */
[----:B------:R-:W-:Y:S01]  /*18e0*/  UMOV UR29, UR37 ;  /* 0x00000025001d7c82 */ /* 0x000fe20008000000 */
[----:B------:R-:W-:Y:S01]  /*18f0*/  UMOV UR25, UR49 ;  /* 0x0000003100197c82 */ /* 0x000fe20008000000 */
[----:B------:R-:W-:Y:S01]  /*1900*/  UMOV UR34, 0x80 ;  /* 0x0000008000227882 */ /* 0x000fe20000000000 */
[----:B------:R-:W-:Y:S01]  /*1910*/  UMOV UR33, UR49 ;  /* 0x0000003100217c82 */ /* 0x000fe20008000000 */
[----:B--2---:R-:W-:-:S02]  /*1920*/  R2UR UR51, R5 ;  /* 0x00000000053372ca */ /* 0x004fc400000e0000 */
[----:B------:R-:W2:Y:S11]  /*1930*/  S2R R5, SR_TID.X ;  /* 0x0000000000057919 */ /* 0x000eb60000002100 */
[----:B------:R-:W-:-:S07]  /*1940*/  USHF.L.U32 UR51, UR51, 0x8, URZ ;  /* 0x0000000833337899 */ /* 0x000fce000800063f */
[----:B------:R-:W-:Y:S01]  /*1950*/  UMOV UR19, UR51 ;  /* 0x0000003300137c82 */ /* 0x000fe20008000000 */
[----:B------:R-:W-:Y:S01]  /*1960*/  UMOV UR11, UR51 ;  /* 0x00000033000b7c82 */ /* 0x000fe20008000000 */
[----:B------:R-:W-:Y:S01]  /*1970*/  UTMALDG.4D [UR48], [UR6], desc[UR4] ;  /* 0x00000430060075b4 */ /* 0x000fe20008019000 */
[----:B------:R-:W-:Y:S01]  /*1980*/  UMOV UR27, UR51 ;  /* 0x00000033001b7c82 */ /* 0x000fe20008000000 */
[----:B------:R-:W-:Y:S01]  /*1990*/  UMOV UR35, UR51 ;  /* 0x0000003300237c82 */ /* 0x000fe20008000000 */
[----:B------:R3:W-:Y:S01]  /*19a0*/  UTMALDG.4D [UR16], [UR6], desc[UR4] ;  /* 0x00000410060075b4 */ /* 0x0007e20008019000 */
[----:B--2---:R-:W-:Y:S01]  /*19b0*/  SHF.R.S32.HI R7, RZ, 0x1f, R5 ;  /* 0x0000001fff077819 */ /* 0x004fe20000011405 */
[----:B------:R2:W-:Y:S03]  /*19c0*/  UTMALDG.4D [UR8], [UR6], desc[UR4] ;  /* 0x00000408060075b4 */ /* 0x0005e60008019000 */
[----:B------:R-:W-:-:S04]  /*19d0*/  LEA.HI R7, R7, R5, RZ, 0x7 ;  /* 0x0000000507077211 */ /* 0x000fc800078f38ff */
[----:B------:R-:W-:Y:S01]  /*19e0*/  LOP3.LUT R7, R7, 0xffffff80, RZ, 0xc0, !PT ;  /* 0xffffff8007077812 */ /* 0x000fe200078ec0ff */
[----:B------:R4:W-:Y:S04]  /*19f0*/  UTMALDG.4D [UR24], [UR6], desc[UR4] ;  /* 0x00000418060075b4 */ /* 0x0009e80008019000 */
[----:B------:R-:W-:Y:S01]  /*1a00*/  IMAD.IADD R7, R5, 0x1, -R7 ;  /* 0x0000000105077824 */ /* 0x000fe200078e0a07 */
[----:B-1----:R-:W-:Y:S02]  /*1a10*/  LEA R5, R4, R3, 0x18 ;  /* 0x0000000304057211 */ /* 0x002fe400078ec0ff */
[----:B------:R-:W-:Y:S02]  /*1a20*/  SHF.L.U32 R3, R10, 0x1f, RZ ;  /* 0x0000001f0a037819 */ /* 0x000fe400000006ff */
[----:B------:R-:W-:Y:S01]  /*1a30*/  ISETP.NE.AND P3, PT, R7, RZ, PT ;  /* 0x000000ff0700720c */ /* 0x000fe20003f65270 */
[----:B------:R4:W-:Y:S01]  /*1a40*/  UTMALDG.4D [UR32], [UR6], desc[UR4] ;  /* 0x00000420060075b4 */ /* 0x0009e20008019000 */
[----:B------:R-:W-:Y:S01]  /*1a50*/  LEA R4, R6, R5, 0x3 ;  /* 0x0000000506047211 */ /* 0x000fe200078e18ff */
[----:B---3--:R-:W-:Y:S01]  /*1a60*/  UIADD3 UR16, UR14, 0x1b000, URZ ;  /* 0x0001b0000e107890 */ /* 0x008fe2000fffe03f */
[----:B------:R-:W-:Y:S01]  /*1a70*/  UMOV UR18, 0xa0 ;  /* 0x000000a000127882 */ /* 0x000fe20000000000 */
[----:B--2---:R-:W-:-:S07]  /*1a80*/  UIADD3 UR8, UR14, 0x1f000, URZ ;  /* 0x0001f0000e087890 */ /* 0x004fce000fffe03f */
[----:B------:R4:W-:Y:S01]  /*1a90*/  UTMALDG.4D [UR16], [UR6], desc[UR4] ;  /* 0x00000410060075b4 */ /* 0x0009e20008019000 */
[----:B------:R-:W-:Y:S02]  /*1aa0*/  UMOV UR10, 0xc0 ;  /* 0x000000c0000a7882 */ /* 0x000fe40000000000 */
[----:B------:R4:W-:Y:S02]  /*1ab0*/  UTMALDG.4D [UR8], [UR6], desc[UR4] ;  /* 0x00000408060075b4 */ /* 0x0009e40008019000 */
[----:B----4-:R-:W-:Y:S01]  /*1ac0*/  NOP ;  /* 0x0000000000007918 */ /* 0x010fe20000000000 */
.L_x_19:
        /* <DEDUP_REMOVED lines=10> */
.L_x_20:
[----:B------:R-:W3:Y:S01]  /*1b70*/  LDL.LU R7, [R1+0x80] ;  /* 0x0000800001077983 */ /* 0x000ee20000300800 */
[----:B------:R-:W-:Y:S01]  /*1b80*/  IMAD R5, R6, 0x1c000, R5 ;  /* 0x0001c00006057824 */ /* 0x000fe200078e0205 */
[----:B------:R-:W-:Y:S01]  /*1b90*/  R2UR UR57, R4 ;  /* 0x00000000043972ca */ /* 0x000fe200000e0000 */
[----:B------:R-:W-:Y:S01]  /*1ba0*/  ULDC.64 UR6, c[0x0][0x198] ;  /* 0x0000660000067ab9 */ /* 0x000fe20000000a00 */
[----:B------:R-:W-:Y:S01]  /*1bb0*/  UMOV UR4, 0x0 ;  /* 0x0000000000047882 */ /* 0x000fe20000000000 */
[----:B------:R-:W-:Y:S01]  /*1bc0*/  UIADD3 UR6, UP0, UR6, 0x2f0, URZ ;  /* 0x000002f006067890 */ /* 0x000fe2000ff1e03f */
[----:B------:R-:W-:Y:S01]  /*1bd0*/  R2UR UR14, R5 ;  /* 0x00000000050e72ca */ /* 0x000fe200000e0000 */
[----:B------:R-:W-:Y:S01]  /*1be0*/  UMOV UR5, 0x10000000 ;  /* 0x1000000000057882 */ /* 0x000fe20000000000 */
[----:B------:R-:W-:Y:S01]  /*1bf0*/  UMOV UR58, URZ ;  /* 0x0000003f003a7c82 */ /* 0x000fe20008000000 */
[----:B------:R-:W-:Y:S01]  /*1c00*/  UIADD3.X UR7, URZ, UR7, URZ, UP0, !UPT ;  /* 0x000000073f077290 */ /* 0x000fe200087fe43f */
[----:B------:R-:W-:Y:S01]  /*1c10*/  VIADD R6, R6, 0x1 ;  /* 0x0000000106067836 */ /* 0x000fe20000000000 */
[----:B------:R-:W-:Y:S01]  /*1c20*/  UMOV UR60, UR36 ;  /* 0x00000024003c7c82 */ /* 0x000fe20008000000 */
[----:B------:R-:W-:Y:S01]  /*1c30*/  UMOV UR61, UR37 ;  /* 0x00000025003d7c82 */ /* 0x000fe20008000000 */
[----:B------:R-:W-:Y:S01]  /*1c40*/  UMOV UR50, 0x20 ;  /* 0x0000002000327882 */ /* 0x000fe20000000000 */
[----:B------:R-:W-:Y:S01]  /*1c50*/  UMOV UR52, UR36 ;  /* 0x0000002400347c82 */ /* 0x000fe20008000000 */
[----:B------:R-:W-:Y:S01]  /*1c60*/  UIADD3 UR57, UR57, 0x77000, URZ ;  /* 0x0007700039397890 */ /* 0x000fe2000fffe03f */
[C---:B------:R-:W-:Y:S01]  /*1c70*/  ISETP.NE.AND P1, PT, R6.reuse, 0x4, PT ;  /* 0x000000040600780c */ /* 0x040fe20003f25270 */
[----:B------:R-:W-:Y:S01]  /*1c80*/  UMOV UR53, UR37 ;  /* 0x0000002500357c82 */ /* 0x000fe20008000000 */
[----:B------:R-:W-:Y:S01]  /*1c90*/  UMOV UR10, 0x40 ;  /* 0x00000040000a7882 */ /* 0x000fe20000000000 */
[----:B------:R-:W-:Y:S01]  /*1ca0*/  UIADD3 UR56, UR14, 0x7000, URZ ;  /* 0x000070000e387890 */ /* 0x000fe2000fffe03f */
[----:B-12---:R-:W-:Y:S01]  /*1cb0*/  SEL R3, RZ, 0x1, P1 ;  /* 0x00000001ff037807 */ /* 0x006fe20000800000 */
[----:B------:R-:W-:Y:S01]  /*1cc0*/  UIADD3 UR48, UR14, 0xb000, URZ ;  /* 0x0000b0000e307890 */ /* 0x000fe2000fffe03f */
[----:B------:R-:W-:Y:S01]  /*1cd0*/  SEL R6, R6, RZ, P1 ;  /* 0x000000ff06067207 */ /* 0x000fe20000800000 */
[----:B------:R-:W-:Y:S01]  /*1ce0*/  UIADD3 UR8, UR14, 0xf000, URZ ;  /* 0x0000f0000e087890 */ /* 0x000fe2000fffe03f */
[----:B------:R-:W-:Y:S01]  /*1cf0*/  LOP3.LUT R10, R10, R3, RZ, 0x3c, !PT ;  /* 0x000000030a0a7212 */ /* 0x000fe200078e3cff */
[----:B------:R-:W-:Y:S01]  /*1d00*/  UMOV UR49, UR57 ;  /* 0x0000003900317c82 */ /* 0x000fe20008000000 */
[----:B------:R-:W-:Y:S01]  /*1d10*/  UMOV UR12, UR36 ;  /* 0x00000024000c7c82 */ /* 0x000fe20008000000 */
[----:B------:R-:W-:Y:S01]  /*1d20*/  UMOV UR13, UR37 ;  /* 0x00000025000d7c82 */ /* 0x000fe20008000000 */
[----:B------:R-:W-:Y:S01]  /*1d30*/  UMOV UR9, UR57 ;  /* 0x0000003900097c82 */ /* 0x000fe20008000000 */
[----:B------:R-:W-:-:S02]  /*1d40*/  UIADD3 UR24, UR14, 0x13000, URZ ;  /* 0x000130000e187890 */ /* 0x000fc4000fffe03f */
[----:B------:R-:W-:Y:S02]  /*1d50*/  UIADD3 UR32, UR14, 0x17000, URZ ;  /* 0x000170000e207890 */ /* 0x000fe4000fffe03f */
[----:B------:R-:W-:Y:S01]  /*1d60*/  UIADD3 UR16, UR14, 0x1b000, URZ ;  /* 0x0001b0000e107890 */ /* 0x000fe2000fffe03f */
[----:B------:R-:W-:Y:S01]  /*1d70*/  UMOV UR26, 0x60 ;  /* 0x00000060001a7882 */ /* 0x000fe20000000000 */
[----:B------:R-:W-:Y:S01]  /*1d80*/  UMOV UR28, UR36 ;  /* 0x00000024001c7c82 */ /* 0x000fe20008000000 */
[----:B------:R-:W-:Y:S01]  /*1d90*/  UMOV UR29, UR37 ;  /* 0x00000025001d7c82 */ /* 0x000fe20008000000 */
[----:B------:R-:W-:Y:S01]  /*1da0*/  UMOV UR25, UR57 ;  /* 0x0000003900197c82 */ /* 0x000fe20008000000 */
[----:B------:R-:W-:Y:S01]  /*1db0*/  UMOV UR34, 0x80 ;  /* 0x0000008000227882 */ /* 0x000fe20000000000 */
[----:B------:R-:W-:Y:S01]  /*1dc0*/  UMOV UR33, UR57 ;  /* 0x0000003900217c82 */ /* 0x000fe20008000000 */
[----:B------:R-:W-:Y:S01]  /*1dd0*/  UMOV UR18, 0xa0 ;  /* 0x000000a000127882 */ /* 0x000fe20000000000 */
[----:B------:R-:W-:Y:S01]  /*1de0*/  UMOV UR20, UR36 ;  /* 0x0000002400147c82 */ /* 0x000fe20008000000 */
[----:B------:R-:W-:Y:S01]  /*1df0*/  UMOV UR21, UR37 ;  /* 0x0000002500157c82 */ /* 0x000fe20008000000 */
[----:B------:R-:W-:Y:S01]  /*1e00*/  UMOV UR17, UR57 ;  /* 0x0000003900117c82 */ /* 0x000fe20008000000 */
[----:B---3--:R-:W-:-:S02]  /*1e10*/  R2UR UR59, R7 ;  /* 0x00000000073b72ca */ /* 0x008fc400000e0000 */
[----:B------:R-:W-:-:S05]  /*1e20*/  IADD3 R7, R7, 0x1, RZ ;  /* 0x0000000107077810 */ /* 0x000fca0007ffe0ff */
[----:B------:R3:W-:Y:S06]  /*1e30*/  STL [R1+0x80], R7 ;  /* 0x0000800701007387 */ /* 0x0007ec0000100800 */
[----:B------:R-:W-:-:S07]  /*1e40*/  USHF.L.U32 UR59, UR59, 0x8, URZ ;  /* 0x000000083b3b7899 */ /* 0x000fce000800063f */
[----:B------:R-:W-:Y:S01]  /*1e50*/  UMOV UR51, UR59 ;  /* 0x0000003b00337c82 */ /* 0x000fe20008000000 */
[----:B------:R-:W-:Y:S01]  /*1e60*/  UMOV UR11, UR59 ;  /* 0x0000003b000b7c82 */ /* 0x000fe20008000000 */
[----:B------:R-:W-:Y:S01]  /*1e70*/  UTMALDG.4D [UR56], [UR6], desc[UR4] ;  /* 0x00000438060075b4 */ /* 0x000fe20008019000 */
[----:B------:R-:W-:Y:S01]  /*1e80*/  UMOV UR27, UR59 ;  /* 0x0000003b001b7c82 */ /* 0x000fe20008000000 */
[----:B------:R-:W-:Y:S01]  /*1e90*/  UMOV UR35, UR59 ;  /* 0x0000003b00237c82 */ /* 0x000fe20008000000 */
[----:B------:R-:W-:Y:S01]  /*1ea0*/  UMOV UR19, UR59 ;  /* 0x0000003b00137c82 */ /* 0x000fe20008000000 */
[----:B------:R-:W-:Y:S01]  /*1eb0*/  UTMALDG.4D [UR48], [UR6], desc[UR4] ;  /* 0x00000430060075b4 */ /* 0x000fe20008019000 */
[----:B------:R1:W-:Y:S01]  /*1ec0*/  UTMALDG.4D [UR8], [UR6], desc[UR4] ;  /* 0x00000408060075b4 */ /* 0x0003e20008019000 */
[----:B------:R3:W-:Y:S01]  /*1ed0*/  UTMALDG.4D [UR24], [UR6], desc[UR4] ;  /* 0x00000418060075b4 */ /* 0x0007e20008019000 */
[----:B------:R3:W-:Y:S01]  /*1ee0*/  UTMALDG.4D [UR32], [UR6], desc[UR4] ;  /* 0x00000420060075b4 */ /* 0x0007e20008019000 */
[----:B------:R3:W-:Y:S01]  /*1ef0*/  UTMALDG.4D [UR16], [UR6], desc[UR4] ;  /* 0x00000410060075b4 */ /* 0x0007e20008019000 */
[----:B-1----:R-:W-:Y:S01]  /*1f00*/  UIADD3 UR8, UR14, 0x1f000, URZ ;  /* 0x0001f0000e087890 */ /* 0x002fe2000fffe03f */
[----:B------:R-:W-:-:S08]  /*1f10*/  UMOV UR10, 0xc0 ;  /* 0x000000c0000a7882 */ /* 0x000fd00000000000 */
[----:B------:R3:W-:Y:S02]  /*1f20*/  UTMALDG.4D [UR8], [UR6], desc[UR4] ;  /* 0x00000408060075b4 */ /* 0x0007e40008019000 */
[----:B---3--:R-:W-:Y:S01]  /*1f30*/  NOP ;  /* 0x0000000000007918 */ /* 0x008fe20000000000 */
.L_x_16:
[----:B------:R-:W-:-:S05]  /*1f40*/  IMAD.SHL.U32 R9, R2, 0x2, RZ ;  /* 0x0000000202097824 */ /* 0x000fca00078e00ff */
[----:B------:R-:W-:-:S04]  /*1f50*/  LOP3.LUT R9, R9, 0xfffffffe, RZ, 0x3c, !PT ;  /* 0xfffffffe09097812 */ /* 0x000fc800078e3cff */
[----:B------:R-:W-:-:S07]  /*1f60*/  IADD3 R9, -R9, -0x6, RZ ;  /* 0xfffffffa09097810 */ /* 0x000fce0007ffe1ff */
.L_x_10:
[----:B------:R-:W-:Y:S05]  /*1f70*/  BSYNC B0 ;  /* 0x0000000000007941 */ /* 0x000fea0003800000 */
.L_x_9:
[----:B-12---:R-:W1:Y:S01]  /*1f80*/  S2R R4, SR_CgaCtaId ;  /* 0x0000000000047919 */ /* 0x006e620000008800 */
[----:B------:R-:W-:Y:S01]  /*1f90*/  MOV R3, 0x400 ;  /* 0x0000040000037802 */ /* 0x000fe20000000f00 */
[----:B------:R-:W-:Y:S01]  /*1fa0*/  IMAD.MOV.U32 R13, RZ, RZ, RZ ;  /* 0x000000ffff0d7224 */ /* 0x000fe200078e00ff */
[----:B------:R-:W-:Y:S02]  /*1fb0*/  SHF.L.U32 R2, RZ, 0x1f, RZ ;  /* 0x0000001fff027819 */ /* 0x000fe400000006ff */
[----:B-1----:R-:W-:-:S07]  /*1fc0*/  LEA R3, R4, R3, 0x18 ;  /* 0x0000000304037211 */ /* 0x002fce00078ec0ff */
.L_x_21:
[----:B-1----:R-:W1:Y:S01]  /*1fd0*/  S2R R4, SR_CgaCtaId ;  /* 0x0000000000047919 */ /* 0x002e620000008800 */
[----:B------:R-:W-:-:S04]  /*1fe0*/  MOV R3, 0x400 ;  /* 0x0000040000037802 */ /* 0x000fc80000000f00 */
[----:B-1----:R-:W-:-:S04]  /*1ff0*/  LEA R3, R4, R3, 0x18 ;  /* 0x0000000304037211 */ /* 0x002fc800078ec0ff */
[----:B------:R1:W2:Y:S03]  /*2000*/  SYNCS.PHASECHK.TRANS64.TRYWAIT P1, [R3+URZ+0x77040], R2 ;  /* 0x07704002030075a7 */ /* 0x0002a6000802017f */
[----:B--2---:R-:W-:Y:S05]  /*2010*/  @!P1 NANOSLEEP.SYNCS 0x989680 ;  /* 0x009896800000995d */ /* 0x004fea0003900000 */
[----:B------:R-:W2:Y:S02]  /*2020*/  @!P1 SYNCS.PHASECHK.TRANS64 P1, [R3+URZ+0x77040], R2 ;  /* 0x07704002030095a7 */ /* 0x000ea4000802007f */
[----:B--2---:R-:W-:Y:S05]  /*2030*/  @!P1 BRA `(.L_x_21) ;  /* 0xfffffffc00e49947 */ /* 0x004fea000383ffff */
[----:B-1----:R-:W1:Y:S02]  /*2040*/  S2R R3, SR_TID.X ;  /* 0x0000000000037919 */ /* 0x002e640000002100 */
[----:B-1----:R-:W-:-:S04]  /*2050*/  SHF.R.S32.HI R5, RZ, 0x1f, R3 ;  /* 0x0000001fff057819 */ /* 0x002fc80000011403 */
[----:B------:R-:W-:-:S04]  /*2060*/  LEA.HI R5, R5, R3, RZ, 0x7 ;  /* 0x0000000305057211 */ /* 0x000fc800078f38ff */
[----:B------:R-:W-:-:S04]  /*2070*/  LOP3.LUT R5, R5, 0xffffff80, RZ, 0xc0, !PT ;  /* 0xffffff8005057812 */ /* 0x000fc800078ec0ff */
[----:B------:R-:W-:Y:S02]  /*2080*/  IADD3 R5, R3, -R5, RZ ;  /* 0x8000000503057210 */ /* 0x000fe40007ffe0ff */
[----:B------:R-:W1:Y:S02]  /*2090*/  LDC R3, c[0x0][0x28c] ;  /* 0x0000a300ff037b82 */ /* 0x000e640000000800 */
[----:B------:R-:W-:Y:S01]  /*20a0*/  SHF.R.S32.HI R2, RZ, 0x1f, R5 ;  /* 0x0000001fff027819 */ /* 0x000fe20000011405 */
[----:B-1----:R-:W-:-:S03]  /*20b0*/  VIADD R4, R3, 0xff ;  /* 0x000000ff03047836 */ /* 0x002fc60000000000 */
[----:B------:R-:W-:Y:S02]  /*20c0*/  LEA.HI R3, R2, R5, RZ, 0x5 ;  /* 0x0000000502037211 */ /* 0x000fe400078f28ff */
[----:B------:R-:W-:Y:S02]  /*20d0*/  SHF.R.S32.HI R5, RZ, 0x1f, R4 ;  /* 0x0000001fff057819 */ /* 0x000fe40000011404 */
[----:B------:R-:W-:Y:S02]  /*20e0*/  SHF.R.S32.HI R3, RZ, 0x5, R3 ;  /* 0x00000005ff037819 */ /* 0x000fe40000011403 */
[----:B------:R-:W-:Y:S02]  /*20f0*/  LEA.HI R5, R5, R4, RZ, 0x8 ;  /* 0x0000000405057211 */ /* 0x000fe400078f40ff */
[----:B------:R-:W-:Y:S02]  /*2100*/  SHF.L.U32 R4, RZ, 0x1f, RZ ;  /* 0x0000001fff047819 */ /* 0x000fe400000006ff */
[----:B------:R-:W-:-:S02]  /*2110*/  LEA R3, R3, UR43, 0x4 ;  /* 0x0000002b03037c11 */ /* 0x000fc4000f8e20ff */
[----:B------:R-:W-:-:S07]  /*2120*/  SHF.R.S32.HI R11, RZ, 0x8, R5 ;  /* 0x00000008ff0b7819 */ /* 0x000fce0000011405 */
.L_x_22:
[----:B-1----:R-:W1:Y:S01]  /*2130*/  S2R R14, SR_CgaCtaId ;  /* 0x00000000000e7919 */ /* 0x002e620000008800 */
[----:B------:R-:W-:-:S04]  /*2140*/  MOV R8, 0x400 ;  /* 0x0000040000087802 */ /* 0x000fc80000000f00 */
[----:B-1----:R-:W-:-:S04]  /*2150*/  LEA R8, R14, R8, 0x18 ;  /* 0x000000080e087211 */ /* 0x002fc800078ec0ff */
[----:B------:R1:W2:Y:S03]  /*2160*/  SYNCS.PHASECHK.TRANS64.TRYWAIT P1, [R8+URZ+0x77000], R4 ;  /* 0x07700004080075a7 */ /* 0x0002a6000802017f */
[----:B--2---:R-:W-:Y:S05]  /*2170*/  @!P1 NANOSLEEP.SYNCS 0x989680 ;  /* 0x009896800000995d */ /* 0x004fea0003900000 */
[----:B------:R-:W2:Y:S02]  /*2180*/  @!P1 SYNCS.PHASECHK.TRANS64 P1, [R8+URZ+0x77000], R4 ;  /* 0x07700004080095a7 */ /* 0x000ea4000802007f */
[----:B--2---:R-:W-:Y:S05]  /*2190*/  @!P1 BRA `(.L_x_22) ;  /* 0xfffffffc00e49947 */ /* 0x004fea000383ffff */
[----:B------:R-:W2:Y:S01]  /*21a0*/  S2R R5, SR_TID.X ;  /* 0x0000000000057919 */ /* 0x000ea20000002100 */
[----:B------:R-:W-:Y:S05]  /*21b0*/  WARPSYNC.ALL ;  /* 0x0000000000007948 */ /* 0x000fea0003800000 */
[----:B--2---:R-:W-:-:S04]  /*21c0*/  SHF.R.S32.HI R7, RZ, 0x1f, R5 ;  /* 0x0000001fff077819 */ /* 0x004fc80000011405 */
[----:B------:R-:W-:-:S04]  /*21d0*/  LEA.HI R7, R7, R5, RZ, 0x7 ;  /* 0x0000000507077211 */ /* 0x000fc800078f38ff */
[----:B------:R-:W-:-:S05]  /*21e0*/  LOP3.LUT R7, R7, 0xffffff80, RZ, 0xc0, !PT ;  /* 0xffffff8007077812 */ /* 0x000fca00078ec0ff */
[----:B------:R-:W-:-:S05]  /*21f0*/  IMAD.IADD R7, R5, 0x1, -R7 ;  /* 0x0000000105077824 */ /* 0x000fca00078e0a07 */
[----:B------:R-:W-:-:S04]  /*2200*/  LEA.HI R2, R2, R7, RZ, 0x2 ;  /* 0x0000000702027211 */ /* 0x000fc800078f10ff */
[--C-:B-1----:R-:W-:Y:S02]  /*2210*/  SHF.R.S32.HI R4, RZ, 0x2, R2.reuse ;  /* 0x00000002ff047819 */ /* 0x102fe40000011402 */
[----:B------:R-:W-:Y:S02]  /*2220*/  SHF.R.S32.HI R5, RZ, 0x1f, R2 ;  /* 0x0000001fff057819 */ /* 0x000fe40000011402 */
[----:B------:R-:W-:Y:S02]  /*2230*/  LOP3.LUT R2, R2, 0x7ffffffc, RZ, 0xc0, !PT ;  /* 0x7ffffffc02027812 */ /* 0x000fe400078ec0ff */
[----:B------:R-:W-:Y:S02]  /*2240*/  LEA.HI R5, R5, R4, RZ, 0x3 ;  /* 0x0000000405057211 */ /* 0x000fe400078f18ff */
[----:B------:R-:W-:Y:S02]  /*2250*/  IADD3 R7, -R2, R7, RZ ;  /* 0x0000000702077210 */ /* 0x000fe40007ffe1ff */
[----:B------:R-:W-:-:S02]  /*2260*/  LOP3.LUT R2, R5, 0xfffffff8, RZ, 0xc0, !PT ;  /* 0xfffffff805027812 */ /* 0x000fc400078ec0ff */
[----:B------:R-:W-:Y:S01]  /*2270*/  VIMNMX R5, R11, R0, PT ;  /* 0x000000000b057248 */ /* 0x000fe20003fe0100 */
[----:B------:R-:W-:Y:S01]  /*2280*/  IMAD.SHL.U32 R0, R7, 0x2, RZ ;  /* 0x0000000207007824 */ /* 0x000fe200078e00ff */
[----:B------:R-:W-:Y:S02]  /*2290*/  IADD3 R3, R3, R4, -R2 ;  /* 0x0000000403037210 */ /* 0x000fe40007ffe802 */
[C---:B------:R-:W-:Y:S01]  /*22a0*/  R2UR UR38, R8.reuse ;  /* 0x00000000082672ca */ /* 0x040fe200000e0000 */
[----:B------:R-:W-:Y:S01]  /*22b0*/  WARPGROUP.ARRIVE ;  /* 0x00000000000079c5 */ /* 0x000fe20000000000 */
[----:B------:R-:W-:Y:S01]  /*22c0*/  R2UR UR4, R8 ;  /* 0x00000000080472ca */ /* 0x000fe200000e0000 */
[----:B------:R-:W-:Y:S01]  /*22d0*/  UMOV UR7, 0x80000020 ;  /* 0x8000002000077882 */ /* 0x000fe20000000000 */
[----:B------:R-:W-:Y:S01]  /*22e0*/  UMOV UR11, 0x80000020 ;  /* 0x80000020000b7882 */ /* 0x000fe20000000000 */
[----:B------:R-:W-:Y:S01]  /*22f0*/  UMOV UR5, UR7 ;  /* 0x0000000700057c82 */ /* 0x000fe20008000000 */
[----:B------:R-:W-:Y:S01]  /*2300*/  MOV R15, UR7 ;  /* 0x00000007000f7c02 */ /* 0x000fe20008000f00 */
[----:B------:R-:W-:Y:S01]  /*2310*/  UMOV UR45, 0x80000020 ;  /* 0x80000020002d7882 */ /* 0x000fe20000000000 */
[----:B------:R-:W-:Y:S01]  /*2320*/  UMOV UR49, 0x80000020 ;  /* 0x8000002000317882 */ /* 0x000fe20000000000 */
[----:B------:R-:W-:Y:S01]  /*2330*/  UMOV UR53, 0x80000020 ;  /* 0x8000002000357882 */ /* 0x000fe20000000000 */
[----:B------:R-:W-:Y:S01]  /*2340*/  UMOV UR57, 0x80000020 ;  /* 0x8000002000397882 */ /* 0x000fe20000000000 */
[C---:B------:R-:W-:Y:S01]  /*2350*/  VIADD R2, R0.reuse, 0x8 ;  /* 0x0000000800027836 */ /* 0x040fe20000000000 */
[C---:B------:R-:W-:Y:S01]  /*2360*/  ISETP.GE.AND P2, PT, R3.reuse, R0, PT ;  /* 0x000000000300720c */ /* 0x040fe20003f46270 */
[----:B------:R-:W-:Y:S01]  /*2370*/  UIADD3 UR38, UR38, 0x7000, URZ ;  /* 0x0000700026267890 */ /* 0x000fe2000fffe03f */
[C---:B------:R-:W-:Y:S01]  /*2380*/  VIADD R4, R0.reuse, 0x9 ;  /* 0x0000000900047836 */ /* 0x040fe20000000000 */
[----:B------:R-:W-:Y:S01]  /*2390*/  USHF.R.U32.HI UR4, URZ, 0x4, UR4 ;  /* 0x000000043f047899 */ /* 0x000fe20008011604 */
[C---:B------:R-:W-:Y:S01]  /*23a0*/  ISETP.GE.AND P4, PT, R3.reuse, R2, PT ;  /* 0x000000020300720c */ /* 0x040fe20003f86270 */
[----:B------:R-:W-:Y:S01]  /*23b0*/  USHF.R.U32.HI UR38, URZ, 0x4, UR38 ;  /* 0x000000043f267899 */ /* 0x000fe20008011626 */
[C---:B------:R-:W-:Y:S01]  /*23c0*/  VIADD R2, R0.reuse, 0x18 ;  /* 0x0000001800027836 */ /* 0x040fe20000000000 */
[----:B------:R-:W-:Y:S01]  /*23d0*/  ULOP3.LUT UR4, UR4, 0x3fff, URZ, 0xc0, !UPT ;  /* 0x00003fff04047892 */ /* 0x000fe2000f8ec03f */
[C---:B------:R-:W-:Y:S01]  /*23e0*/  IADD3 R8, R0.reuse, 0x10, RZ ;  /* 0x0000001000087810 */ /* 0x040fe20007ffe0ff */
[----:B------:R-:W-:Y:S01]  /*23f0*/  ULOP3.LUT UR38, UR38, 0x3fff, URZ, 0xc0, !UPT ;  /* 0x00003fff26267892 */ /* 0x000fe2000f8ec03f */
[C---:B------:R-:W-:Y:S01]  /*2400*/  ISETP.GE.AND P6, PT, R3.reuse, R4, PT ;  /* 0x000000040300720c */ /* 0x040fe20003fc6270 */
[----:B------:R-:W-:Y:S01]  /*2410*/  ULOP3.LUT UR8, UR4, 0x10000, URZ, 0xfc, !UPT ;  /* 0x0001000004087892 */ /* 0x000fe2000f8efc3f */
[C---:B------:R-:W-:Y:S01]  /*2420*/  ISETP.GE.AND P5, PT, R3.reuse, R8, PT ;  /* 0x000000080300720c */ /* 0x040fe20003fa6270 */
[----:B------:R-:W-:Y:S01]  /*2430*/  ULOP3.LUT UR40, UR38, 0x10000, URZ, 0xfc, !UPT ;  /* 0x0001000026287892 */ /* 0x000fe2000f8efc3f */
[----:B------:R-:W-:Y:S01]  /*2440*/  ISETP.GT.AND P1, PT, R3, R0, PT ;  /* 0x000000000300720c */ /* 0x000fe20003f24270 */
[----:B------:R-:W-:Y:S01]  /*2450*/  UIADD3 UR44, UR8, 0x500, URZ ;  /* 0x00000500082c7890 */ /* 0x000fe2000fffe03f */
[C---:B------:R-:W-:Y:S01]  /*2460*/  IADD3 R4, R0.reuse, 0x19, RZ ;  /* 0x0000001900047810 */ /* 0x040fe20007ffe0ff */
[----:B------:R-:W-:Y:S01]  /*2470*/  UIADD3 UR48, UR8, 0x502, URZ ;  /* 0x0000050208307890 */ /* 0x000fe2000fffe03f */
[----:B------:R-:W-:Y:S01]  /*2480*/  VIADD R8, R0, 0x71 ;  /* 0x0000007100087836 */ /* 0x000fe20000000000 */
[----:B------:R-:W-:Y:S01]  /*2490*/  UMOV UR6, UR8 ;  /* 0x0000000800067c82 */ /* 0x000fe20008000000 */
[----:B------:R-:W-:Y:S01]  /*24a0*/  UIADD3 UR52, UR8, 0x600, URZ ;  /* 0x0000060008347890 */ /* 0x000fe2000fffe03f */
[----:B------:R-:W-:Y:S01]  /*24b0*/  IMAD.U32 R14, RZ, RZ, UR6 ;  /* 0x00000006ff0e7e24 */ /* 0x000fe2000f8e00ff */
[----:B------:R-:W-:Y:S01]  /*24c0*/  UMOV UR4, UR6 ;  /* 0x0000000600047c82 */ /* 0x000fe20008000000 */
[----:B------:R-:W-:Y:S01]  /*24d0*/  UMOV UR6, UR40 ;  /* 0x0000002800067c82 */ /* 0x000fe20008000000 */
[----:B------:R-:W-:Y:S01]  /*24e0*/  UIADD3 UR56, UR8, 0x602, URZ ;  /* 0x0000060208387890 */ /* 0x000fe2000fffe03f */
[----:B------:R-:W-:Y:S01]  /*24f0*/  HGMMA.64x256x16.F32.BF16 R24, gdesc[UR4], RZ, !UPT, gsb0 ;  /* 0x03e00000041879f0 */ /* 0x000fe2000c0018ff */
[----:B------:R-:W-:Y:S01]  /*2500*/  UIADD3 UR4, UR8, 0x2, URZ ;  /* 0x0000000208047890 */ /* 0x000fe2000fffe03f */
[----:B------:R1:W-:Y:S01]  /*2510*/  STL.64 [R1+0x138], R14 ;  /* 0x0001380e01007387 */ /* 0x0003e20000100a00 */
[----:B------:R-:W-:Y:S01]  /*2520*/  UIADD3 UR6, UR40, 0x2, URZ ;  /* 0x0000000228067890 */ /* 0x000fe2000fffe03f */
[----:B------:R-:W-:Y:S01]  /*2530*/  UMOV UR5, UR11 ;  /* 0x0000000b00057c82 */ /* 0x000fe20008000000 */
[----:B------:R-:W-:Y:S01]  /*2540*/  UMOV UR7, 0x80000020 ;  /* 0x8000002000077882 */ /* 0x000fe20000000000 */
[----:B------:R-:W-:-:S02]  /*2550*/  ULDC UR9, c[0x0][0x604] ;  /* 0x0001810000097ab9 */ /* 0x000fc40000000800 */
[----:B------:R-:W-:Y:S01]  /*2560*/  UMOV UR10, UR4 ;  /* 0x00000004000a7c82 */ /* 0x000fe20008000000 */
[----:B------:R-:W-:Y:S01]  /*2570*/  ULDC UR12, c[0x0][0x604] ;  /* 0x00018100000c7ab9 */ /* 0x000fe20000000800 */
[----:B------:R-:W-:Y:S01]  /*2580*/  UMOV UR4, UR10 ;  /* 0x0000000a00047c82 */ /* 0x000fe20008000000 */
[----:B-1----:R-:W-:Y:S02]  /*2590*/  IMAD.U32 R14, RZ, RZ, UR10 ;  /* 0x0000000aff0e7e24 */ /* 0x002fe4000f8e00ff */
[----:B------:R-:W-:Y:S01]  /*25a0*/  IMAD.U32 R15, RZ, RZ, UR11 ;  /* 0x0000000bff0f7e24 */ /* 0x000fe2000f8e00ff */
[----:B------:R-:W-:-:S04]  /*25b0*/  UMOV UR11, 0x80000020 ;  /* 0x80000020000b7882 */ /* 0x000fc80000000000 */
[----:B------:R1:W-:Y:S02]  /*25c0*/  STL.64 [R1+0x130], R14 ;  /* 0x0001300e01007387 */ /* 0x0003e40000100a00 */
[----:B-1----:R-:W-:Y:S01]  /*25d0*/  IMAD.U32 R15, RZ, RZ, UR11 ;  /* 0x0000000bff0f7e24 */ /* 0x002fe2000f8e00ff */
[----:B------:R-:W-:Y:S02]  /*25e0*/  WARPGROUP.DEPBAR.LE gsb0, 0x0 ;  /* 0x00008000000079c5 */ /* 0x000fe40000010000 */
[----:B------:R-:W-:-:S06]  /*25f0*/  WARPGROUP.ARRIVE ;  /* 0x00000000000079c5 */ /* 0x000fcc0000000000 */
[----:B------:R-:W-:Y:S01]  /*2600*/  HGMMA.64x256x16.F32.BF16 R24, gdesc[UR4], R24, gsb0 ;  /* 0x03e00000041879f0 */ /* 0x000fe20008001818 */
[----:B------:R-:W-:Y:S02]  /*2610*/  UIADD3 UR4, UR8, 0x100, URZ ;  /* 0x0000010008047890 */ /* 0x000fe4000fffe03f */
[----:B------:R-:W-:Y:S01]  /*2620*/  UIADD3 UR6, UR40, 0x400, URZ ;  /* 0x0000040028067890 */ /* 0x000fe2000fffe03f */
[----:B------:R-:W-:Y:S01]  /*2630*/  UMOV UR5, UR11 ;  /* 0x0000000b00057c82 */ /* 0x000fe20008000000 */
[----:B------:R-:W-:Y:S01]  /*2640*/  UMOV UR7, 0x80000020 ;  /* 0x8000002000077882 */ /* 0x000fe20000000000 */
[----:B------:R-:W-:Y:S02]  /*2650*/  UMOV UR11, 0x80000020 ;  /* 0x80000020000b7882 */ /* 0x000fe40000000000 */
[----:B------:R-:W-:Y:S02]  /*2660*/  UMOV UR10, UR4 ;  /* 0x00000004000a7c82 */ /* 0x000fe40008000000 */
[----:B------:R-:W-:Y:S01]  /*2670*/  UMOV UR4, UR10 ;  /* 0x0000000a00047c82 */ /* 0x000fe20008000000 */
[----:B------:R-:W-:-:S05]  /*2680*/  MOV R14, UR10 ;  /* 0x0000000a000e7c02 */ /* 0x000fca0008000f00 */
[----:B------:R1:W-:Y:S02]  /*2690*/  STL.64 [R1+0x128], R14 ;  /* 0x0001280e01007387 */ /* 0x0003e40000100a00 */
[----:B-1----:R-:W-:Y:S01]  /*26a0*/  MOV R15, UR11 ;  /* 0x0000000b000f7c02 */ /* 0x002fe20008000f00 */
[----:B------:R-:W-:Y:S02]  /*26b0*/  WARPGROUP.DEPBAR.LE gsb0, 0x0 ;  /* 0x00008000000079c5 */ /* 0x000fe40000010000 */
[----:B------:R-:W-:-:S07]  /*26c0*/  WARPGROUP.ARRIVE ;  /* 0x00000000000079c5 */ /* 0x000fce0000000000 */
        /* <DEDUP_REMOVED lines=8> */
[----:B------:R-:W-:-:S05]  /*2750*/  IMAD.U32 R14, RZ, RZ, UR10 ;  /* 0x0000000aff0e7e24 */ /* 0x000fca000f8e00ff */
[----:B------:R1:W-:Y:S02]  /*2760*/  STL.64 [R1+0x108], R14 ;  /* 0x0001080e01007387 */ /* 0x0003e40000100a00 */
[----:B-1----:R-:W-:Y:S01]  /*2770*/  IMAD.U32 R15, RZ, RZ, UR11 ;  /* 0x0000000bff0f7e24 */ /* 0x002fe2000f8e00ff */
        /* <DEDUP_REMOVED lines=72> */
[----:B------:R-:W-:Y:S02]  /*2c00*/  ULDC UR8, c[0x0][0x604] ;  /* 0x0001810000087ab9 */ /* 0x000fe40000000800 */
[----:B------:R-:W-:Y:S01]  /*2c10*/  UMOV UR10, UR4 ;  /* 0x00000004000a7c82 */ /* 0x000fe20008000000 */
[----:B------:R-:W-:Y:S01]  /*2c20*/  ULDC UR11, c[0x0][0x604] ;  /* 0x00018100000b7ab9 */ /* 0x000fe20000000800 */
[----:B------:R-:W-:Y:S01]  /*2c30*/  UMOV UR4, UR10 ;  /* 0x0000000a00047c82 */ /* 0x000fe20008000000 */
[----:B------:R-:W-:Y:S01]  /*2c40*/  IMAD.U32 R14, RZ, RZ, UR10 ;  /* 0x0000000aff0e7e24 */ /* 0x000fe2000f8e00ff */
[----:B------:R-:W-:-:S04]  /*2c50*/  ULDC UR10, c[0x0][0x604] ;  /* 0x00018100000a7ab9 */ /* 0x000fc80000000800 */
[----:B------:R1:W-:Y:S02]  /*2c60*/  STL.64 [R1+0x110], R14 ;  /* 0x0001100e01007387 */ /* 0x0003e40000100a00 */
[----:B-1----:R-:W-:-:S05]  /*2c70*/  VIADD R14, R0, 0x11 ;  /* 0x00000011000e7836 */ /* 0x002fca0000000000 */
[----:B------:R-:W-:Y:S01]  /*2c80*/  ISETP.GE.AND P3, PT, R3, R14, PT ;  /* 0x0000000e0300720c */ /* 0x000fe20003f66270 */
[----:B------:R-:W-:Y:S02]  /*2c90*/  WARPGROUP.DEPBAR.LE gsb0, 0x0 ;  /* 0x00008000000079c5 */ /* 0x000fe40000010000 */
[----:B------:R-:W-:-:S06]  /*2ca0*/  WARPGROUP.ARRIVE ;  /* 0x00000000000079c5 */ /* 0x000fcc0000000000 */
[----:B------:R-:W-:Y:S01]  /*2cb0*/  HGMMA.64x256x16.F32.BF16 R24, gdesc[UR4], R24, gsb0 ;  /* 0x03e00000041879f0 */ /* 0x000fe20008001818 */
[----:B------:R-:W-:Y:S01]  /*2cc0*/  UIADD3 UR6, UR40, 0x1400, URZ ;  /* 0x0000140028067890 */ /* 0x000fe2000fffe03f */
[----:B------:R-:W-:Y:S01]  /*2cd0*/  UMOV UR4, UR44 ;  /* 0x0000002c00047c82 */ /* 0x000fe20008000000 */
[----:B------:R-:W-:Y:S01]  /*2ce0*/  UMOV UR5, UR45 ;  /* 0x0000002d00057c82 */ /* 0x000fe20008000000 */
[----:B------:R-:W-:Y:S01]  /*2cf0*/  UMOV UR7, 0x80000020 ;  /* 0x8000002000077882 */ /* 0x000fe20000000000 */
[----:B------:R-:W-:Y:S02]  /*2d00*/  WARPGROUP.DEPBAR.LE gsb0, 0x0 ;  /* 0x00008000000079c5 */ /* 0x000fe40000010000 */
[----:B------:R-:W-:-:S15]  /*2d10*/  WARPGROUP.ARRIVE ;  /* 0x00000000000079c5 */ /* 0x000fde0000000000 */
[----:B------:R-:W-:-:S06]  /*2d20*/  NOP ;  /* 0x0000000000007918 */ /* 0x000fcc0000000000 */
        /* <DEDUP_REMOVED lines=25> */
[----:B------:R-:W-:Y:S01]  /*2ec0*/  ULDC UR4, c[0x0][0x604] ;  /* 0x0001810000047ab9 */ /* 0x000fe20000000800 */
[----:B------:R-:W-:Y:S01]  /*2ed0*/  ULDC UR5, c[0x0][0x604] ;  /* 0x0001810000057ab9 */ /* 0x000fe20000000800 */
[----:B------:R-:W-:Y:S01]  /*2ee0*/  ULDC UR6, c[0x0][0x604] ;  /* 0x0001810000067ab9 */ /* 0x000fe20000000800 */
[----:B------:R-:W-:Y:S01]  /*2ef0*/  ULDC UR7, c[0x0][0x604] ;  /* 0x0001810000077ab9 */ /* 0x000fe20000000800 */
[----:B------:R-:W-:Y:S02]  /*2f00*/  WARPGROUP.DEPBAR.LE gsb0, 0x0 ;  /* 0x00008000000079c5 */ /* 0x000fe40000010000 */
[----:B------:R-:W-:Y:S02]  /*2f10*/  FSEL R24, R24, -INF , P2 ;  /* 0xff80000018187808 */ /* 0x000fe40001000000 */
[----:B------:R-:W-:Y:S02]  /*2f20*/  FSEL R30, R30, -INF , P2 ;  /* 0xff8000001e1e7808 */ /* 0x000fe40001000000 */
[----:B------:R-:W-:Y:S01]  /*2f30*/  ISETP.GE.AND P2, PT, R3, R2, PT ;  /* 0x000000020300720c */ /* 0x000fe20003f46270 */
[----:B------:R-:W-:Y:S01]  /*2f40*/  VIADD R2, R0, 0x20 ;  /* 0x0000002000027836 */ /* 0x000fe20000000000 */
[----:B------:R-:W-:-:S02]  /*2f50*/  FSEL R28, R28, -INF , P4 ;  /* 0xff8000001c1c7808 */ /* 0x000fc40002000000 */
[----:B------:R-:W-:Y:S02]  /*2f60*/  FSEL R34, R34, -INF , P4 ;  /* 0xff80000022227808 */ /* 0x000fe40002000000 */
[----:B------:R-:W-:Y:S02]  /*2f70*/  ISETP.GE.AND P4, PT, R3, R2, PT ;  /* 0x000000020300720c */ /* 0x000fe40003f86270 */
[----:B------:R-:W-:Y:S02]  /*2f80*/  IADD3 R2, R0, 0x28, RZ ;  /* 0x0000002800027810 */ /* 0x000fe40007ffe0ff */
[----:B------:R-:W-:Y:S02]  /*2f90*/  FSEL R25, R25, -INF , P1 ;  /* 0xff80000019197808 */ /* 0x000fe40000800000 */
[----:B------:R-:W-:Y:S02]  /*2fa0*/  FSEL R31, R31, -INF , P1 ;  /* 0xff8000001f1f7808 */ /* 0x000fe40000800000 */
[----:B------:R-:W-:-:S02]  /*2fb0*/  FSEL R32, R32, -INF , P5 ;  /* 0xff80000020207808 */ /* 0x000fc40002800000 */
[----:B------:R-:W-:Y:S02]  /*2fc0*/  FSEL R38, R38, -INF , P5 ;  /* 0xff80000026267808 */ /* 0x000fe40002800000 */
[C---:B------:R-:W-:Y:S01]  /*2fd0*/  ISETP.GE.AND P1, PT, R3.reuse, R4, PT ;  /* 0x000000040300720c */ /* 0x040fe20003f26270 */
[C---:B------:R-:W-:Y:S01]  /*2fe0*/  VIADD R4, R0.reuse, 0x21 ;  /* 0x0000002100047836 */ /* 0x040fe20000000000 */
[----:B------:R-:W-:Y:S01]  /*2ff0*/  ISETP.GE.AND P5, PT, R3, R2, PT ;  /* 0x000000020300720c */ /* 0x000fe20003fa6270 */
[----:B------:R-:W-:Y:S01]  /*3000*/  VIADD R2, R0, 0x30 ;  /* 0x0000003000027836 */ /* 0x000fe20000000000 */
        /* <DEDUP_REMOVED lines=12> */
[C---:B------:R-:W-:Y:S02]  /*30d0*/  ISETP.GE.AND P3, PT, R3.reuse, R4, PT ;  /* 0x000000040300720c */ /* 0x040fe40003f66270 */
[----:B------:R-:W-:Y:S02]  /*30e0*/  ISETP.GE.AND P4, PT, R3, R2, PT ;  /* 0x000000020300720c */ /* 0x000fe40003f86270 */
[C---:B------:R-:W-:Y:S02]  /*30f0*/  IADD3 R4, R0.reuse, 0x31, RZ ;  /* 0x0000003100047810 */ /* 0x040fe40007ffe0ff */
[----:B------:R-:W-:Y:S02]  /*3100*/  IADD3 R2, R0, 0x40, RZ ;  /* 0x0000004000027810 */ /* 0x000fe40007ffe0ff */
[----:B------:R-:W-:-:S02]  /*3110*/  FSEL R37, R37, -INF , P1 ;  /* 0xff80000025257808 */ /* 0x000fc40000800000 */
[----:B------:R-:W-:Y:S02]  /*3120*/  FSEL R43, R43, -INF , P1 ;  /* 0xff8000002b2b7808 */ /* 0x000fe40000800000 */
[----:B------:R-:W-:Y:S02]  /*3130*/  FSEL R44, R44, -INF , P5 ;  /* 0xff8000002c2c7808 */ /* 0x000fe40002800000 */
[----:B------:R-:W-:Y:S02]  /*3140*/  FSEL R50, R50, -INF , P5 ;  /* 0xff80000032327808 */ /* 0x000fe40002800000 */
[C---:B------:R-:W-:Y:S01]  /*3150*/  ISETP.GE.AND P1, PT, R3.reuse, R4, PT ;  /* 0x000000040300720c */ /* 0x040fe20003f26270 */
[C---:B------:R-:W-:Y:S01]  /*3160*/  VIADD R4, R0.reuse, 0x39 ;  /* 0x0000003900047836 */ /* 0x040fe20000000000 */
[----:B------:R-:W-:Y:S01]  /*3170*/  ISETP.GE.AND P5, PT, R3, R2, PT ;  /* 0x000000020300720c */ /* 0x000fe20003fa6270 */
[----:B------:R-:W-:Y:S01]  /*3180*/  VIADD R2, R0, 0x48 ;  /* 0x0000004800027836 */ /* 0x000fe20000000000 */
        /* <DEDUP_REMOVED lines=12> */
[C---:B------:R-:W-:Y:S02]  /*3250*/  ISETP.GE.AND P3, PT, R3.reuse, R4, PT ;  /* 0x000000040300720c */ /* 0x040fe40003f66270 */
[----:B------:R-:W-:Y:S02]  /*3260*/  ISETP.GE.AND P4, PT, R3, R2, PT ;  /* 0x000000020300720c */ /* 0x000fe40003f86270 */
[----:B------:R-:W-:-:S02]  /*3270*/  IADD3 R4, R0, 0x49, RZ ;  /* 0x0000004900047810 */ /* 0x000fc40007ffe0ff */
[----:B------:R-:W-:Y:S02]  /*3280*/  IADD3 R2, R0, 0x58, RZ ;  /* 0x0000005800027810 */ /* 0x000fe40007ffe0ff */
[----:B------:R-:W-:Y:S02]  /*3290*/  FSEL R49, R49, -INF , P1 ;  /* 0xff80000031317808 */ /* 0x000fe40000800000 */
        /* <DEDUP_REMOVED lines=20> */
[C---:B------:R-:W-:Y:S02]  /*33e0*/  ISETP.GE.AND P4, PT, R3.reuse, R2, PT ;  /* 0x000000020300720c */ /* 0x040fe40003f86270 */
[----:B------:R-:W-:-:S02]  /*33f0*/  IADD3 R2, R3, 0x8, RZ ;  /* 0x0000000803027810 */ /* 0x000fc40007ffe0ff */
[----:B------:R-:W-:Y:S02]  /*3400*/  FSEL R68, R68, -INF , P5 ;  /* 0xff80000044447808 */ /* 0x000fe40002800000 */
[----:B------:R-:W-:Y:S02]  /*3410*/  FSEL R74, R74, -INF , P5 ;  /* 0xff8000004a4a7808 */ /* 0x000fe40002800000 */
[----:B------:R-:W-:Y:S02]  /*3420*/  FSEL R69, R69, -INF , P3 ;  /* 0xff80000045457808 */ /* 0x000fe40001800000 */
[----:B------:R-:W-:Y:S02]  /*3430*/  FSEL R75, R75, -INF , P3 ;  /* 0xff8000004b4b7808 */ /* 0x000fe40001800000 */
[CC--:B------:R-:W-:Y:S02]  /*3440*/  ISETP.GE.AND P5, PT, R2.reuse, R0.reuse, PT ;  /* 0x000000000200720c */ /* 0x0c0fe40003fa6270 */
[----:B------:R-:W-:-:S02]  /*3450*/  ISETP.GT.AND P3, PT, R2, R0, PT ;  /* 0x000000000200720c */ /* 0x000fc40003f64270 */
[----:B------:R-:W-:Y:S02]  /*3460*/  FSEL R26, R26, -INF , P5 ;  /* 0xff8000001a1a7808 */ /* 0x000fe40002800000 */
[----:B------:R-:W-:Y:S02]  /*3470*/  FSEL R27, R27, -INF , P3 ;  /* 0xff8000001b1b7808 */ /* 0x000fe40001800000 */
[----:B------:R-:W-:Y:S02]  /*3480*/  ISETP.GE.AND P3, PT, R3, R8, PT ;  /* 0x000000080300720c */ /* 0x000fe40003f66270 */
[----:B------:R-:W-:Y:S02]  /*3490*/  FMNMX R7, R26, R27, !PT ;  /* 0x0000001b1a077209 */ /* 0x000fe40007800000 */
[----:B------:R-:W-:Y:S02]  /*34a0*/  IADD3 R4, R0, 0x61, RZ ;  /* 0x0000006100047810 */ /* 0x000fe40007ffe0ff */
[----:B------:R-:W-:-:S02]  /*34b0*/  FMNMX R8, R30, R7, !PT ;  /* 0x000000071e087209 */ /* 0x000fc40007800000 */
[----:B------:R-:W-:Y:S02]  /*34c0*/  FSEL R61, R61, -INF , P1 ;  /* 0xff8000003d3d7808 */ /* 0x000fe40000800000 */
[----:B------:R-:W-:Y:S02]  /*34d0*/  FMNMX R7, R31, R8, !PT ;  /* 0x000000081f077209 */ /* 0x000fe40007800000 */
[----:B------:R-:W-:Y:S02]  /*34e0*/  FSEL R67, R67, -INF , P1 ;  /* 0xff80000043437808 */ /* 0x000fe40000800000 */
[----:B------:R-:W-:Y:S02]  /*34f0*/  FMNMX R8, R34, R7, !PT ;  /* 0x0000000722087209 */ /* 0x000fe40007800000 */
[----:B------:R-:W-:Y:S01]  /*3500*/  ISETP.GE.AND P1, PT, R3, R4, PT ;  /* 0x000000040300720c */ /* 0x000fe20003f26270 */
[----:B------:R-:W-:Y:S01]  /*3510*/  VIADD R4, R0, 0x69 ;  /* 0x0000006900047836 */ /* 0x000fe20000000000 */
        /* <DEDUP_REMOVED lines=10> */
[----:B------:R-:W-:Y:S02]  /*35c0*/  ISETP.GE.AND P5, PT, R3, R4, PT ;  /* 0x000000040300720c */ /* 0x000fe40003fa6270 */
[----:B------:R-:W-:Y:S02]  /*35d0*/  FMNMX R8, R46, R7, !PT ;  /* 0x000000072e087209 */ /* 0x000fe40007800000 */
[----:B------:R-:W-:Y:S02]  /*35e0*/  IADD3 R4, R0, 0x78, RZ ;  /* 0x0000007800047810 */ /* 0x000fe40007ffe0ff */
[----:B------:R-:W-:-:S02]  /*35f0*/  FMNMX R7, R47, R8, !PT ;  /* 0x000000082f077209 */ /* 0x000fc40007800000 */
[----:B------:R-:W-:Y:S02]  /*3600*/  FSEL R78, R78, -INF , P2 ;  /* 0xff8000004e4e7808 */ /* 0x000fe40001000000 */
[----:B------:R-:W-:Y:S02]  /*3610*/  FMNMX R8, R50, R7, !PT ;  /* 0x0000000732087209 */ /* 0x000fe40007800000 */
[----:B------:R-:W-:Y:S02]  /*3620*/  FMNMX R7, R24, R25, !PT ;  /* 0x0000001918077209 */ /* 0x000fe40007800000 */
[----:B------:R-:W-:Y:S02]  /*3630*/  FMNMX R11, R51, R8, !PT ;  /* 0x00000008330b7209 */ /* 0x000fe40007800000 */
[----:B------:R-:W-:Y:S02]  /*3640*/  FMNMX R8, R28, R7, !PT ;  /* 0x000000071c087209 */ /* 0x000fe40007800000 */
[----:B------:R-:W-:-:S02]  /*3650*/  FMNMX R14, R54, R11, !PT ;  /* 0x0000000b360e7209 */ /* 0x000fc40007800000 */
[----:B------:R-:W-:Y:S02]  /*3660*/  FMNMX R7, R29, R8, !PT ;  /* 0x000000081d077209 */ /* 0x000fe40007800000 */
[----:B------:R-:W-:Y:S02]  /*3670*/  FMNMX R11, R55, R14, !PT ;  /* 0x0000000e370b7209 */ /* 0x000fe40007800000 */
[----:B------:R-:W-:Y:S02]  /*3680*/  FMNMX R8, R32, R7, !PT ;  /* 0x0000000720087209 */ /* 0x000fe40007800000 */
[----:B------:R-:W-:Y:S02]  /*3690*/  FMNMX R14, R58, R11, !PT ;  /* 0x0000000b3a0e7209 */ /* 0x000fe40007800000 */
[----:B------:R-:W-:Y:S01]  /*36a0*/  ISETP.GE.AND P2, PT, R3, R4, PT ;  /* 0x000000040300720c */ /* 0x000fe20003f46270 */
[----:B------:R-:W-:Y:S01]  /*36b0*/  VIADD R4, R0, 0x79 ;  /* 0x0000007900047836 */ /* 0x000fe20000000000 */
[----:B------:R-:W-:-:S02]  /*36c0*/  FMNMX R7, R33, R8, !PT ;  /* 0x0000000821077209 */ /* 0x000fc40007800000 */
[----:B------:R-:W-:Y:S02]  /*36d0*/  FMNMX R11, R59, R14, !PT ;  /* 0x0000000e3b0b7209 */ /* 0x000fe40007800000 */
[----:B------:R-:W-:Y:S02]  /*36e0*/  FMNMX R8, R36, R7, !PT ;  /* 0x0000000724087209 */ /* 0x000fe40007800000 */
[----:B------:R-:W-:Y:S02]  /*36f0*/  FMNMX R14, R62, R11, !PT ;  /* 0x0000000b3e0e7209 */ /* 0x000fe40007800000 */
[----:B------:R-:W-:Y:S02]  /*3700*/  FSEL R73, R73, -INF , P1 ;  /* 0xff80000049497808 */ /* 0x000fe40000800000 */
[----:B------:R-:W-:Y:S02]  /*3710*/  FSEL R79, R79, -INF , P1 ;  /* 0xff8000004f4f7808 */ /* 0x000fe40000800000 */
[----:B------:R-:W-:Y:S01]  /*3720*/  ISETP.GE.AND P1, PT, R3, R4, PT ;  /* 0x000000040300720c */ /* 0x000fe20003f26270 */
[----:B------:R-:W-:Y:S01]  /*3730*/  VIADD R4, R0, 0x80 ;  /* 0x0000008000047836 */ /* 0x000fe20000000000 */
[----:B------:R-:W-:-:S02]  /*3740*/  FMNMX R7, R37, R8, !PT ;  /* 0x0000000825077209 */ /* 0x000fc40007800000 */
[----:B------:R-:W-:Y:S02]  /*3750*/  FMNMX R11, R63, R14, !PT ;  /* 0x0000000e3f0b7209 */ /* 0x000fe40007800000 */
[----:B------:R-:W-:Y:S02]  /*3760*/  FSEL R76, R76, -INF , P4 ;  /* 0xff8000004c4c7808 */ /* 0x000fe40002000000 */
[----:B------:R-:W-:Y:S02]  /*3770*/  FSEL R82, R82, -INF , P4 ;  /* 0xff80000052527808 */ /* 0x000fe40002000000 */
[----:B------:R-:W-:Y:S02]  /*3780*/  ISETP.GE.AND P4, PT, R3, R4, PT ;  /* 0x000000040300720c */ /* 0x000fe40003f86270 */
[----:B------:R-:W-:Y:S02]  /*3790*/  FMNMX R8, R40, R7, !PT ;  /* 0x0000000728087209 */ /* 0x000fe40007800000 */
[----:B------:R-:W-:-:S02]  /*37a0*/  FMNMX R14, R66, R11, !PT ;  /* 0x0000000b420e7209 */ /* 0x000fc40007800000 */
[C---:B------:R-:W-:Y:S02]  /*37b0*/  IADD3 R4, R0.reuse, 0x81, RZ ;  /* 0x0000008100047810 */ /* 0x040fe40007ffe0ff */
[----:B------:R-:W-:Y:S02]  /*37c0*/  FSEL R77, R77, -INF , P6 ;  /* 0xff8000004d4d7808 */ /* 0x000fe40003000000 */
[----:B------:R-:W-:Y:S02]  /*37d0*/  FSEL R83, R83, -INF , P6 ;  /* 0xff80000053537808 */ /* 0x000fe40003000000 */
[----:B------:R-:W-:Y:S02]  /*37e0*/  FMNMX R7, R41, R8, !PT ;  /* 0x0000000829077209 */ /* 0x000fe40007800000 */
[----:B------:R-:W-:Y:S02]  /*37f0*/  FMNMX R11, R67, R14, !PT ;  /* 0x0000000e430b7209 */ /* 0x000fe40007800000 */
[----:B------:R-:W-:Y:S01]  /*3800*/  ISETP.GE.AND P6, PT, R3, R4, PT ;  /* 0x000000040300720c */ /* 0x000fe20003fc6270 */
[----:B------:R-:W-:Y:S01]  /*3810*/  VIADD R4, R0, 0x88 ;  /* 0x0000008800047836 */ /* 0x000fe20000000000 */
[----:B------:R-:W-:-:S02]  /*3820*/  FMNMX R8, R44, R7, !PT ;  /* 0x000000072c087209 */ /* 0x000fc40007800000 */
[----:B------:R-:W-:Y:S02]  /*3830*/  FMNMX R14, R70, R11, !PT ;  /* 0x0000000b460e7209 */ /* 0x000fe40007800000 */
[----:B------:R-:W-:Y:S02]  /*3840*/  FSEL R80, R80, -INF , P5 ;  /* 0xff80000050507808 */ /* 0x000fe40002800000 */
[----:B------:R-:W-:Y:S02]  /*3850*/  FSEL R86, R86, -INF , P5 ;  /* 0xff80000056567808 */ /* 0x000fe40002800000 */
[----:B------:R-:W-:Y:S01]  /*3860*/  ISETP.GE.AND P5, PT, R3, R4, PT ;  /* 0x000000040300720c */ /* 0x000fe20003fa6270 */
[----:B------:R-:W-:Y:S01]  /*3870*/  VIADD R4, R0, 0x89 ;  /* 0x0000008900047836 */ /* 0x000fe20000000000 */
[----:B------:R-:W-:Y:S02]  /*3880*/  FMNMX R7, R45, R8, !PT ;  /* 0x000000082d077209 */ /* 0x000fe40007800000 */
[----:B------:R-:W-:-:S02]  /*3890*/  FMNMX R11, R71, R14, !PT ;  /* 0x0000000e470b7209 */ /* 0x000fc40007800000 */
[----:B------:R-:W-:Y:S02]  /*38a0*/  FSEL R81, R81, -INF , P3 ;  /* 0xff80000051517808 */ /* 0x000fe40001800000 */
[----:B------:R-:W-:Y:S02]  /*38b0*/  FSEL R87, R87, -INF , P3 ;  /* 0xff80000057577808 */ /* 0x000fe40001800000 */
[----:B------:R-:W-:Y:S02]  /*38c0*/  FMNMX R8, R48, R7, !PT ;  /* 0x0000000730087209 */ /* 0x000fe40007800000 */
[----:B------:R-:W-:Y:S02]  /*38d0*/  FMNMX R14, R74, R11, !PT ;  /* 0x0000000b4a0e7209 */ /* 0x000fe40007800000 */
[----:B------:R-:W-:Y:S02]  /*38e0*/  ISETP.GE.AND P3, PT, R3, R4, PT ;  /* 0x000000040300720c */ /* 0x000fe40003f66270 */
[----:B------:R-:W-:-:S02]  /*38f0*/  IADD3 R4, R0, 0x90, RZ ;  /* 0x0000009000047810 */ /* 0x000fc40007ffe0ff */
        /* <DEDUP_REMOVED lines=14> */
[----:B------:R-:W-:Y:S02]  /*39e0*/  FMNMX R8, R56, R7, !PT ;  /* 0x0000000738087209 */ /* 0x000fe40007800000 */
[----:B------:R-:W-:Y:S02]  /*39f0*/  FMNMX R14, R82, R11, !PT ;  /* 0x0000000b520e7209 */ /* 0x000fe40007800000 */
[----:B------:R-:W-:Y:S02]  /*3a00*/  FSEL R88, R88, -INF , P4 ;  /* 0xff80000058587808 */ /* 0x000fe40002000000 */
[----:B------:R-:W-:Y:S02]  /*3a10*/  FSEL R94, R94, -INF , P4 ;  /* 0xff8000005e5e7808 */ /* 0x000fe40002000000 */
        /* <DEDUP_REMOVED lines=20> */
[----:B------:R-:W-:Y:S02]  /*3b60*/  ISETP.GE.AND P3, PT, R3, R4, PT ;  /* 0x000000040300720c */ /* 0x000fe40003f66270 */
[----:B------:R-:W-:Y:S02]  /*3b70*/  IADD3 R4, R0, 0xa8, RZ ;  /* 0x000000a800047810 */ /* 0x000fe40007ffe0ff */
        /* <DEDUP_REMOVED lines=21> */
[----:B------:R-:W-:Y:S02]  /*3cd0*/  IADD3 R4, R0, 0xb1, RZ ;  /* 0x000000b100047810 */ /* 0x000fe40007ffe0ff */
        /* <DEDUP_REMOVED lines=35> */
[----:B------:R-:W-:Y:S02]  /*3f10*/  FMNMX R7, R89, R8, !PT ;  /* 0x0000000859077209 */ /* 0x000fe40007800000 */
[----:B------:R-:W-:Y:S02]  /*3f20*/  FMNMX R11, R115, R14, !PT ;  /* 0x0000000e730b7209 */ /* 0x000fe40007800000 */
[----:B------:R-:W-:Y:S02]  /*3f30*/  FSEL R112, R112, -INF , P4 ;  /* 0xff80000070707808 */ /* 0x000fe40002000000 */
[----:B------:R-:W-:Y:S02]  /*3f40*/  ISETP.GE.AND P4, PT, R3, R4, PT ;  /* 0x000000040300720c */ /* 0x000fe40003f86270 */
[----:B------:R-:W-:-:S02]  /*3f50*/  IADD3 R4, R0, 0xc9, RZ ;  /* 0x000000c900047810 */ /* 0x000fc40007ffe0ff */
[----:B------:R-:W-:Y:S02]  /*3f60*/  FSEL R119, R119, -INF , P6 ;  /* 0xff80000077777808 */ /* 0x000fe40003000000 */
[----:B------:R-:W-:Y:S02]  /*3f70*/  FMNMX R8, R92, R7, !PT ;  /* 0x000000075c087209 */ /* 0x000fe40007800000 */
[----:B------:R-:W-:Y:S02]  /*3f80*/  FMNMX R14, R118, R11, !PT ;  /* 0x0000000b760e7209 */ /* 0x000fe40007800000 */
[----:B------:R-:W-:Y:S02]  /*3f90*/  FSEL R113, R113, -INF , P6 ;  /* 0xff80000071717808 */ /* 0x000fe40003000000 */
[----:B------:R-:W-:Y:S01]  /*3fa0*/  ISETP.GE.AND P6, PT, R3, R4, PT ;  /* 0x000000040300720c */ /* 0x000fe20003fc6270 */
[----:B------:R-:W-:Y:S01]  /*3fb0*/  VIADD R4, R0, 0xd0 ;  /* 0x000000d000047836 */ /* 0x000fe20000000000 */
[----:B------:R-:W-:-:S02]  /*3fc0*/  FSEL R122, R122, -INF , P5 ;  /* 0xff8000007a7a7808 */ /* 0x000fc40002800000 */
[----:B------:R-:W-:Y:S02]  /*3fd0*/  FMNMX R7, R93, R8, !PT ;  /* 0x000000085d077209 */ /* 0x000fe40007800000 */
[----:B------:R-:W-:Y:S02]  /*3fe0*/  FMNMX R11, R119, R14, !PT ;  /* 0x0000000e770b7209 */ /* 0x000fe40007800000 */
[----:B------:R-:W-:Y:S02]  /*3ff0*/  FSEL R116, R116, -INF , P5 ;  /* 0xff80000074747808 */ /* 0x000fe40002800000 */
[----:B------:R-:W-:Y:S02]  /*4000*/  FSEL R123, R123, -INF , P3 ;  /* 0xff8000007b7b7808 */ /* 0x000fe40001800000 */
[----:B------:R-:W-:Y:S02]  /*4010*/  FMNMX R8, R96, R7, !PT ;  /* 0x0000000760087209 */ /* 0x000fe40007800000 */
[----:B------:R-:W-:-:S02]  /*4020*/  FMNMX R14, R122, R11, !PT ;  /* 0x0000000b7a0e7209 */ /* 0x000fc40007800000 */
[----:B------:R-:W-:Y:S01]  /*4030*/  ISETP.GE.AND P5, PT, R3, R4, PT ;  /* 0x000000040300720c */ /* 0x000fe20003fa6270 */
[----:B------:R-:W-:Y:S01]  /*4040*/  VIADD R4, R0, 0xd1 ;  /* 0x000000d100047836 */ /* 0x000fe20000000000 */
[----:B------:R-:W-:Y:S02]  /*4050*/  FSEL R126, R126, -INF , P2 ;  /* 0xff8000007e7e7808 */ /* 0x000fe40001000000 */
[----:B------:R-:W-:Y:S02]  /*4060*/  FMNMX R7, R97, R8, !PT ;  /* 0x0000000861077209 */ /* 0x000fe40007800000 */
[----:B------:R-:W-:Y:S02]  /*4070*/  FMNMX R11, R123, R14, !PT ;  /* 0x0000000e7b0b7209 */ /* 0x000fe40007800000 */
[----:B------:R-:W-:Y:S02]  /*4080*/  FSEL R117, R117, -INF , P3 ;  /* 0xff80000075757808 */ /* 0x000fe40001800000 */
[----:B------:R-:W-:-:S02]  /*4090*/  ISETP.GE.AND P3, PT, R3, R4, PT ;  /* 0x000000040300720c */ /* 0x000fc40003f66270 */
[----:B------:R-:W-:Y:S02]  /*40a0*/  IADD3 R4, R0, 0xd8, RZ ;  /* 0x000000d800047810 */ /* 0x000fe40007ffe0ff */
        /* <DEDUP_REMOVED lines=10> */
[----:B------:R-:W-:Y:S02]  /*4150*/  FMNMX R8, R104, R7, !PT ;  /* 0x0000000768087209 */ /* 0x000fe40007800000 */
[----:B------:R-:W-:Y:S02]  /*4160*/  FMNMX R14, R130, R11, !PT ;  /* 0x0000000b820e7209 */ /* 0x000fe40007800000 */
[----:B------:R-:W-:-:S02]  /*4170*/  FSEL R121, R121, -INF , P1 ;  /* 0xff80000079797808 */ /* 0x000fc40000800000 */
[----:B------:R-:W-:Y:S01]  /*4180*/  ISETP.GE.AND P1, PT, R3, R4, PT ;  /* 0x000000040300720c */ /* 0x000fe20003f26270 */
[----:B------:R-:W-:Y:S01]  /*4190*/  VIADD R4, R0, 0xe0 ;  /* 0x000000e000047836 */ /* 0x000fe20000000000 */
[----:B------:R-:W-:Y:S02]  /*41a0*/  FSEL R134, R134, -INF , P5 ;  /* 0xff80000086867808 */ /* 0x000fe40002800000 */
[----:B------:R-:W-:Y:S02]  /*41b0*/  FMNMX R7, R105, R8, !PT ;  /* 0x0000000869077209 */ /* 0x000fe40007800000 */
[----:B------:R-:W-:Y:S02]  /*41c0*/  FMNMX R11, R131, R14, !PT ;  /* 0x0000000e830b7209 */ /* 0x000fe40007800000 */
[----:B------:R-:W-:Y:S02]  /*41d0*/  FSEL R124, R124, -INF , P4 ;  /* 0xff8000007c7c7808 */ /* 0x000fe40002000000 */
[----:B------:R-:W-:-:S02]  /*41e0*/  ISETP.GE.AND P4, PT, R3, R4, PT ;  /* 0x000000040300720c */ /* 0x000fc40003f86270 */
[----:B------:R-:W-:Y:S02]  /*41f0*/  FSEL R135, R135, -INF , P3 ;  /* 0xff80000087877808 */ /* 0x000fe40001800000 */
[----:B------:R-:W-:Y:S02]  /*4200*/  FMNMX R8, R108, R7, !PT ;  /* 0x000000076c087209 */ /* 0x000fe40007800000 */
[----:B------:R-:W-:Y:S02]  /*4210*/  FMNMX R14, R134, R11, !PT ;  /* 0x0000000b860e7209 */ /* 0x000fe40007800000 */
[----:B------:R-:W-:Y:S02]  /*4220*/  IADD3 R4, R0, 0xe1, RZ ;  /* 0x000000e100047810 */ /* 0x000fe40007ffe0ff */
[----:B------:R-:W-:Y:S02]  /*4230*/  FSEL R125, R125, -INF , P6 ;  /* 0xff8000007d7d7808 */ /* 0x000fe40003000000 */
[----:B------:R-:W-:-:S02]  /*4240*/  FSEL R138, R138, -INF , P2 ;  /* 0xff8000008a8a7808 */ /* 0x000fc40001000000 */
[----:B------:R-:W-:Y:S02]  /*4250*/  FMNMX R7, R109, R8, !PT ;  /* 0x000000086d077209 */ /* 0x000fe40007800000 */
[----:B------:R-:W-:Y:S02]  /*4260*/  FMNMX R11, R135, R14, !PT ;  /* 0x0000000e870b7209 */ /* 0x000fe40007800000 */
[----:B------:R-:W-:Y:S01]  /*4270*/  ISETP.GE.AND P6, PT, R3, R4, PT ;  /* 0x000000040300720c */ /* 0x000fe20003fc6270 */
[----:B------:R-:W-:Y:S01]  /*4280*/  VIADD R4, R0, 0xe8 ;  /* 0x000000e800047836 */ /* 0x000fe20000000000 */
[----:B------:R-:W-:Y:S02]  /*4290*/  FSEL R139, R139, -INF , P1 ;  /* 0xff8000008b8b7808 */ /* 0x000fe40000800000 */
[----:B------:R-:W-:Y:S02]  /*42a0*/  FMNMX R8, R112, R7, !PT ;  /* 0x0000000770087209 */ /* 0x000fe40007800000 */
[----:B------:R-:W-:-:S02]  /*42b0*/  FMNMX R14, R138, R11, !PT ;  /* 0x0000000b8a0e7209 */ /* 0x000fc40007800000 */
[----:B------:R-:W-:Y:S02]  /*42c0*/  FSEL R128, R128, -INF , P5 ;  /* 0xff80000080807808 */ /* 0x000fe40002800000 */
[----:B------:R-:W-:Y:S01]  /*42d0*/  ISETP.GE.AND P5, PT, R3, R4, PT ;  /* 0x000000040300720c */ /* 0x000fe20003fa6270 */
[----:B------:R-:W-:Y:S01]  /*42e0*/  VIADD R4, R0, 0xe9 ;  /* 0x000000e900047836 */ /* 0x000fe20000000000 */
[----:B------:R-:W-:Y:S02]  /*42f0*/  FSEL R142, R142, -INF , P4 ;  /* 0xff8000008e8e7808 */ /* 0x000fe40002000000 */
[----:B------:R-:W-:Y:S02]  /*4300*/  FMNMX R7, R113, R8, !PT ;  /* 0x0000000871077209 */ /* 0x000fe40007800000 */
[----:B------:R-:W-:Y:S02]  /*4310*/  FMNMX R11, R139, R14, !PT ;  /* 0x0000000e8b0b7209 */ /* 0x000fe40007800000 */
[----:B------:R-:W-:-:S02]  /*4320*/  FSEL R129, R129, -INF , P3 ;  /* 0xff80000081817808 */ /* 0x000fc40001800000 */
[----:B------:R-:W-:Y:S02]  /*4330*/  FSEL R143, R143, -INF , P6 ;  /* 0xff8000008f8f7808 */ /* 0x000fe40003000000 */
[----:B------:R-:W-:Y:S02]  /*4340*/  FMNMX R8, R116, R7, !PT ;  /* 0x0000000774087209 */ /* 0x000fe40007800000 */
[----:B------:R-:W-:Y:S02]  /*4350*/  FMNMX R14, R142, R11, !PT ;  /* 0x0000000b8e0e7209 */ /* 0x000fe40007800000 */
[----:B------:R-:W-:Y:S02]  /*4360*/  ISETP.GE.AND P3, PT, R3, R4, PT ;  /* 0x000000040300720c */ /* 0x000fe40003f66270 */
[----:B------:R-:W-:Y:S02]  /*4370*/  IADD3 R4, R0, 0xf0, RZ ;  /* 0x000000f000047810 */ /* 0x000fe40007ffe0ff */
[----:B------:R-:W-:-:S02]  /*4380*/  FSEL R146, R146, -INF , P5 ;  /* 0xff80000092927808 */ /* 0x000fc40002800000 */
[----:B------:R-:W-:Y:S02]  /*4390*/  FMNMX R7, R117, R8, !PT ;  /* 0x0000000875077209 */ /* 0x000fe40007800000 */
[----:B------:R-:W-:Y:S02]  /*43a0*/  FMNMX R11, R143, R14, !PT ;  /* 0x0000000e8f0b7209 */ /* 0x000fe40007800000 */
[----:B------:R-:W-:Y:S02]  /*43b0*/  FSEL R132, R132, -INF , P2 ;  /* 0xff80000084847808 */ /* 0x000fe40001000000 */
[----:B------:R-:W-:Y:S01]  /*43c0*/  ISETP.GE.AND P2, PT, R3, R4, PT ;  /* 0x000000040300720c */ /* 0x000fe20003f46270 */
[----:B------:R-:W-:Y:S01]  /*43d0*/  VIADD R4, R0, 0xf1 ;  /* 0x000000f100047836 */ /* 0x000fe20000000000 */
[----:B------:R-:W-:Y:S02]  /*43e0*/  FSEL R147, R147, -INF , P3 ;  /* 0xff80000093937808 */ /* 0x000fe40001800000 */
[----:B------:R-:W-:-:S02]  /*43f0*/  FMNMX R8, R120, R7, !PT ;  /* 0x0000000778087209 */ /* 0x000fc40007800000 */
[----:B------:R-:W-:Y:S02]  /*4400*/  FMNMX R14, R146, R11, !PT ;  /* 0x0000000b920e7209 */ /* 0x000fe40007800000 */
[----:B------:R-:W-:Y:S02]  /*4410*/  FSEL R133, R133, -INF , P1 ;  /* 0xff80000085857808 */ /* 0x000fe40000800000 */
[----:B------:R-:W-:Y:S02]  /*4420*/  ISETP.GE.AND P1, PT, R3, R4, PT ;  /* 0x000000040300720c */ /* 0x000fe40003f26270 */
[----:B------:R-:W-:Y:S02]  /*4430*/  FSEL R150, R150, -INF , P2 ;  /* 0xff80000096967808 */ /* 0x000fe40001000000 */
[----:B------:R-:W-:Y:S02]  /*4440*/  FMNMX R7, R121, R8, !PT ;  /* 0x0000000879077209 */ /* 0x000fe40007800000 */
[----:B------:R-:W-:-:S02]  /*4450*/  FMNMX R11, R147, R14, !PT ;  /* 0x0000000e930b7209 */ /* 0x000fc40007800000 */
[----:B------:R-:W-:Y:S02]  /*4460*/  FSEL R151, R151, -INF , P1 ;  /* 0xff80000097977808 */ /* 0x000fe40000800000 */
[----:B------:R-:W-:Y:S02]  /*4470*/  FMNMX R4, R124, R7, !PT ;  /* 0x000000077c047209 */ /* 0x000fe40007800000 */
[----:B------:R-:W-:Y:S02]  /*4480*/  FMNMX R8, R150, R11, !PT ;  /* 0x0000000b96087209 */ /* 0x000fe40007800000 */
[----:B------:R-:W-:Y:S02]  /*4490*/  FMNMX R7, R125, R4, !PT ;  /* 0x000000047d077209 */ /* 0x000fe40007800000 */
[----:B------:R-:W-:Y:S02]  /*44a0*/  FMNMX R11, R151, R8, !PT ;  /* 0x00000008970b7209 */ /* 0x000fe40007800000 */
[----:B------:R-:W-:-:S02]  /*44b0*/  FMNMX R4, R128, R7, !PT ;  /* 0x0000000780047209 */ /* 0x000fc40007800000 */
[----:B------:R-:W-:Y:S01]  /*44c0*/  FSEL R136, R136, -INF , P4 ;  /* 0xff80000088887808 */ /* 0x000fe20002000000 */
[----:B------:R-:W1:Y:S01]  /*44d0*/  SHFL.BFLY PT, R14, R11, 0x1, 0x1f ;  /* 0x0c201f000b0e7f89 */ /* 0x000e6200000e0000 */
[----:B------:R-:W-:Y:S02]  /*44e0*/  FMNMX R7, R129, R4, !PT ;  /* 0x0000000481077209 */ /* 0x000fe40007800000 */
[----:B------:R-:W-:Y:S02]  /*44f0*/  FSEL R137, R137, -INF , P6 ;  /* 0xff80000089897808 */ /* 0x000fe40003000000 */
[----:B------:R-:W-:Y:S02]  /*4500*/  FMNMX R4, R132, R7, !PT ;  /* 0x0000000784047209 */ /* 0x000fe40007800000 */
[----:B------:R-:W-:Y:S02]  /*4510*/  FSEL R140, R140, -INF , P5 ;  /* 0xff8000008c8c7808 */ /* 0x000fe40002800000 */
[----:B------:R-:W-:-:S02]  /*4520*/  FMNMX R7, R133, R4, !PT ;  /* 0x0000000485077209 */ /* 0x000fc40007800000 */
[----:B------:R-:W-:Y:S02]  /*4530*/  FSEL R141, R141, -INF , P3 ;  /* 0xff8000008d8d7808 */ /* 0x000fe40001800000 */
[----:B------:R-:W-:Y:S02]  /*4540*/  FMNMX R4, R136, R7, !PT ;  /* 0x0000000788047209 */ /* 0x000fe40007800000 */
[----:B------:R-:W-:Y:S02]  /*4550*/  FSEL R144, R144, -INF , P2 ;  /* 0xff80000090907808 */ /* 0x000fe40001000000 */
[----:B------:R-:W-:Y:S01]  /*4560*/  FMNMX R7, R137, R4, !PT ;  /* 0x0000000489077209 */ /* 0x000fe20007800000 */
[----:B------:R-:W-:Y:S01]  /*4570*/  VIADD R4, R0, 0xf8 ;  /* 0x000000f800047836 */ /* 0x000fe20000000000 */
[----:B------:R-:W-:Y:S02]  /*4580*/  FSEL R145, R145, -INF , P1 ;  /* 0xff80000091917808 */ /* 0x000fe40000800000 */
[----:B------:R-:W-:-:S02]  /*4590*/  FMNMX R8, R140, R7, !PT ;  /* 0x000000078c087209 */ /* 0x000fc40007800000 */
[----:B------:R-:W-:Y:S02]  /*45a0*/  ISETP.GE.AND P2, PT, R3, R4, PT ;  /* 0x000000040300720c */ /* 0x000fe40003f46270 */
[----:B-1----:R-:W-:Y:S02]  /*45b0*/  FMNMX R14, R11, R14, !PT ;  /* 0x0000000e0b0e7209 */ /* 0x002fe40007800000 */
[----:B------:R-:W-:Y:S02]  /*45c0*/  FMNMX R7, R141, R8, !PT ;  /* 0x000000088d077209 */ /* 0x000fe40007800000 */
[----:B------:R-:W-:Y:S01]  /*45d0*/  IADD3 R4, R0, 0xf9, RZ ;  /* 0x000000f900047810 */ /* 0x000fe20007ffe0ff */
[----:B------:R-:W1:Y:S01]  /*45e0*/  SHFL.BFLY PT, R15, R14, 0x2, 0x1f ;  /* 0x0c401f000e0f7f89 */ /* 0x000e6200000e0000 */
[----:B------:R-:W-:Y:S02]  /*45f0*/  FMNMX R8, R144, R7, !PT ;  /* 0x0000000790087209 */ /* 0x000fe40007800000 */
[----:B------:R-:W-:-:S02]  /*4600*/  ISETP.GE.AND P1, PT, R3, R4, PT ;  /* 0x000000040300720c */ /* 0x000fc40003f26270 */
[----:B------:R-:W-:Y:S02]  /*4610*/  FSEL R148, R148, -INF , P2 ;  /* 0xff80000094947808 */ /* 0x000fe40001000000 */
[----:B------:R-:W-:Y:S02]  /*4620*/  FMNMX R7, R145, R8, !PT ;  /* 0x0000000891077209 */ /* 0x000fe40007800000 */
[----:B------:R-:W-:Y:S02]  /*4630*/  FSEL R149, R149, -INF , P1 ;  /* 0xff80000095957808 */ /* 0x000fe40000800000 */
[----:B------:R-:W-:-:S04]  /*4640*/  FMNMX R4, R148, R7, !PT ;  /* 0x0000000794047209 */ /* 0x000fc80007800000 */
[----:B------:R-:W-:-:S05]  /*4650*/  FMNMX R4, R149, R4, !PT ;  /* 0x0000000495047209 */ /* 0x000fca0007800000 */
[----:B------:R-:W2:Y:S01]  /*4660*/  SHFL.BFLY PT, R11, R4, 0x1, 0x1f ;  /* 0x0c201f00040b7f89 */ /* 0x000ea200000e0000 */
[----:B-1----:R-:W-:-:S04]  /*4670*/  FMNMX R7, R14, R15, !PT ;  /* 0x0000000f0e077209 */ /* 0x002fc80007800000 */
[----:B------:R-:W-:-:S04]  /*4680*/  FSETP.NEU.AND P1, PT, R7, -INF , PT ;  /* 0xff8000000700780b */ /* 0x000fc80003f2d000 */
[----:B------:R-:W-:-:S05]  /*4690*/  FSEL R152, R7, RZ, P1 ;  /* 0x000000ff07987208 */ /* 0x000fca0000800000 */
[----:B------:R-:W-:Y:S01]  /*46a0*/  FMUL R152, R152, UR4 ;  /* 0x0000000498987c20 */ /* 0x000fe20008400000 */
[----:B------:R-:W-:-:S03]  /*46b0*/  ULDC UR4, c[0x0][0x604] ;  /* 0x0001810000047ab9 */ /* 0x000fc60000000800 */
[--C-:B------:R-:W-:Y:S01]  /*46c0*/  FFMA R26, R26, UR4, -R152.reuse ;  /* 0x000000041a1a7c23 */ /* 0x100fe20008000898 */
[----:B------:R-:W-:Y:S01]  /*46d0*/  ULDC UR4, c[0x0][0x604] ;  /* 0x0001810000047ab9 */ /* 0x000fe20000000800 */
[----:B--2---:R-:W-:Y:S01]  /*46e0*/  FMNMX R8, R4, R11, !PT ;  /* 0x0000000b04087209 */ /* 0x004fe20007800000 */
[--C-:B------:R-:W-:Y:S01]  /*46f0*/  FFMA R11, R27, UR4, -R152.reuse ;  /* 0x000000041b0b7c23 */ /* 0x100fe20008000898 */
[----:B------:R-:W-:Y:S01]  /*4700*/  ULDC UR4, c[0x0][0x604] ;  /* 0x0001810000047ab9 */ /* 0x000fe20000000800 */
[----:B------:R-:W-:Y:S01]  /*4710*/  FSETP.GEU.AND P6, PT, R26, -126, PT ;  /* 0xc2fc00001a00780b */ /* 0x000fe20003fce000 */
[--C-:B------:R-:W-:Y:S01]  /*4720*/  FFMA R27, R30, UR4, -R152.reuse ;  /* 0x000000041e1b7c23 */ /* 0x100fe20008000898 */
[----:B------:R-:W1:Y:S01]  /*4730*/  SHFL.BFLY PT, R15, R8, 0x2, 0x1f ;  /* 0x0c401f00080f7f89 */ /* 0x000e6200000e0000 */
[----:B------:R-:W-:Y:S01]  /*4740*/  FSETP.GEU.AND P5, PT, R11, -126, PT ;  /* 0xc2fc00000b00780b */ /* 0x000fe20003fae000 */
[----:B------:R-:W-:Y:S02]  /*4750*/  ULDC UR4, c[0x0][0x604] ;  /* 0x0001810000047ab9 */ /* 0x000fe40000000800 */
[----:B------:R-:W-:Y:S01]  /*4760*/  FSETP.GEU.AND P3, PT, R27, -126, PT ;  /* 0xc2fc00001b00780b */ /* 0x000fe20003f6e000 */
[----:B------:R-:W-:Y:S01]  /*4770*/  FFMA R14, R31, UR4, -R152 ;  /* 0x000000041f0e7c23 */ /* 0x000fe20008000898 */
[----:B------:R-:W-:-:S02]  /*4780*/  ULDC UR4, c[0x0][0x604] ;  /* 0x0001810000047ab9 */ /* 0x000fc40000000800 */
[--C-:B------:R-:W-:Y:S01]  /*4790*/  FFMA R34, R34, UR4, -R152.reuse ;  /* 0x0000000422227c23 */ /* 0x100fe20008000898 */
[----:B------:R-:W-:Y:S01]  /*47a0*/  ULDC UR4, c[0x0][0x604] ;  /* 0x0001810000047ab9 */ /* 0x000fe20000000800 */
[----:B------:R-:W-:Y:S01]  /*47b0*/  FSETP.GEU.AND P2, PT, R14, -126, PT ;  /* 0xc2fc00000e00780b */ /* 0x000fe20003f4e000 */
[----:B------:R-:W-:Y:S01]  /*47c0*/  @!P6 FMUL R26, R26, 0.5 ;  /* 0x3f0000001a1ae820 */ /* 0x000fe20000400000 */
[--C-:B------:R-:W-:Y:S01]  /*47d0*/  FFMA R16, R35, UR4, -R152.reuse ;  /* 0x0000000423107c23 */ /* 0x100fe20008000898 */
[----:B------:R-:W-:Y:S01]  /*47e0*/  ULDC UR4, c[0x0][0x604] ;  /* 0x0001810000047ab9 */ /* 0x000fe20000000800 */
[----:B------:R-:W-:Y:S01]  /*47f0*/  @!P5 FMUL R11, R11, 0.5 ;  /* 0x3f0000000b0bd820 */ /* 0x000fe20000400000 */
[----:B------:R-:W2:Y:S01]  /*4800*/  MUFU.EX2 R4, R26 ;  /* 0x0000001a00047308 */ /* 0x000ea20000000800 */
[--C-:B------:R-:W-:Y:S01]  /*4810*/  FFMA R31, R38, UR4, -R152.reuse ;  /* 0x00000004261f7c23 */ /* 0x100fe20008000898 */
[----:B------:R-:W-:Y:S01]  /*4820*/  @!P3 FMUL R27, R27, 0.5 ;  /* 0x3f0000001b1bb820 */ /* 0x000fe20000400000 */
[----:B------:R-:W-:Y:S01]  /*4830*/  ULDC UR4, c[0x0][0x604] ;  /* 0x0001810000047ab9 */ /* 0x000fe20000000800 */
[----:B------:R-:W-:Y:S01]  /*4840*/  FSETP.GEU.AND P4, PT, R34, -126, PT ;  /* 0xc2fc00002200780b */ /* 0x000fe20003f8e000 */
[----:B------:R-:W-:Y:S01]  /*4850*/  FFMA R18, R39, UR4, -R152 ;  /* 0x0000000427127c23 */ /* 0x000fe20008000898 */
[----:B------:R-:W-:-:S02]  /*4860*/  ULDC UR4, c[0x0][0x604] ;  /* 0x0001810000047ab9 */ /* 0x000fc40000000800 */
[----:B------:R-:W3:Y:S01]  /*4870*/  MUFU.EX2 R11, R11 ;  /* 0x0000000b000b7308 */ /* 0x000ee20000000800 */
[----:B-1----:R-:W-:Y:S01]  /*4880*/  FMNMX R8, R8, R15, !PT ;  /* 0x0000000f08087209 */ /* 0x002fe20007800000 */
[----:B------:R-:W-:Y:S01]  /*4890*/  @!P2 FMUL R14, R14, 0.5 ;  /* 0x3f0000000e0ea820 */ /* 0x000fe20000400000 */
[--C-:B------:R-:W-:Y:S01]  /*48a0*/  FFMA R17, R42, UR4, -R152.reuse ;  /* 0x000000042a117c23 */ /* 0x100fe20008000898 */
[----:B------:R-:W-:Y:S01]  /*48b0*/  ULDC UR4, c[0x0][0x604] ;  /* 0x0001810000047ab9 */ /* 0x000fe20000000800 */
[C---:B------:R-:W-:Y:S01]  /*48c0*/  FSETP.NEU.AND P1, PT, R8.reuse, -INF , PT ;  /* 0xff8000000800780b */ /* 0x040fe20003f2d000 */
[--C-:B------:R-:W-:Y:S01]  /*48d0*/  FFMA R20, R43, UR4, -R152.reuse ;  /* 0x000000042b147c23 */ /* 0x100fe20008000898 */
[----:B------:R-:W-:Y:S01]  /*48e0*/  ULDC UR4, c[0x0][0x604] ;  /* 0x0001810000047ab9 */ /* 0x000fe20000000800 */
[----:B------:R-:W1:Y:S01]  /*48f0*/  MUFU.EX2 R27, R27 ;  /* 0x0000001b001b7308 */ /* 0x000e620000000800 */
[----:B------:R-:W-:Y:S01]  /*4900*/  FSEL R153, R8, RZ, P1 ;  /* 0x000000ff08997208 */ /* 0x000fe20000800000 */
[----:B--2---:R-:W-:Y:S01]  /*4910*/  @!P6 FMUL R4, R4, R4 ;  /* 0x000000040404e220 */ /* 0x004fe20000400000 */
[----:B------:R-:W-:Y:S01]  /*4920*/  FSETP.GEU.AND P1, PT, R16, -126, PT ;  /* 0xc2fc00001000780b */ /* 0x000fe20003f2e000 */
[----:B------:R-:W-:Y:S01]  /*4930*/  @!P4 FMUL R34, R34, 0.5 ;  /* 0x3f0000002222c820 */ /* 0x000fe20000400000 */
[----:B------:R-:W-:Y:S01]  /*4940*/  FSETP.GEU.AND P6, PT, R31, -126, PT ;  /* 0xc2fc00001f00780b */ /* 0x000fe20003fce000 */
[--C-:B------:R-:W-:Y:S01]  /*4950*/  FFMA R35, R46, UR4, -R152.reuse ;  /* 0x000000042e237c23 */ /* 0x100fe20008000898 */
[----:B------:R-:W-:Y:S01]  /*4960*/  ULDC UR4, c[0x0][0x604] ;  /* 0x0001810000047ab9 */ /* 0x000fe20000000800 */
[----:B------:R-:W2:Y:S01]  /*4970*/  MUFU.EX2 R14, R14 ;  /* 0x0000000e000e7308 */ /* 0x000ea20000000800 */
[----:B---3--:R-:W-:Y:S01]  /*4980*/  @!P5 FMUL R11, R11, R11 ;  /* 0x0000000b0b0bd220 */ /* 0x008fe20000400000 */
[----:B------:R-:W-:Y:S01]  /*4990*/  FSETP.GEU.AND P5, PT, R18, -126, PT ;  /* 0xc2fc00001200780b */ /* 0x000fe20003fae000 */
[----:B------:R-:W-:Y:S01]  /*49a0*/  FFMA R22, R47, UR4, -R152 ;  /* 0x000000042f167c23 */ /* 0x000fe20008000898 */
[----:B------:R-:W-:-:S02]  /*49b0*/  ULDC UR4, c[0x0][0x604] ;  /* 0x0001810000047ab9 */ /* 0x000fc40000000800 */
[--C-:B------:R-:W-:Y:S01]  /*49c0*/  FFMA R19, R50, UR4, -R152.reuse ;  /* 0x0000000432137c23 */ /* 0x100fe20008000898 */
[----:B------:R-:W-:Y:S01]  /*49d0*/  ULDC UR4, c[0x0][0x604] ;  /* 0x0001810000047ab9 */ /* 0x000fe20000000800 */
[----:B------:R-:W-:Y:S01]  /*49e0*/  @!P1 FMUL R16, R16, 0.5 ;  /* 0x3f00000010109820 */ /* 0x000fe20000400000 */
[----:B-1----:R-:W-:Y:S01]  /*49f0*/  @!P3 FMUL R27, R27, R27 ;  /* 0x0000001b1b1bb220 */ /* 0x002fe20000400000 */
[----:B------:R-:W-:Y:S01]  /*4a00*/  FSETP.GEU.AND P3, PT, R17, -126, PT ;  /* 0xc2fc00001100780b */ /* 0x000fe20003f6e000 */
[----:B------:R-:W1:Y:S01]  /*4a10*/  MUFU.EX2 R15, R34 ;  /* 0x00000022000f7308 */ /* 0x000e620000000800 */
[----:B------:R-:W-:Y:S01]  /*4a20*/  @!P6 FMUL R31, R31, 0.5 ;  /* 0x3f0000001f1fe820 */ /* 0x000fe20000400000 */
[--C-:B------:R-:W-:Y:S01]  /*4a30*/  FFMA R26, R51, UR4, -R152.reuse ;  /* 0x00000004331a7c23 */ /* 0x100fe20008000898 */
[----:B------:R-:W-:Y:S01]  /*4a40*/  ULDC UR4, c[0x0][0x604] ;  /* 0x0001810000047ab9 */ /* 0x000fe20000000800 */
[----:B------:R-:W-:Y:S01]  /*4a50*/  @!P5 FMUL R18, R18, 0.5 ;  /* 0x3f0000001212d820 */ /* 0x000fe20000400000 */
[----:B------:R-:W-:Y:S01]  /*4a60*/  FFMA R39, R54, UR4, -R152 ;  /* 0x0000000436277c23 */ /* 0x000fe20008000898 */
[----:B--2---:R-:W-:Y:S01]  /*4a70*/  @!P2 FMUL R14, R14, R14 ;  /* 0x0000000e0e0ea220 */ /* 0x004fe20000400000 */
[----:B------:R-:W-:Y:S01]  /*4a80*/  FSETP.GEU.AND P2, PT, R20, -126, PT ;  /* 0xc2fc00001400780b */ /* 0x000fe20003f4e000 */
[----:B------:R-:W2:Y:S01]  /*4a90*/  MUFU.EX2 R16, R16 ;  /* 0x0000001000107308 */ /* 0x000ea20000000800 */
[----:B------:R-:W-:-:S02]  /*4aa0*/  ULDC UR4, c[0x0][0x604] ;  /* 0x0001810000047ab9 */ /* 0x000fc40000000800 */
[--C-:B------:R-:W-:Y:S01]  /*4ab0*/  FFMA R30, R55, UR4, -R152.reuse ;  /* 0x00000004371e7c23 */ /* 0x100fe20008000898 */
[----:B------:R-:W-:Y:S01]  /*4ac0*/  @!P3 FMUL R17, R17, 0.5 ;  /* 0x3f0000001111b820 */ /* 0x000fe20000400000 */
[----:B------:R-:W-:Y:S02]  /*4ad0*/  ULDC UR4, c[0x0][0x604] ;  /* 0x0001810000047ab9 */ /* 0x000fe40000000800 */
[--C-:B------:R-:W-:Y:S01]  /*4ae0*/  FFMA R21, R58, UR4, -R152.reuse ;  /* 0x000000043a157c23 */ /* 0x100fe20008000898 */
[----:B------:R-:W3:Y:S01]  /*4af0*/  MUFU.EX2 R18, R18 ;  /* 0x0000001200127308 */ /* 0x000ee20000000800 */
[----:B-1----:R-:W-:Y:S01]  /*4b00*/  @!P4 FMUL R15, R15, R15 ;  /* 0x0000000f0f0fc220 */ /* 0x002fe20000400000 */
[----:B------:R-:W-:Y:S01]  /*4b10*/  FSETP.GEU.AND P4, PT, R35, -126, PT ;  /* 0xc2fc00002300780b */ /* 0x000fe20003f8e000 */
[----:B------:R-:W-:Y:S01]  /*4b20*/  ULDC UR4, c[0x0][0x604] ;  /* 0x0001810000047ab9 */ /* 0x000fe20000000800 */
[----:B------:R-:W-:Y:S01]  /*4b30*/  @!P2 FMUL R20, R20, 0.5 ;  /* 0x3f0000001414a820 */ /* 0x000fe20000400000 */
[----:B------:R-:W-:Y:S01]  /*4b40*/  FFMA R34, R59, UR4, -R152 ;  /* 0x000000043b227c23 */ /* 0x000fe20008000898 */
[----:B------:R-:W-:-:S02]  /*4b50*/  ULDC UR4, c[0x0][0x604] ;  /* 0x0001810000047ab9 */ /* 0x000fc40000000800 */
[----:B------:R-:W1:Y:S01]  /*4b60*/  MUFU.EX2 R31, R31 ;  /* 0x0000001f001f7308 */ /* 0x000e620000000800 */
[----:B--2---:R-:W-:Y:S01]  /*4b70*/  @!P1 FMUL R16, R16, R16 ;  /* 0x0000001010109220 */ /* 0x004fe20000400000 */
[----:B------:R-:W-:Y:S01]  /*4b80*/  FSETP.GEU.AND P1, PT, R22, -126, PT ;  /* 0xc2fc00001600780b */ /* 0x000fe20003f2e000 */
[--C-:B------:R-:W-:Y:S01]  /*4b90*/  FFMA R43, R62, UR4, -R152.reuse ;  /* 0x000000043e2b7c23 */ /* 0x100fe20008000898 */
[----:B------:R-:W-:Y:S02]  /*4ba0*/  ULDC UR4, c[0x0][0x604] ;  /* 0x0001810000047ab9 */ /* 0x000fe40000000800 */
[----:B------:R-:W-:Y:S01]  /*4bb0*/  FFMA R38, R63, UR4, -R152 ;  /* 0x000000043f267c23 */ /* 0x000fe20008000898 */
[----:B------:R-:W-:Y:S01]  /*4bc0*/  @!P4 FMUL R35, R35, 0.5 ;  /* 0x3f0000002323c820 */ /* 0x000fe20000400000 */
[----:B------:R-:W2:Y:S01]  /*4bd0*/  MUFU.EX2 R17, R17 ;  /* 0x0000001100117308 */ /* 0x000ea20000000800 */
[----:B---3--:R-:W-:Y:S01]  /*4be0*/  @!P5 FMUL R18, R18, R18 ;  /* 0x000000121212d220 */ /* 0x008fe20000400000 */
[----:B------:R-:W-:Y:S01]  /*4bf0*/  FSETP.GEU.AND P5, PT, R26, -126, PT ;  /* 0xc2fc00001a00780b */ /* 0x000fe20003fae000 */
[----:B------:R-:W-:-:S02]  /*4c00*/  ULDC UR4, c[0x0][0x604] ;  /* 0x0001810000047ab9 */ /* 0x000fc40000000800 */
[--C-:B------:R-:W-:Y:S01]  /*4c10*/  FFMA R23, R66, UR4, -R152.reuse ;  /* 0x0000000442177c23 */ /* 0x100fe20008000898 */
[----:B------:R-:W-:Y:S01]  /*4c20*/  ULDC UR4, c[0x0][0x604] ;  /* 0x0001810000047ab9 */ /* 0x000fe20000000800 */
[----:B------:R-:W-:Y:S01]  /*4c30*/  @!P1 FMUL R22, R22, 0.5 ;  /* 0x3f00000016169820 */ /* 0x000fe20000400000 */
[----:B------:R-:W3:Y:S01]  /*4c40*/  MUFU.EX2 R20, R20 ;  /* 0x0000001400147308 */ /* 0x000ee20000000800 */
[----:B-1----:R-:W-:Y:S01]  /*4c50*/  @!P6 FMUL R31, R31, R31 ;  /* 0x0000001f1f1fe220 */ /* 0x002fe20000400000 */
[----:B------:R-:W-:Y:S01]  /*4c60*/  FSETP.GEU.AND P6, PT, R19, -126, PT ;  /* 0xc2fc00001300780b */ /* 0x000fe20003fce000 */
[--C-:B------:R-:W-:Y:S01]  /*4c70*/  FFMA R42, R67, UR4, -R152.reuse ;  /* 0x00000004432a7c23 */ /* 0x100fe20008000898 */
[----:B------:R-:W-:Y:S02]  /*4c80*/  ULDC UR4, c[0x0][0x604] ;  /* 0x0001810000047ab9 */ /* 0x000fe40000000800 */
[----:B------:R-:W-:Y:S01]  /*4c90*/  FFMA R47, R70, UR4, -R152 ;  /* 0x00000004462f7c23 */ /* 0x000fe20008000898 */
[----:B------:R-:W-:Y:S01]  /*4ca0*/  @!P5 FMUL R26, R26, 0.5 ;  /* 0x3f0000001a1ad820 */ /* 0x000fe20000400000 */
[----:B------:R-:W1:Y:S01]  /*4cb0*/  MUFU.EX2 R35, R35 ;  /* 0x0000002300237308 */ /* 0x000e620000000800 */
[----:B--2---:R-:W-:Y:S01]  /*4cc0*/  @!P3 FMUL R17, R17, R17 ;  /* 0x000000111111b220 */ /* 0x004fe20000400000 */
[----:B------:R-:W-:Y:S01]  /*4cd0*/  FSETP.GEU.AND P3, PT, R39, -126, PT ;  /* 0xc2fc00002700780b */ /* 0x000fe20003f6e000 */
[----:B------:R-:W-:-:S02]  /*4ce0*/  ULDC UR4, c[0x0][0x604] ;  /* 0x0001810000047ab9 */ /* 0x000fc40000000800 */
[--C-:B------:R-:W-:Y:S01]  /*4cf0*/  FFMA R46, R71, UR4, -R152.reuse ;  /* 0x00000004472e7c23 */ /* 0x100fe20008000898 */
[----:B------:R-:W-:Y:S01]  /*4d00*/  ULDC UR4, c[0x0][0x604] ;  /* 0x0001810000047ab9 */ /* 0x000fe20000000800 */
[----:B------:R-:W-:Y:S01]  /*4d10*/  @!P6 FMUL R19, R19, 0.5 ;  /* 0x3f0000001313e820 */ /* 0x000fe20000400000 */
[----:B------:R-:W2:Y:S01]  /*4d20*/  MUFU.EX2 R22, R22 ;  /* 0x0000001600167308 */ /* 0x000ea20000000800 */
[----:B---3--:R-:W-:Y:S01]  /*4d30*/  @!P2 FMUL R20, R20, R20 ;  /* 0x000000141414a220 */ /* 0x008fe20000400000 */
[----:B------:R-:W-:Y:S01]  /*4d40*/  FSETP.GEU.AND P2, PT, R30, -126, PT ;  /* 0xc2fc00001e00780b */ /* 0x000fe20003f4e000 */
[--C-:B------:R-:W-:Y:S01]  /*4d50*/  FFMA R50, R74, UR4, -R152.reuse ;  /* 0x000000044a327c23 */ /* 0x100fe20008000898 */
[----:B------:R-:W-:Y:S02]  /*4d60*/  ULDC UR4, c[0x0][0x604] ;  /* 0x0001810000047ab9 */ /* 0x000fe40000000800 */
[----:B------:R-:W-:Y:S01]  /*4d70*/  FFMA R51, R75, UR4, -R152 ;  /* 0x000000044b337c23 */ /* 0x000fe20008000898 */
[----:B------:R-:W-:Y:S01]  /*4d80*/  @!P3 FMUL R39, R39, 0.5 ;  /* 0x3f0000002727b820 */ /* 0x000fe20000400000 */
[----:B------:R-:W3:Y:S01]  /*4d90*/  MUFU.EX2 R26, R26 ;  /* 0x0000001a001a7308 */ /* 0x000ee20000000800 */
[----:B-1----:R-:W-:Y:S01]  /*4da0*/  @!P4 FMUL R35, R35, R35 ;  /* 0x000000232323c220 */ /* 0x002fe20000400000 */
[----:B------:R-:W-:Y:S01]  /*4db0*/  FSETP.GEU.AND P4, PT, R21, -126, PT ;  /* 0xc2fc00001500780b */ /* 0x000fe20003f8e000 */
[----:B------:R-:W-:-:S02]  /*4dc0*/  ULDC UR4, c[0x0][0x604] ;  /* 0x0001810000047ab9 */ /* 0x000fc40000000800 */
[--C-:B------:R-:W-:Y:S01]  /*4dd0*/  FFMA R54, R78, UR4, -R152.reuse ;  /* 0x000000044e367c23 */ /* 0x100fe20008000898 */
[----:B------:R-:W-:Y:S01]  /*4de0*/  ULDC UR4, c[0x0][0x604] ;  /* 0x0001810000047ab9 */ /* 0x000fe20000000800 */
[----:B------:R-:W-:Y:S01]  /*4df0*/  @!P2 FMUL R30, R30, 0.5 ;  /* 0x3f0000001e1ea820 */ /* 0x000fe20000400000 */
        /* <DEDUP_REMOVED lines=171> */
[----:B------:R-:W-:Y:S01]  /*58b0*/  FFMA R151, R151, UR4, -R152 ;  /* 0x0000000497977c23 */ /* 0x000fe20008000898 */
[----:B------:R-:W-:Y:S02]  /*58c0*/  ULDC UR4, c[0x0][0x604] ;  /* 0x0001810000047ab9 */ /* 0x000fe40000000800 */
[----:B------:R-:W-:Y:S01]  /*58d0*/  FMUL R126, R153, UR4 ;  /* 0x00000004997e7c20 */ /* 0x000fe20008400000 */
[----:B------:R-:W-:Y:S01]  /*58e0*/  @!P4 FMUL R82, R82, 0.5 ;  /* 0x3f0000005252c820 */ /* 0x000fe20000400000 */
[----:B------:R-:W2:Y:S01]  /*58f0*/  MUFU.EX2 R78, R78 ;  /* 0x0000004e004e7308 */ /* 0x000ea20000000800 */
[----:B---3--:R-:W-:Y:S01]  /*5900*/  @!P5 FMUL R75, R75, R75 ;  /* 0x0000004b4b4bd220 */ /* 0x008fe20000400000 */
[----:B------:R-:W-:Y:S01]  /*5910*/  FSETP.GEU.AND P5, PT, R87, -126, PT ;  /* 0xc2fc00005700780b */ /* 0x000fe20003fae000 */
[----:B------:R-:W-:Y:S01]  /*5920*/  ULDC UR4, c[0x0][0x604] ;  /* 0x0001810000047ab9 */ /* 0x000fe20000000800 */
[--C-:B------:R-:W-:Y:S01]  /*5930*/  FFMA R130, R24, UR5, -R126.reuse ;  /* 0x0000000518827c23 */ /* 0x100fe2000800087e */
[--C-:B------:R-:W-:Y:S01]  /*5940*/  FFMA R25, R25, UR4, -R126.reuse ;  /* 0x0000000419197c23 */ /* 0x100fe2000800087e */
[----:B------:R-:W-:Y:S01]  /*5950*/  ULDC UR4, c[0x0][0x604] ;  /* 0x0001810000047ab9 */ /* 0x000fe20000000800 */
[----:B------:R-:W-:Y:S01]  /*5960*/  @!P1 FMUL R83, R83, 0.5 ;  /* 0x3f00000053539820 */ /* 0x000fe20000400000 */
[----:B------:R-:W3:Y:S01]  /*5970*/  MUFU.EX2 R79, R79 ;  /* 0x0000004f004f7308 */ /* 0x000ee20000000800 */
[----:B-1----:R-:W-:Y:S01]  /*5980*/  @!P6 FMUL R74, R74, R74 ;  /* 0x0000004a4a4ae220 */ /* 0x002fe20000400000 */
[----:B------:R-:W-:Y:S01]  /*5990*/  FSETP.GEU.AND P6, PT, R86, -126, PT ;  /* 0xc2fc00005600780b */ /* 0x000fe20003fce000 */
[--C-:B------:R-:W-:Y:S01]  /*59a0*/  FFMA R134, R28, UR4, -R126.reuse ;  /* 0x000000041c867c23 */ /* 0x100fe2000800087e */
[----:B------:R-:W-:Y:S01]  /*59b0*/  ULDC UR4, c[0x0][0x604] ;  /* 0x0001810000047ab9 */ /* 0x000fe20000000800 */
[----:B------:R-:W-:Y:S01]  /*59c0*/  ULDC UR5, c[0x0][0x604] ;  /* 0x0001810000057ab9 */ /* 0x000fe20000000800 */
        /* <DEDUP_REMOVED lines=12> */
[----:B------:R-:W-:Y:S01]  /*5a90*/  FFMA R33, R33, UR4, -R126 ;  /* 0x0000000421217c23 */ /* 0x000fe2000800087e */
[----:B------:R-:W-:-:S03]  /*5aa0*/  ULDC UR4, c[0x0][0x604] ;  /* 0x0001810000047ab9 */ /* 0x000fc60000000800 */
[----:B------:R-:W-:Y:S01]  /*5ab0*/  @!P3 FMUL R90, R90, 0.5 ;  /* 0x3f0000005a5ab820 */ /* 0x000fe20000400000 */
[----:B------:R-:W3:Y:S01]  /*5ac0*/  MUFU.EX2 R87, R87 ;  /* 0x0000005700577308 */ /* 0x000ee20000000800 */
[----:B-1----:R-:W-:Y:S01]  /*5ad0*/  @!P4 FMUL R82, R82, R82 ;  /* 0x000000525252c220 */ /* 0x002fe20000400000 */
[----:B------:R-:W-:-:S05]  /*5ae0*/  FSETP.GEU.AND P4, PT, R94, -126, PT ;  /* 0xc2fc00005e00780b */ /* 0x000fca0003f8e000 */
[----:B------:R-:W-:Y:S01]  /*5af0*/  @!P2 FMUL R91, R91, 0.5 ;  /* 0x3f0000005b5ba820 */ /* 0x000fe20000400000 */
[----:B------:R-:W1:Y:S01]  /*5b00*/  MUFU.EX2 R86, R86 ;  /* 0x0000005600567308 */ /* 0x000e620000000800 */
[----:B--2---:R-:W-:Y:S01]  /*5b10*/  @!P1 FMUL R83, R83, R83 ;  /* 0x0000005353539220 */ /* 0x004fe20000400000 */
[----:B------:R-:W-:-:S03]  /*5b20*/  FSETP.GEU.AND P1, PT, R95, -126, PT ;  /* 0xc2fc00005f00780b */ /* 0x000fc60003f2e000 */
[----:B------:R-:W-:Y:S02]  /*5b30*/  FADD R142, R20, R83 ;  /* 0x00000053148e7221 */ /* 0x000fe40000000000 */
[----:B------:R-:W-:Y:S01]  /*5b40*/  @!P4 FMUL R94, R94, 0.5 ;  /* 0x3f0000005e5ec820 */ /* 0x000fe20000400000 */
[----:B------:R-:W2:Y:S01]  /*5b50*/  MUFU.EX2 R90, R90 ;  /* 0x0000005a005a7308 */ /* 0x000ea20000000800 */
[----:B---3--:R-:W-:Y:S01]  /*5b60*/  @!P5 FMUL R87, R87, R87 ;  /* 0x000000575757d220 */ /* 0x008fe20000400000 */
[----:B------:R-:W-:-:S05]  /*5b70*/  FSETP.GEU.AND P5, PT, R99, -126, PT ;  /* 0xc2fc00006300780b */ /* 0x000fca0003fae000 */
[----:B------:R-:W-:Y:S01]  /*5b80*/  @!P1 FMUL R95, R95, 0.5 ;  /* 0x3f0000005f5f9820 */ /* 0x000fe20000400000 */
[----:B------:R-:W3:Y:S01]  /*5b90*/  MUFU.EX2 R91, R91 ;  /* 0x0000005b005b7308 */ /* 0x000ee20000000800 */
[----:B-1----:R-:W-:Y:S01]  /*5ba0*/  @!P6 FMUL R86, R86, R86 ;  /* 0x000000565656e220 */ /* 0x002fe20000400000 */
[----:B------:R-:W-:-:S05]  /*5bb0*/  FSETP.GEU.AND P6, PT, R98, -126, PT ;  /* 0xc2fc00006200780b */ /* 0x000fca0003fce000 */
[----:B------:R-:W-:Y:S01]  /*5bc0*/  @!P5 FMUL R99, R99, 0.5 ;  /* 0x3f0000006363d820 */ /* 0x000fe20000400000 */
[----:B------:R-:W1:Y:S01]  /*5bd0*/  MUFU.EX2 R94, R94 ;  /* 0x0000005e005e7308 */ /* 0x000e620000000800 */
[----:B--2---:R-:W-:Y:S01]  /*5be0*/  @!P3 FMUL R90, R90, R90 ;  /* 0x0000005a5a5ab220 */ /* 0x004fe20000400000 */
[----:B------:R-:W-:-:S05]  /*5bf0*/  FSETP.GEU.AND P3, PT, R102, -126, PT ;  /* 0xc2fc00006600780b */ /* 0x000fca0003f6e000 */
        /* <DEDUP_REMOVED lines=24> */
[----:B------:R-:W-:Y:S01]  /*5d80*/  FADD R146, R43, R102 ;  /* 0x000000662b927221 */ /* 0x000fe20000000000 */
[----:B------:R-:W-:Y:S01]  /*5d90*/  F2FP.BF16.F32.PACK_AB R43, R38, R43 ;  /* 0x0000002b262b723e */ /* 0x000fe200000010ff */
        /* <DEDUP_REMOVED lines=44> */
[----:B------:R-:W-:-:S03]  /*6060*/  FSETP.GEU.AND P6, PT, R134, -126, PT ;  /* 0xc2fc00008600780b */ /* 0x000fc60003fce000 */
[----:B------:R-:W-:Y:S02]  /*6070*/  FADD R152, R58, R123 ;  /* 0x0000007b3a987221 */ /* 0x000fe40000000000 */
[----:B------:R-:W-:Y:S01]  /*6080*/  @!P5 FMUL R29, R29, 0.5 ;  /* 0x3f0000001d1dd820 */ /* 0x000fe20000400000 */
[----:B------:R1:W4:Y:S01]  /*6090*/  MUFU.EX2 R28, R130 ;  /* 0x00000082001c7308 */ /* 0x0003220000000800 */
[----:B--2---:R-:W-:Y:S01]  /*60a0*/  @!P3 FMUL R127, R127, R127 ;  /* 0x0000007f7f7fb220 */ /* 0x004fe20000400000 */
[----:B------:R-:W-:-:S05]  /*60b0*/  FSETP.GEU.AND P3, PT, R138, -126, PT ;  /* 0xc2fc00008a00780b */ /* 0x000fca0003f6e000 */
[----:B------:R-:W-:Y:S01]  /*60c0*/  @!P6 FMUL R134, R134, 0.5 ;  /* 0x3f0000008686e820 */ /* 0x000fe20000400000 */
[----:B------:R2:W5:Y:S01]  /*60d0*/  MUFU.EX2 R131, R25 ;  /* 0x0000001900837308 */ /* 0x0005620000000800 */
[----:B---3--:R-:W-:Y:S01]  /*60e0*/  @!P2 FMUL R24, R24, R24 ;  /* 0x000000181818a220 */ /* 0x008fe20000400000 */
[----:B------:R-:W-:Y:S01]  /*60f0*/  FSETP.GEU.AND P2, PT, R33, -126, PT ;  /* 0xc2fc00002100780b */ /* 0x000fe20003f4e000 */
[--C-:B-1----:R-:W-:Y:S01]  /*6100*/  FFMA R130, R129, UR6, -R126.reuse ;  /* 0x0000000681827c23 */ /* 0x102fe2000800087e */
[--C-:B------:R-:W-:Y:S01]  /*6110*/  FFMA R129, R136, UR8, -R126.reuse ;  /* 0x0000000888817c23 */ /* 0x100fe2000800087e */
[----:B------:R-:W-:Y:S01]  /*6120*/  ULDC UR6, c[0x0][0x604] ;  /* 0x0001810000067ab9 */ /* 0x000fe20000000800 */
[----:B------:R-:W-:Y:S01]  /*6130*/  ULDC UR8, c[0x0][0x604] ;  /* 0x0001810000087ab9 */ /* 0x000fe20000000800 */
[----:B------:R-:W-:Y:S01]  /*6140*/  @!P3 FMUL R138, R138, 0.5 ;  /* 0x3f0000008a8ab820 */ /* 0x000fe20000400000 */
[----:B------:R1:W3:Y:S01]  /*6150*/  MUFU.EX2 R135, R29 ;  /* 0x0000001d00877308 */ /* 0x0002e20000000800 */
[--C-:B--2---:R-:W-:Y:S01]  /*6160*/  FFMA R25, R36, UR4, -R126.reuse ;  /* 0x0000000424197c23 */ /* 0x104fe2000800087e */
[----:B------:R-:W-:Y:S01]  /*6170*/  ULDC UR4, c[0x0][0x604] ;  /* 0x0001810000047ab9 */ /* 0x000fe20000000800 */
[----:B----4-:R-:W-:Y:S01]  /*6180*/  @!P4 FMUL R28, R28, R28 ;  /* 0x0000001c1c1cc220 */ /* 0x010fe20000400000 */
[--C-:B------:R-:W-:Y:S01]  /*6190*/  FFMA R37, R37, UR4, -R126.reuse ;  /* 0x0000000425257c23 */ /* 0x100fe2000800087e */
[----:B------:R-:W-:Y:S01]  /*61a0*/  ULDC UR4, c[0x0][0x604] ;  /* 0x0001810000047ab9 */ /* 0x000fe20000000800 */
[----:B------:R-:W-:Y:S01]  /*61b0*/  FSETP.GEU.AND P4, PT, R25, -126, PT ;  /* 0xc2fc00001900780b */ /* 0x000fe20003f8e000 */
[----:B------:R-:W-:Y:S01]  /*61c0*/  @!P2 FMUL R33, R33, 0.5 ;  /* 0x3f0000002121a820 */ /* 0x000fe20000400000 */
[----:B------:R2:W4:Y:S01]  /*61d0*/  MUFU.EX2 R32, R134 ;  /* 0x0000008600207308 */ /* 0x0005220000000800 */
[--C-:B-1----:R-:W-:Y:S01]  /*61e0*/  FFMA R29, R40, UR4, -R126.reuse ;  /* 0x00000004281d7c23 */ /* 0x102fe2000800087e */
[----:B------:R-:W-:Y:S01]  /*61f0*/  ULDC UR4, c[0x0][0x604] ;  /* 0x0001810000047ab9 */ /* 0x000fe20000000800 */
[----:B-----5:R-:W-:Y:S01]  /*6200*/  @!P1 FMUL R131, R131, R131 ;  /* 0x0000008383839220 */ /* 0x020fe20000400000 */
[--C-:B------:R-:W-:Y:S01]  /*6210*/  FFMA R41, R41, UR4, -R126.reuse ;  /* 0x0000000429297c23 */ /* 0x100fe2000800087e */
[----:B------:R-:W-:Y:S01]  /*6220*/  FSETP.GEU.AND P1, PT, R37, -126, PT ;  /* 0xc2fc00002500780b */ /* 0x000fe20003f2e000 */
[----:B------:R-:W-:Y:S01]  /*6230*/  ULDC UR4, c[0x0][0x604] ;  /* 0x0001810000047ab9 */ /* 0x000fe20000000800 */
[--C-:B------:R-:W-:Y:S01]  /*6240*/  FFMA R136, R133, UR7, -R126.reuse ;  /* 0x0000000785887c23 */ /* 0x100fe2000800087e */
[----:B------:R1:W5:Y:S01]  /*6250*/  MUFU.EX2 R36, R138 ;  /* 0x0000008a00247308 */ /* 0x0003620000000800 */
[----:B---3--:R-:W-:Y:S01]  /*6260*/  @!P5 FMUL R135, R135, R135 ;  /* 0x000000878787d220 */ /* 0x008fe20000400000 */
[----:B------:R-:W-:Y:S01]  /*6270*/  FSETP.GEU.AND P5, PT, R41, -126, PT ;  /* 0xc2fc00002900780b */ /* 0x000fe20003fae000 */
[----:B------:R-:W-:Y:S01]  /*6280*/  @!P4 FMUL R25, R25, 0.5 ;  /* 0x3f0000001919c820 */ /* 0x000fe20000400000 */
[--C-:B--2---:R-:W-:Y:S01]  /*6290*/  FFMA R134, R145, UR11, -R126.reuse ;  /* 0x0000000b91867c23 */ /* 0x104fe2000800087e */
[--C-:B------:R-:W-:Y:S01]  /*62a0*/  FFMA R133, R140, UR9, -R126.reuse ;  /* 0x000000098c857c23 */ /* 0x100fe2000800087e */
[----:B------:R-:W-:Y:S01]  /*62b0*/  FFMA R145, R148, UR12, -R126 ;  /* 0x0000000c94917c23 */ /* 0x000fe2000800087e */
[----:B------:R-:W-:Y:S01]  /*62c0*/  FADD R140, R21, R98 ;  /* 0x00000062158c7221 */ /* 0x000fe20000000000 */
[----:B------:R2:W3:Y:S01]  /*62d0*/  MUFU.EX2 R139, R33 ;  /* 0x00000021008b7308 */ /* 0x0004e20000000800 */
[----:B----4-:R-:W-:Y:S01]  /*62e0*/  @!P6 FMUL R32, R32, R32 ;  /* 0x000000202020e220 */ /* 0x010fe20000400000 */
[----:B------:R-:W-:Y:S01]  /*62f0*/  FSETP.GEU.AND P6, PT, R29, -126, PT ;  /* 0xc2fc00001d00780b */ /* 0x000fe20003fce000 */
[----:B------:R-:W-:Y:S01]  /*6300*/  @!P1 FMUL R37, R37, 0.5 ;  /* 0x3f00000025259820 */ /* 0x000fe20000400000 */
[----:B-1----:R-:W-:Y:S01]  /*6310*/  FFMA R138, R149, UR8, -R126 ;  /* 0x00000008958a7c23 */ /* 0x002fe2000800087e */
[----:B------:R-:W-:-:S02]  /*6320*/  FADD R148, R38, R103 ;  /* 0x0000006726947221 */ /* 0x000fc40000000000 */
[----:B------:R-:W-:Y:S01]  /*6330*/  @!P5 FMUL R41, R41, 0.5 ;  /* 0x3f0000002929d820 */ /* 0x000fe20000400000 */
[----:B------:R1:W4:Y:S01]  /*6340*/  MUFU.EX2 R40, R25 ;  /* 0x0000001900287308 */ /* 0x0003220000000800 */
[--C-:B--2---:R-:W-:Y:S01]  /*6350*/  FFMA R33, R44, UR4, -R126.reuse ;  /* 0x000000042c217c23 */ /* 0x104fe2000800087e */
[----:B-----5:R-:W-:Y:S01]  /*6360*/  @!P3 FMUL R36, R36, R36 ;  /* 0x000000242424b220 */ /* 0x020fe20000400000 */
[----:B------:R-:W-:Y:S02]  /*6370*/  ULDC UR4, c[0x0][0x604] ;  /* 0x0001810000047ab9 */ /* 0x000fe40000000800 */
[--C-:B------:R-:W-:Y:S01]  /*6380*/  FFMA R45, R45, UR4, -R126.reuse ;  /* 0x000000042d2d7c23 */ /* 0x100fe2000800087e */
[----:B------:R-:W-:Y:S01]  /*6390*/  FSETP.GEU.AND P3, PT, R33, -126, PT ;  /* 0xc2fc00002100780b */ /* 0x000fe20003f6e000 */
[----:B------:R-:W-:Y:S01]  /*63a0*/  @!P6 FMUL R29, R29, 0.5 ;  /* 0x3f0000001d1de820 */ /* 0x000fe20000400000 */
[----:B------:R-:W2:Y:S01]  /*63b0*/  MUFU.EX2 R143, R37 ;  /* 0x00000025008f7308 */ /* 0x000ea20000000800 */
[----:B------:R-:W-:Y:S01]  /*63c0*/  ULDC UR4, c[0x0][0x604] ;  /* 0x0001810000047ab9 */ /* 0x000fe20000000800 */
[----:B---3--:R-:W-:Y:S01]  /*63d0*/  @!P2 FMUL R139, R139, R139 ;  /* 0x0000008b8b8ba220 */ /* 0x008fe20000400000 */
[--C-:B-1----:R-:W-:Y:S01]  /*63e0*/  FFMA R25, R48, UR4, -R126.reuse ;  /* 0x0000000430197c23 */ /* 0x102fe2000800087e */
[----:B------:R-:W-:Y:S01]  /*63f0*/  ULDC UR4, c[0x0][0x604] ;  /* 0x0001810000047ab9 */ /* 0x000fe20000000800 */
[----:B------:R-:W-:Y:S01]  /*6400*/  FSETP.GEU.AND P2, PT, R45, -126, PT ;  /* 0xc2fc00002d00780b */ /* 0x000fe20003f4e000 */
[----:B------:R-:W-:Y:S01]  /*6410*/  FFMA R49, R49, UR4, -R126 ;  /* 0x0000000431317c23 */ /* 0x000fe2000800087e */
[----:B------:R-:W-:Y:S01]  /*6420*/  ULDC UR4, c[0x0][0x604] ;  /* 0x0001810000047ab9 */ /* 0x000fe20000000800 */
[----:B------:R-:W1:Y:S01]  /*6430*/  MUFU.EX2 R147, R41 ;  /* 0x0000002900937308 */ /* 0x000e620000000800 */
[----:B----4-:R-:W-:Y:S01]  /*6440*/  @!P4 FMUL R40, R40, R40 ;  /* 0x000000282828c220 */ /* 0x010fe20000400000 */
[----:B------:R-:W-:Y:S01]  /*6450*/  FSETP.GEU.AND P4, PT, R25, -126, PT ;  /* 0xc2fc00001900780b */ /* 0x000fe20003f8e000 */
[----:B------:R-:W-:-:S05]  /*6460*/  @!P3 FMUL R33, R33, 0.5 ;  /* 0x3f0000002121b820 */ /* 0x000fca0000400000 */
[----:B------:R3:W4:Y:S01]  /*6470*/  MUFU.EX2 R44, R29 ;  /* 0x0000001d002c7308 */ /* 0x0007220000000800 */
[----:B--2---:R-:W-:Y:S01]  /*6480*/  @!P1 FMUL R143, R143, R143 ;  /* 0x0000008f8f8f9220 */ /* 0x004fe20000400000 */
[----:B------:R-:W-:Y:S01]  /*6490*/  FSETP.GEU.AND P1, PT, R49, -126, PT ;  /* 0xc2fc00003100780b */ /* 0x000fe20003f2e000 */
[----:B------:R-:W-:-:S04]  /*64a0*/  @!P2 FMUL R45, R45, 0.5 ;  /* 0x3f0000002d2da820 */ /* 0x000fc80000400000 */
[----:B------:R-:W-:Y:S01]  /*64b0*/  @!P4 FMUL R25, R25, 0.5 ;  /* 0x3f0000001919c820 */ /* 0x000fe20000400000 */
[----:B------:R2:W5:Y:S01]  /*64c0*/  MUFU.EX2 R48, R33 ;  /* 0x0000002100307308 */ /* 0x0005620000000800 */
[--C-:B---3--:R-:W-:Y:S01]  /*64d0*/  FFMA R29, R52, UR4, -R126.reuse ;  /* 0x00000004341d7c23 */ /* 0x108fe2000800087e */
[----:B------:R-:W-:Y:S01]  /*64e0*/  ULDC UR4, c[0x0][0x604] ;  /* 0x0001810000047ab9 */ /* 0x000fe20000000800 */
[----:B-1----:R-:W-:Y:S01]  /*64f0*/  @!P5 FMUL R147, R147, R147 ;  /* 0x000000939393d220 */ /* 0x002fe20000400000 */
[--C-:B------:R-:W-:Y:S01]  /*6500*/  FFMA R53, R53, UR4, -R126.reuse ;  /* 0x0000000435357c23 */ /* 0x100fe2000800087e */
[----:B------:R-:W-:Y:S02]  /*6510*/  ULDC UR4, c[0x0][0x604] ;  /* 0x0001810000047ab9 */ /* 0x000fe40000000800 */
[----:B------:R-:W-:Y:S01]  /*6520*/  @!P1 FMUL R49, R49, 0.5 ;  /* 0x3f00000031319820 */ /* 0x000fe20000400000 */
[----:B------:R1:W3:Y:S01]  /*6530*/  MUFU.EX2 R151, R45 ;  /* 0x0000002d00977308 */ /* 0x0002e20000000800 */
[----:B------:R-:W-:Y:S01]  /*6540*/  FSETP.GEU.AND P5, PT, R53, -126, PT ;  /* 0xc2fc00003500780b */ /* 0x000fe20003fae000 */
[----:B----4-:R-:W-:Y:S01]  /*6550*/  @!P6 FMUL R44, R44, R44 ;  /* 0x0000002c2c2ce220 */ /* 0x010fe20000400000 */
[----:B------:R-:W-:Y:S01]  /*6560*/  FSETP.GEU.AND P6, PT, R29, -126, PT ;  /* 0xc2fc00001d00780b */ /* 0x000fe20003fce000 */
[----:B--2---:R-:W-:Y:S01]  /*6570*/  FFMA R33, R56, UR4, -R126 ;  /* 0x0000000438217c23 */ /* 0x004fe2000800087e */
[----:B------:R-:W-:-:S02]  /*6580*/  ULDC UR4, c[0x0][0x604] ;  /* 0x0001810000047ab9 */ /* 0x000fc40000000800 */
[--C-:B------:R-:W-:Y:S01]  /*6590*/  FFMA R57, R57, UR4, -R126.reuse ;  /* 0x0000000439397c23 */ /* 0x100fe2000800087e */
[----:B------:R2:W4:Y:S01]  /*65a0*/  MUFU.EX2 R52, R25 ;  /* 0x0000001900347308 */ /* 0x0005220000000800 */
[----:B-----5:R-:W-:Y:S01]  /*65b0*/  @!P3 FMUL R48, R48, R48 ;  /* 0x000000303030b220 */ /* 0x020fe20000400000 */
[----:B------:R-:W-:Y:S01]  /*65c0*/  FSETP.GEU.AND P3, PT, R33, -126, PT ;  /* 0xc2fc00002100780b */ /* 0x000fe20003f6e000 */
[----:B------:R-:W-:Y:S01]  /*65d0*/  ULDC UR4, c[0x0][0x604] ;  /* 0x0001810000047ab9 */ /* 0x000fe20000000800 */
[----:B-1----:R-:W-:Y:S01]  /*65e0*/  FFMA R45, R144, UR6, -R126 ;  /* 0x00000006902d7c23 */ /* 0x002fe2000800087e */
[----:B------:R-:W-:Y:S01]  /*65f0*/  FADD R144, R35, R86 ;  /* 0x0000005623907221 */ /* 0x000fe20000000000 */
[----:B------:R-:W-:Y:S01]  /*6600*/  @!P5 FMUL R53, R53, 0.5 ;  /* 0x3f0000003535d820 */ /* 0x000fe20000400000 */
[----:B------:R-:W-:Y:S01]  /*6610*/  F2FP.BF16.F32.PACK_AB R35, R22, R35 ;  /* 0x000000231623723e */ /* 0x000fe200000010ff */
[----:B------:R1:W5:Y:S01]  /*6620*/  MUFU.EX2 R153, R49 ;  /* 0x0000003100997308 */ /* 0x0003620000000800 */
[----:B------:R-:W-:Y:S01]  /*6630*/  @!P6 FMUL R29, R29, 0.5 ;  /* 0x3f0000001d1de820 */ /* 0x000fe20000400000 */
[--C-:B--2---:R-:W-:Y:S01]  /*6640*/  FFMA R25, R60, UR4, -R126.reuse ;  /* 0x000000043c197c23 */ /* 0x104fe2000800087e */
[----:B------:R-:W-:Y:S01]  /*6650*/  ULDC UR4, c[0x0][0x604] ;  /* 0x0001810000047ab9 */ /* 0x000fe20000000800 */
[----:B---3--:R-:W-:Y:S01]  /*6660*/  @!P2 FMUL R151, R151, R151 ;  /* 0x000000979797a220 */ /* 0x008fe20000400000 */
[----:B------:R-:W-:Y:S01]  /*6670*/  FSETP.GEU.AND P2, PT, R57, -126, PT ;  /* 0xc2fc00003900780b */ /* 0x000fe20003f4e000 */
[----:B------:R-:W-:Y:S01]  /*6680*/  FFMA R61, R61, UR4, -R126 ;  /* 0x000000043d3d7c23 */ /* 0x000fe2000800087e */
[----:B------:R-:W-:Y:S01]  /*6690*/  @!P3 FMUL R33, R33, 0.5 ;  /* 0x3f0000002121b820 */ /* 0x000fe20000400000 */
[----:B------:R2:W3:Y:S01]  /*66a0*/  MUFU.EX2 R155, R53 ;  /* 0x00000035009b7308 */ /* 0x0004e20000000800 */
[----:B------:R-:W-:Y:S01]  /*66b0*/  ULDC UR4, c[0x0][0x604] ;  /* 0x0001810000047ab9 */ /* 0x000fe20000000800 */
[----:B----4-:R-:W-:Y:S01]  /*66c0*/  @!P4 FMUL R52, R52, R52 ;  /* 0x000000343434c220 */ /* 0x010fe20000400000 */
[----:B------:R-:W-:Y:S01]  /*66d0*/  FSETP.GEU.AND P4, PT, R25, -126, PT ;  /* 0xc2fc00001900780b */ /* 0x000fe20003f8e000 */
[----:B-1----:R-:W-:-:S04]  /*66e0*/  FADD R49, R54, R119 ;  /* 0x0000007736317221 */ /* 0x002fc80000000000 */
[----:B------:R1:W4:Y:S01]  /*66f0*/  MUFU.EX2 R56, R29 ;  /* 0x0000001d00387308 */ /* 0x0003220000000800 */
[----:B-----5:R-:W-:Y:S01]  /*6700*/  @!P1 FMUL R153, R153, R153 ;  /* 0x0000009999999220 */ /* 0x020fe20000400000 */
[----:B------:R-:W-:Y:S01]  /*6710*/  FSETP.GEU.AND P1, PT, R61, -126, PT ;  /* 0xc2fc00003d00780b */ /* 0x000fe20003f2e000 */
[----:B------:R-:W-:Y:S01]  /*6720*/  @!P2 FMUL R57, R57, 0.5 ;  /* 0x3f0000003939a820 */ /* 0x000fe20000400000 */
[----:B------:R-:W-:Y:S01]  /*6730*/  FADD R144, R144, R49 ;  /* 0x0000003190907221 */ /* 0x000fe20000000000 */
[----:B------:R-:W-:Y:S01]  /*6740*/  FADD R49, R55, R118 ;  /* 0x0000007637317221 */ /* 0x000fe20000000000 */
[----:B--2---:R-:W-:Y:S02]  /*6750*/  FADD R53, R16, R75 ;  /* 0x0000004b10357221 */ /* 0x004fe40000000000 */
[----:B------:R2:W5:Y:S01]  /*6760*/  MUFU.EX2 R60, R33 ;  /* 0x00000021003c7308 */ /* 0x0005620000000800 */
[--C-:B-1----:R-:W-:Y:S01]  /*6770*/  FFMA R29, R64, UR4, -R126.reuse ;  /* 0x00000004401d7c23 */ /* 0x102fe2000800087e */
[----:B------:R-:W-:Y:S01]  /*6780*/  ULDC UR4, c[0x0][0x604] ;  /* 0x0001810000047ab9 */ /* 0x000fe20000000800 */
[----:B---3--:R-:W-:Y:S01]  /*6790*/  @!P5 FMUL R155, R155, R155 ;  /* 0x0000009b9b9bd220 */ /* 0x008fe20000400000 */
[--C-:B------:R-:W-:Y:S01]  /*67a0*/  FFMA R65, R65, UR4, -R126.reuse ;  /* 0x0000000441417c23 */ /* 0x100fe2000800087e */
[----:B------:R-:W-:Y:S01]  /*67b0*/  ULDC UR4, c[0x0][0x604] ;  /* 0x0001810000047ab9 */ /* 0x000fe20000000800 */
[----:B------:R-:W-:Y:S01]  /*67c0*/  @!P4 FMUL R25, R25, 0.5 ;  /* 0x3f0000001919c820 */ /* 0x000fe20000400000 */
[----:B------:R-:W-:Y:S01]  /*67d0*/  @!P1 FMUL R61, R61, 0.5 ;  /* 0x3f0000003d3d9820 */ /* 0x000fe20000400000 */
[----:B------:R1:W3:Y:S01]  /*67e0*/  MUFU.EX2 R157, R57 ;  /* 0x00000039009d7308 */ /* 0x0002e20000000800 */
[----:B------:R-:W-:Y:S01]  /*67f0*/  FSETP.GEU.AND P5, PT, R65, -126, PT ;  /* 0xc2fc00004100780b */ /* 0x000fe20003fae000 */
[----:B----4-:R-:W-:Y:S01]  /*6800*/  @!P6 FMUL R56, R56, R56 ;  /* 0x000000383838e220 */ /* 0x010fe20000400000 */
[----:B------:R-:W-:Y:S01]  /*6810*/  FSETP.GEU.AND P6, PT, R29, -126, PT ;  /* 0xc2fc00001d00780b */ /* 0x000fe20003fce000 */
[----:B--2---:R-:W-:Y:S01]  /*6820*/  FFMA R33, R68, UR4, -R126 ;  /* 0x0000000444217c23 */ /* 0x004fe2000800087e */
[----:B------:R-:W-:-:S02]  /*6830*/  ULDC UR4, c[0x0][0x604] ;  /* 0x0001810000047ab9 */ /* 0x000fc40000000800 */
[----:B------:R-:W-:Y:S01]  /*6840*/  FFMA R69, R69, UR4, -R126 ;  /* 0x0000000445457c23 */ /* 0x000fe2000800087e */
[----:B------:R2:W4:Y:S01]  /*6850*/  MUFU.EX2 R64, R25 ;  /* 0x0000001900407308 */ /* 0x0005220000000800 */
[----:B-----5:R-:W-:Y:S01]  /*6860*/  @!P3 FMUL R60, R60, R60 ;  /* 0x0000003c3c3cb220 */ /* 0x020fe20000400000 */
[----:B------:R-:W-:Y:S01]  /*6870*/  FSETP.GEU.AND P3, PT, R33, -126, PT ;  /* 0xc2fc00002100780b */ /* 0x000fe20003f6e000 */
[----:B------:R-:W-:Y:S01]  /*6880*/  ULDC UR4, c[0x0][0x604] ;  /* 0x0001810000047ab9 */ /* 0x000fe20000000800 */
[----:B-1----:R-:W-:Y:S01]  /*6890*/  FADD R57, R19, R90 ;  /* 0x0000005a13397221 */ /* 0x002fe20000000000 */
[----:B------:R-:W-:Y:S01]  /*68a0*/  F2FP.BF16.F32.PACK_AB R38, R155, R56 ;  /* 0x000000389b26723e */ /* 0x000fe200000010ff */
[----:B------:R-:W-:Y:S02]  /*68b0*/  @!P5 FMUL R65, R65, 0.5 ;  /* 0x3f0000004141d820 */ /* 0x000fe40000400000 */
[----:B------:R-:W1:Y:S01]  /*68c0*/  MUFU.EX2 R159, R61 ;  /* 0x0000003d009f7308 */ /* 0x000e620000000800 */
[----:B------:R-:W-:Y:S01]  /*68d0*/  @!P6 FMUL R29, R29, 0.5 ;  /* 0x3f0000001d1de820 */ /* 0x000fe20000400000 */
[--C-:B--2---:R-:W-:Y:S01]  /*68e0*/  FFMA R25, R72, UR4, -R126.reuse ;  /* 0x0000000448197c23 */ /* 0x104fe2000800087e */
[----:B------:R-:W-:Y:S01]  /*68f0*/  ULDC UR4, c[0x0][0x604] ;  /* 0x0001810000047ab9 */ /* 0x000fe20000000800 */
[----:B---3--:R-:W-:Y:S01]  /*6900*/  @!P2 FMUL R157, R157, R157 ;  /* 0x0000009d9d9da220 */ /* 0x008fe20000400000 */
[----:B------:R-:W-:Y:S01]  /*6910*/  FSETP.GEU.AND P2, PT, R69, -126, PT ;  /* 0xc2fc00004500780b */ /* 0x000fe20003f4e000 */
[----:B------:R-:W-:Y:S01]  /*6920*/  FFMA R73, R73, UR4, -R126 ;  /* 0x0000000449497c23 */ /* 0x000fe2000800087e */
[----:B------:R-:W-:Y:S01]  /*6930*/  @!P3 FMUL R33, R33, 0.5 ;  /* 0x3f0000002121b820 */ /* 0x000fe20000400000 */
[----:B------:R-:W2:Y:S01]  /*6940*/  MUFU.EX2 R161, R65 ;  /* 0x0000004100a17308 */ /* 0x000ea20000000800 */
[----:B------:R-:W-:Y:S01]  /*6950*/  ULDC UR4, c[0x0][0x604] ;  /* 0x0001810000047ab9 */ /* 0x000fe20000000800 */
[----:B----4-:R-:W-:Y:S01]  /*6960*/  @!P4 FMUL R64, R64, R64 ;  /* 0x000000404040c220 */ /* 0x010fe20000400000 */
[----:B------:R-:W-:Y:S01]  /*6970*/  FSETP.GEU.AND P4, PT, R25, -126, PT ;  /* 0xc2fc00001900780b */ /* 0x000fe20003f8e000 */
[----:B------:R-:W-:Y:S01]  /*6980*/  FADD R170, R57, R152 ;  /* 0x0000009839aa7221 */ /* 0x000fe20000000000 */
[----:B------:R-:W-:-:S03]  /*6990*/  FADD R152, R63, R24 ;  /* 0x000000183f987221 */ /* 0x000fc60000000000 */
[----:B------:R3:W4:Y:S01]  /*69a0*/  MUFU.EX2 R68, R29 ;  /* 0x0000001d00447308 */ /* 0x0007220000000800 */
[----:B-1----:R-:W-:Y:S01]  /*69b0*/  @!P1 FMUL R159, R159, R159 ;  /* 0x0000009f9f9f9220 */ /* 0x002fe20000400000 */
[----:B------:R-:W-:Y:S01]  /*69c0*/  FSETP.GEU.AND P1, PT, R73, -126, PT ;  /* 0xc2fc00004900780b */ /* 0x000fe20003f2e000 */
[----:B------:R-:W-:-:S05]  /*69d0*/  @!P2 FMUL R69, R69, 0.5 ;  /* 0x3f0000004545a820 */ /* 0x000fca0000400000 */
[----:B------:R1:W5:Y:S01]  /*69e0*/  MUFU.EX2 R72, R33 ;  /* 0x0000002100487308 */ /* 0x0003620000000800 */
[--C-:B---3--:R-:W-:Y:S01]  /*69f0*/  FFMA R29, R76, UR4, -R126.reuse ;  /* 0x000000044c1d7c23 */ /* 0x108fe2000800087e */
[----:B------:R-:W-:Y:S01]  /*6a00*/  ULDC UR4, c[0x0][0x604] ;  /* 0x0001810000047ab9 */ /* 0x000fe20000000800 */
[----:B--2---:R-:W-:Y:S01]  /*6a10*/  @!P5 FMUL R161, R161, R161 ;  /* 0x000000a1a1a1d220 */ /* 0x004fe20000400000 */
[--C-:B------:R-:W-:Y:S01]  /*6a20*/  FFMA R77, R77, UR4, -R126.reuse ;  /* 0x000000044d4d7c23 */ /* 0x100fe2000800087e */
[----:B------:R-:W-:Y:S01]  /*6a30*/  ULDC UR4, c[0x0][0x604] ;  /* 0x0001810000047ab9 */ /* 0x000fe20000000800 */
[----:B------:R-:W-:Y:S01]  /*6a40*/  @!P4 FMUL R25, R25, 0.5 ;  /* 0x3f0000001919c820 */ /* 0x000fe20000400000 */
[----:B------:R-:W-:Y:S01]  /*6a50*/  @!P1 FMUL R73, R73, 0.5 ;  /* 0x3f00000049499820 */ /* 0x000fe20000400000 */
[----:B------:R-:W2:Y:S01]  /*6a60*/  MUFU.EX2 R163, R69 ;  /* 0x0000004500a37308 */ /* 0x000ea20000000800 */
[----:B------:R-:W-:Y:S01]  /*6a70*/  FSETP.GEU.AND P5, PT, R77, -126, PT ;  /* 0xc2fc00004d00780b */ /* 0x000fe20003fae000 */
[----:B----4-:R-:W-:Y:S01]  /*6a80*/  @!P6 FMUL R68, R68, R68 ;  /* 0x000000444444e220 */ /* 0x010fe20000400000 */
[----:B------:R-:W-:Y:S01]  /*6a90*/  FSETP.GEU.AND P6, PT, R29, -126, PT ;  /* 0xc2fc00001d00780b */ /* 0x000fe20003fce000 */
[----:B-1----:R-:W-:Y:S01]  /*6aa0*/  FFMA R33, R80, UR4, -R126 ;  /* 0x0000000450217c23 */ /* 0x002fe2000800087e */
[----:B------:R-:W-:-:S02]  /*6ab0*/  ULDC UR4, c[0x0][0x604] ;  /* 0x0001810000047ab9 */ /* 0x000fc40000000800 */
[----:B------:R-:W-:Y:S01]  /*6ac0*/  FFMA R81, R81, UR4, -R126 ;  /* 0x0000000451517c23 */ /* 0x000fe2000800087e */
[----:B------:R1:W3:Y:S01]  /*6ad0*/  MUFU.EX2 R76, R25 ;  /* 0x00000019004c7308 */ /* 0x0002e20000000800 */
[----:B-----5:R-:W-:Y:S01]  /*6ae0*/  @!P3 FMUL R72, R72, R72 ;  /* 0x000000484848b220 */ /* 0x020fe20000400000 */
[----:B------:R-:W-:Y:S01]  /*6af0*/  FSETP.GEU.AND P3, PT, R33, -126, PT ;  /* 0xc2fc00002100780b */ /* 0x000fe20003f6e000 */
[----:B------:R-:W-:-:S03]  /*6b00*/  ULDC UR4, c[0x0][0x604] ;  /* 0x0001810000047ab9 */ /* 0x000fc60000000800 */
[----:B------:R-:W-:Y:S02]  /*6b10*/  @!P5 FMUL R77, R77, 0.5 ;  /* 0x3f0000004d4dd820 */ /* 0x000fe40000400000 */
[----:B------:R-:W4:Y:S01]  /*6b20*/  MUFU.EX2 R165, R73 ;  /* 0x0000004900a57308 */ /* 0x000f220000000800 */
[----:B------:R-:W-:Y:S01]  /*6b30*/  @!P6 FMUL R29, R29, 0.5 ;  /* 0x3f0000001d1de820 */ /* 0x000fe20000400000 */
[--C-:B-1----:R-:W-:Y:S01]  /*6b40*/  FFMA R25, R84, UR4, -R126.reuse ;  /* 0x0000000454197c23 */ /* 0x102fe2000800087e */
[----:B------:R-:W-:Y:S01]  /*6b50*/  ULDC UR4, c[0x0][0x604] ;  /* 0x0001810000047ab9 */ /* 0x000fe20000000800 */
[----:B--2---:R-:W-:Y:S01]  /*6b60*/  @!P2 FMUL R163, R163, R163 ;  /* 0x000000a3a3a3a220 */ /* 0x004fe20000400000 */
[----:B------:R-:W-:Y:S01]  /*6b70*/  FSETP.GEU.AND P2, PT, R81, -126, PT ;  /* 0xc2fc00005100780b */ /* 0x000fe20003f4e000 */
[--C-:B------:R-:W-:Y:S01]  /*6b80*/  FFMA R85, R85, UR4, -R126.reuse ;  /* 0x0000000455557c23 */ /* 0x100fe2000800087e */
[----:B------:R-:W-:Y:S01]  /*6b90*/  @!P3 FMUL R33, R33, 0.5 ;  /* 0x3f0000002121b820 */ /* 0x000fe20000400000 */
[----:B------:R-:W1:Y:S01]  /*6ba0*/  MUFU.EX2 R167, R77 ;  /* 0x0000004d00a77308 */ /* 0x000e620000000800 */
[----:B------:R-:W-:Y:S01]  /*6bb0*/  ULDC UR4, c[0x0][0x604] ;  /* 0x0001810000047ab9 */ /* 0x000fe20000000800 */
[----:B---3--:R-:W-:Y:S01]  /*6bc0*/  @!P4 FMUL R76, R76, R76 ;  /* 0x0000004c4c4cc220 */ /* 0x008fe20000400000 */
[----:B------:R-:W-:Y:S01]  /*6bd0*/  FFMA R171, R88, UR4, -R126 ;  /* 0x0000000458ab7c23 */ /* 0x000fe2000800087e */
[----:B------:R-:W-:Y:S01]  /*6be0*/  ULDC UR4, c[0x0][0x604] ;  /* 0x0001810000047ab9 */ /* 0x000fe20000000800 */
[----:B------:R-:W-:-:S03]  /*6bf0*/  FSETP.GEU.AND P4, PT, R25, -126, PT ;  /* 0xc2fc00001900780b */ /* 0x000fc60003f8e000 */
[----:B------:R2:W3:Y:S01]  /*6c00*/  MUFU.EX2 R80, R29 ;  /* 0x0000001d00507308 */ /* 0x0004e20000000800 */
[----:B----4-:R-:W-:Y:S01]  /*6c10*/  @!P1 FMUL R165, R165, R165 ;  /* 0x000000a5a5a59220 */ /* 0x010fe20000400000 */
[----:B------:R-:W-:Y:S01]  /*6c20*/  FSETP.GEU.AND P1, PT, R85, -126, PT ;  /* 0xc2fc00005500780b */ /* 0x000fe20003f2e000 */
[----:B------:R-:W-:-:S05]  /*6c30*/  @!P2 FMUL R81, R81, 0.5 ;  /* 0x3f0000005151a820 */ /* 0x000fca0000400000 */
[----:B------:R4:W5:Y:S01]  /*6c40*/  MUFU.EX2 R84, R33 ;  /* 0x0000002100547308 */ /* 0x0009620000000800 */
[--C-:B--2---:R-:W-:Y:S01]  /*6c50*/  FFMA R29, R89, UR4, -R126.reuse ;  /* 0x00000004591d7c23 */ /* 0x104fe2000800087e */
[----:B-1----:R-:W-:Y:S01]  /*6c60*/  @!P5 FMUL R167, R167, R167 ;  /* 0x000000a7a7a7d220 */ /* 0x002fe20000400000 */
[----:B------:R-:W-:Y:S01]  /*6c70*/  ULDC UR4, c[0x0][0x604] ;  /* 0x0001810000047ab9 */ /* 0x000fe20000000800 */
[----:B------:R-:W-:Y:S02]  /*6c80*/  @!P4 FMUL R25, R25, 0.5 ;  /* 0x3f0000001919c820 */ /* 0x000fe40000400000 */
[----:B------:R-:W-:Y:S01]  /*6c90*/  FSETP.GEU.AND P5, PT, R29, -126, PT ;  /* 0xc2fc00001d00780b */ /* 0x000fe20003fae000 */
[----:B------:R-:W-:Y:S01]  /*6ca0*/  @!P1 FMUL R85, R85, 0.5 ;  /* 0x3f00000055559820 */ /* 0x000fe20000400000 */
[----:B------:R-:W1:Y:S01]  /*6cb0*/  MUFU.EX2 R169, R81 ;  /* 0x0000005100a97308 */ /* 0x000e620000000800 */
[----:B---3--:R-:W-:Y:S01]  /*6cc0*/  @!P6 FMUL R80, R80, R80 ;  /* 0x000000505050e220 */ /* 0x008fe20000400000 */
[----:B------:R-:W-:Y:S01]  /*6cd0*/  FSETP.GEU.AND P6, PT, R171, -126, PT ;  /* 0xc2fc0000ab00780b */ /* 0x000fe20003fce000 */
[----:B----4-:R-:W-:Y:S01]  /*6ce0*/  FFMA R33, R92, UR4, -R126 ;  /* 0x000000045c217c23 */ /* 0x010fe2000800087e */
[----:B------:R-:W-:-:S04]  /*6cf0*/  ULDC UR4, c[0x0][0x604] ;  /* 0x0001810000047ab9 */ /* 0x000fc80000000800 */
[----:B------:R2:W3:Y:S01]  /*6d00*/  MUFU.EX2 R88, R25 ;  /* 0x0000001900587308 */ /* 0x0004e20000000800 */
[----:B-----5:R-:W-:Y:S01]  /*6d10*/  @!P3 FMUL R84, R84, R84 ;  /* 0x000000545454b220 */ /* 0x020fe20000400000 */
[----:B------:R-:W-:Y:S01]  /*6d20*/  FSETP.GEU.AND P3, PT, R33, -126, PT ;  /* 0xc2fc00002100780b */ /* 0x000fe20003f6e000 */
[----:B------:R-:W-:-:S04]  /*6d30*/  @!P5 FMUL R29, R29, 0.5 ;  /* 0x3f0000001d1dd820 */ /* 0x000fc80000400000 */
[----:B------:R-:W-:Y:S01]  /*6d40*/  @!P6 FMUL R171, R171, 0.5 ;  /* 0x3f000000ababe820 */ /* 0x000fe20000400000 */
[----:B------:R4:W5:Y:S01]  /*6d50*/  MUFU.EX2 R89, R85 ;  /* 0x0000005500597308 */ /* 0x0009620000000800 */
[--C-:B--2---:R-:W-:Y:S01]  /*6d60*/  FFMA R25, R93, UR4, -R126.reuse ;  /* 0x000000045d197c23 */ /* 0x104fe2000800087e */
[----:B------:R-:W-:Y:S01]  /*6d70*/  ULDC UR4, c[0x0][0x604] ;  /* 0x0001810000047ab9 */ /* 0x000fe20000000800 */
[----:B-1----:R-:W-:Y:S01]  /*6d80*/  @!P2 FMUL R169, R169, R169 ;  /* 0x000000a9a9a9a220 */ /* 0x002fe20000400000 */
[--C-:B------:R-:W-:Y:S01]  /*6d90*/  FFMA R37, R96, UR4, -R126.reuse ;  /* 0x0000000460257c23 */ /* 0x100fe2000800087e */
[----:B------:R-:W-:Y:S01]  /*6da0*/  ULDC UR4, c[0x0][0x604] ;  /* 0x0001810000047ab9 */ /* 0x000fe20000000800 */
[----:B------:R-:W-:Y:S01]  /*6db0*/  FSETP.GEU.AND P2, PT, R25, -126, PT ;  /* 0xc2fc00001900780b */ /* 0x000fe20003f4e000 */
[----:B------:R-:W-:Y:S01]  /*6dc0*/  FFMA R41, R97, UR4, -R126 ;  /* 0x0000000461297c23 */ /* 0x000fe2000800087e */
[----:B------:R1:W2:Y:S01]  /*6dd0*/  MUFU.EX2 R92, R29 ;  /* 0x0000001d005c7308 */ /* 0x0002a20000000800 */
[----:B------:R-:W-:Y:S01]  /*6de0*/  @!P3 FMUL R33, R33, 0.5 ;  /* 0x3f0000002121b820 */ /* 0x000fe20000400000 */
[----:B------:R-:W-:Y:S01]  /*6df0*/  ULDC UR4, c[0x0][0x604] ;  /* 0x0001810000047ab9 */ /* 0x000fe20000000800 */
[----:B---3--:R-:W-:Y:S01]  /*6e00*/  @!P4 FMUL R88, R88, R88 ;  /* 0x000000585858c220 */ /* 0x008fe20000400000 */
[----:B------:R-:W-:Y:S01]  /*6e10*/  FSETP.GEU.AND P4, PT, R37, -126, PT ;  /* 0xc2fc00002500780b */ /* 0x000fe20003f8e000 */
[----:B----4-:R-:W-:Y:S01]  /*6e20*/  FADD R85, R53, R150 ;  /* 0x0000009635557221 */ /* 0x010fe20000000000 */
[----:B------:R-:W-:Y:S01]  /*6e30*/  FADD R53, R26, R91 ;  /* 0x0000005b1a357221 */ /* 0x000fe20000000000 */
[----:B------:R-:W-:Y:S01]  /*6e40*/  FADD R150, R59, R122 ;  /* 0x0000007a3b967221 */ /* 0x000fe20000000000 */
[----:B------:R-:W3:Y:S01]  /*6e50*/  MUFU.EX2 R171, R171 ;  /* 0x000000ab00ab7308 */ /* 0x000ee20000000800 */
[----:B-1----:R-:W-:Y:S01]  /*6e60*/  FFMA R29, R100, UR4, -R126 ;  /* 0x00000004641d7c23 */ /* 0x002fe2000800087e */
[----:B------:R-:W-:Y:S01]  /*6e70*/  ULDC UR4, c[0x0][0x604] ;  /* 0x0001810000047ab9 */ /* 0x000fe20000000800 */
[----:B-----5:R-:W-:Y:S01]  /*6e80*/  @!P1 FMUL R89, R89, R89 ;  /* 0x0000005959599220 */ /* 0x020fe20000400000 */
[----:B------:R-:W-:Y:S01]  /*6e90*/  FSETP.GEU.AND P1, PT, R41, -126, PT ;  /* 0xc2fc00002900780b */ /* 0x000fe20003f2e000 */
[----:B------:R-:W-:Y:S01]  /*6ea0*/  @!P2 FMUL R25, R25, 0.5 ;  /* 0x3f0000001919a820 */ /* 0x000fe20000400000 */
[----:B------:R-:W-:Y:S01]  /*6eb0*/  FADD R172, R53, R150 ;  /* 0x0000009635ac7221 */ /* 0x000fe20000000000 */
[----:B------:R-:W-:Y:S01]  /*6ec0*/  FADD R150, R62, R127 ;  /* 0x0000007f3e967221 */ /* 0x000fe20000000000 */
[----:B------:R1:W4:Y:S01]  /*6ed0*/  MUFU.EX2 R93, R33 ;  /* 0x00000021005d7308 */ /* 0x0003220000000800 */
[----:B--2---:R-:W-:Y:S01]  /*6ee0*/  @!P5 FMUL R92, R92, R92 ;  /* 0x0000005c5c5cd220 */ /* 0x004fe20000400000 */
[----:B------:R-:W-:Y:S01]  /*6ef0*/  @!P4 FMUL R37, R37, 0.5 ;  /* 0x3f0000002525c820 */ /* 0x000fe20000400000 */
[----:B------:R-:W-:Y:S01]  /*6f00*/  FADD R53, R30, R95 ;  /* 0x0000005f1e357221 */ /* 0x000fe20000000000 */
[----:B------:R-:W-:Y:S01]  /*6f10*/  FADD R172, R85, R172 ;  /* 0x000000ac55ac7221 */ /* 0x000fe20000000000 */
[----:B------:R-:W-:-:S02]  /*6f20*/  F2FP.BF16.F32.PACK_AB R85, R122, R123 ;  /* 0x0000007b7a55723e */ /* 0x000fc400000010ff */
[----:B------:R-:W-:Y:S01]  /*6f30*/  FADD R175, R53, R152 ;  /* 0x0000009835af7221 */ /* 0x000fe20000000000 */
[----:B------:R2:W5:Y:S01]  /*6f40*/  MUFU.EX2 R96, R25 ;  /* 0x0000001900607308 */ /* 0x0005620000000800 */
[--C-:B-1----:R-:W-:Y:S01]  /*6f50*/  FFMA R33, R101, UR4, -R126.reuse ;  /* 0x0000000465217c23 */ /* 0x102fe2000800087e */
[----:B---3--:R-:W-:Y:S01]  /*6f60*/  @!P6 FMUL R171, R171, R171 ;  /* 0x000000abababe220 */ /* 0x008fe20000400000 */
[----:B------:R-:W-:Y:S01]  /*6f70*/  ULDC UR4, c[0x0][0x604] ;  /* 0x0001810000047ab9 */ /* 0x000fe20000000800 */
[----:B------:R-:W-:Y:S01]  /*6f80*/  FSETP.GEU.AND P6, PT, R29, -126, PT ;  /* 0xc2fc00001d00780b */ /* 0x000fe20003fce000 */
[----:B------:R-:W-:Y:S01]  /*6f90*/  @!P1 FMUL R41, R41, 0.5 ;  /* 0x3f00000029299820 */ /* 0x000fe20000400000 */
[----:B------:R-:W-:Y:S02]  /*6fa0*/  FSETP.GEU.AND P5, PT, R33, -126, PT ;  /* 0xc2fc00002100780b */ /* 0x000fe40003fae000 */
[----:B------:R1:W3:Y:S01]  /*6fb0*/  MUFU.EX2 R97, R37 ;  /* 0x0000002500617308 */ /* 0x0002e20000000800 */
[----:B--2---:R-:W-:Y:S01]  /*6fc0*/  FFMA R25, R104, UR4, -R126 ;  /* 0x0000000468197c23 */ /* 0x004fe2000800087e */
[----:B----4-:R-:W-:Y:S01]  /*6fd0*/  @!P3 FMUL R93, R93, R93 ;  /* 0x0000005d5d5db220 */ /* 0x010fe20000400000 */
[----:B------:R-:W-:-:S03]  /*6fe0*/  ULDC UR4, c[0x0][0x604] ;  /* 0x0001810000047ab9 */ /* 0x000fc60000000800 */
[----:B------:R-:W-:Y:S02]  /*6ff0*/  FSETP.GEU.AND P3, PT, R25, -126, PT ;  /* 0xc2fc00001900780b */ /* 0x000fe40003f6e000 */
[----:B------:R2:W4:Y:S01]  /*7000*/  MUFU.EX2 R100, R41 ;  /* 0x0000002900647308 */ /* 0x0005220000000800 */
[--C-:B-1----:R-:W-:Y:S01]  /*7010*/  FFMA R37, R105, UR4, -R126.reuse ;  /* 0x0000000469257c23 */ /* 0x102fe2000800087e */
[----:B------:R-:W-:Y:S01]  /*7020*/  @!P6 FMUL R29, R29, 0.5 ;  /* 0x3f0000001d1de820 */ /* 0x000fe20000400000 */
[----:B------:R-:W-:Y:S01]  /*7030*/  @!P5 FMUL R33, R33, 0.5 ;  /* 0x3f0000002121d820 */ /* 0x000fe20000400000 */
[----:B------:R-:W-:Y:S01]  /*7040*/  ULDC UR4, c[0x0][0x604] ;  /* 0x0001810000047ab9 */ /* 0x000fe20000000800 */
[----:B-----5:R-:W-:Y:S01]  /*7050*/  @!P2 FMUL R96, R96, R96 ;  /* 0x000000606060a220 */ /* 0x020fe20000400000 */
[----:B------:R-:W-:Y:S02]  /*7060*/  FSETP.GEU.AND P2, PT, R37, -126, PT ;  /* 0xc2fc00002500780b */ /* 0x000fe40003f4e000 */
[----:B------:R-:W1:Y:S01]  /*7070*/  MUFU.EX2 R104, R33 ;  /* 0x0000002100687308 */ /* 0x000e620000000800 */
[----:B--2---:R-:W-:Y:S01]  /*7080*/  FFMA R41, R108, UR4, -R126 ;  /* 0x000000046c297c23 */ /* 0x004fe2000800087e */
[----:B------:R-:W-:Y:S01]  /*7090*/  ULDC UR4, c[0x0][0x604] ;  /* 0x0001810000047ab9 */ /* 0x000fe20000000800 */
[----:B------:R-:W-:Y:S01]  /*70a0*/  @!P3 FMUL R25, R25, 0.5 ;  /* 0x3f0000001919b820 */ /* 0x000fe20000400000 */
[----:B---3--:R-:W-:-:S02]  /*70b0*/  @!P4 FMUL R97, R97, R97 ;  /* 0x000000616161c220 */ /* 0x008fc40000400000 */
[----:B------:R-:W-:Y:S02]  /*70c0*/  FSETP.GEU.AND P4, PT, R41, -126, PT ;  /* 0xc2fc00002900780b */ /* 0x000fe40003f8e000 */
[----:B------:R2:W3:Y:S01]  /*70d0*/  MUFU.EX2 R101, R29 ;  /* 0x0000001d00657308 */ /* 0x0004e20000000800 */
[----:B----4-:R-:W-:Y:S02]  /*70e0*/  @!P1 FMUL R100, R100, R100 ;  /* 0x0000006464649220 */ /* 0x010fe40000400000 */
[----:B------:R-:W-:-:S05]  /*70f0*/  @!P2 FMUL R37, R37, 0.5 ;  /* 0x3f0000002525a820 */ /* 0x000fca0000400000 */
[----:B------:R4:W5:Y:S01]  /*7100*/  MUFU.EX2 R105, R25 ;  /* 0x0000001900697308 */ /* 0x0009620000000800 */
[--C-:B--2---:R-:W-:Y:S01]  /*7110*/  FFMA R29, R109, UR4, -R126.reuse ;  /* 0x000000046d1d7c23 */ /* 0x104fe2000800087e */
[----:B------:R-:W-:Y:S01]  /*7120*/  ULDC UR4, c[0x0][0x604] ;  /* 0x0001810000047ab9 */ /* 0x000fe20000000800 */
[----:B-1----:R-:W-:Y:S01]  /*7130*/  @!P5 FMUL R104, R104, R104 ;  /* 0x000000686868d220 */ /* 0x002fe20000400000 */
[--C-:B------:R-:W-:Y:S01]  /*7140*/  FFMA R33, R112, UR4, -R126.reuse ;  /* 0x0000000470217c23 */ /* 0x100fe2000800087e */
[----:B------:R-:W-:Y:S01]  /*7150*/  ULDC UR4, c[0x0][0x604] ;  /* 0x0001810000047ab9 */ /* 0x000fe20000000800 */
[----:B------:R-:W-:Y:S01]  /*7160*/  FSETP.GEU.AND P1, PT, R29, -126, PT ;  /* 0xc2fc00001d00780b */ /* 0x000fe20003f2e000 */
[----:B------:R-:W-:Y:S01]  /*7170*/  @!P4 FMUL R41, R41, 0.5 ;  /* 0x3f0000002929c820 */ /* 0x000fe20000400000 */
[----:B------:R1:W2:Y:S01]  /*7180*/  MUFU.EX2 R108, R37 ;  /* 0x00000025006c7308 */ /* 0x0002a20000000800 */
[----:B----4-:R-:W-:Y:S01]  /*7190*/  FFMA R25, R113, UR4, -R126 ;  /* 0x0000000471197c23 */ /* 0x010fe2000800087e */
[----:B------:R-:W-:Y:S01]  /*71a0*/  ULDC UR4, c[0x0][0x604] ;  /* 0x0001810000047ab9 */ /* 0x000fe20000000800 */
[----:B---3--:R-:W-:Y:S01]  /*71b0*/  @!P6 FMUL R101, R101, R101 ;  /* 0x000000656565e220 */ /* 0x008fe20000400000 */
[----:B------:R-:W-:-:S02]  /*71c0*/  FSETP.GEU.AND P6, PT, R33, -126, PT ;  /* 0xc2fc00002100780b */ /* 0x000fc40003fce000 */
[----:B------:R-:W-:Y:S02]  /*71d0*/  FSETP.GEU.AND P5, PT, R25, -126, PT ;  /* 0xc2fc00001900780b */ /* 0x000fe40003fae000 */
[----:B------:R-:W3:Y:S01]  /*71e0*/  MUFU.EX2 R109, R41 ;  /* 0x00000029006d7308 */ /* 0x000ee20000000800 */
[--C-:B-1----:R-:W-:Y:S01]  /*71f0*/  FFMA R37, R116, UR4, -R126.reuse ;  /* 0x0000000474257c23 */ /* 0x102fe2000800087e */
[----:B------:R-:W-:Y:S01]  /*7200*/  ULDC UR4, c[0x0][0x604] ;  /* 0x0001810000047ab9 */ /* 0x000fe20000000800 */
[----:B------:R-:W-:Y:S01]  /*7210*/  @!P1 FMUL R29, R29, 0.5 ;  /* 0x3f0000001d1d9820 */ /* 0x000fe20000400000 */
[--C-:B------:R-:W-:Y:S01]  /*7220*/  FFMA R173, R120, UR4, -R126.reuse ;  /* 0x0000000478ad7c23 */ /* 0x100fe2000800087e */
[----:B------:R-:W-:Y:S01]  /*7230*/  ULDC UR4, c[0x0][0x604] ;  /* 0x0001810000047ab9 */ /* 0x000fe20000000800 */
[----:B-----5:R-:W-:Y:S01]  /*7240*/  @!P3 FMUL R105, R105, R105 ;  /* 0x000000696969b220 */ /* 0x020fe20000400000 */
[----:B------:R-:W-:Y:S01]  /*7250*/  FFMA R120, R121, UR4, -R126 ;  /* 0x0000000479787c23 */ /* 0x000fe2000800087e */
[----:B------:R1:W4:Y:S01]  /*7260*/  MUFU.EX2 R112, R29 ;  /* 0x0000001d00707308 */ /* 0x0003220000000800 */
[----:B------:R-:W-:Y:S01]  /*7270*/  ULDC UR4, c[0x0][0x604] ;  /* 0x0001810000047ab9 */ /* 0x000fe20000000800 */
[----:B--2---:R-:W-:Y:S01]  /*7280*/  @!P2 FMUL R108, R108, R108 ;  /* 0x0000006c6c6ca220 */ /* 0x004fe20000400000 */
[----:B------:R-:W-:Y:S01]  /*7290*/  @!P5 FMUL R25, R25, 0.5 ;  /* 0x3f0000001919d820 */ /* 0x000fe20000400000 */
[----:B------:R-:W-:Y:S01]  /*72a0*/  FSETP.GEU.AND P2, PT, R173, -126, PT ;  /* 0xc2fc0000ad00780b */ /* 0x000fe20003f4e000 */
[----:B------:R-:W-:Y:S01]  /*72b0*/  @!P6 FMUL R33, R33, 0.5 ;  /* 0x3f0000002121e820 */ /* 0x000fe20000400000 */
[----:B------:R-:W-:-:S02]  /*72c0*/  FSETP.GEU.AND P3, PT, R37, -126, PT ;  /* 0xc2fc00002500780b */ /* 0x000fc40003f6e000 */
[----:B------:R2:W5:Y:S01]  /*72d0*/  MUFU.EX2 R116, R25 ;  /* 0x0000001900747308 */ /* 0x0005620000000800 */
[--C-:B-1----:R-:W-:Y:S01]  /*72e0*/  FFMA R29, R124, UR4, -R126.reuse ;  /* 0x000000047c1d7c23 */ /* 0x102fe2000800087e */
[----:B------:R-:W-:Y:S01]  /*72f0*/  ULDC UR4, c[0x0][0x604] ;  /* 0x0001810000047ab9 */ /* 0x000fe20000000800 */
[----:B---3--:R-:W-:Y:S01]  /*7300*/  @!P4 FMUL R109, R109, R109 ;  /* 0x0000006d6d6dc220 */ /* 0x008fe20000400000 */
[--C-:B------:R-:W-:Y:S01]  /*7310*/  FFMA R124, R117, UR4, -R126.reuse ;  /* 0x00000004757c7c23 */ /* 0x100fe2000800087e */
[----:B------:R-:W-:Y:S01]  /*7320*/  ULDC UR4, c[0x0][0x604] ;  /* 0x0001810000047ab9 */ /* 0x000fe20000000800 */
[----:B------:R-:W-:Y:S02]  /*7330*/  FSETP.GEU.AND P4, PT, R120, -126, PT ;  /* 0xc2fc00007800780b */ /* 0x000fe40003f8e000 */
[----:B------:R1:W3:Y:S01]  /*7340*/  MUFU.EX2 R113, R33 ;  /* 0x0000002100717308 */ /* 0x0002e20000000800 */
[--C-:B--2---:R-:W-:Y:S01]  /*7350*/  FFMA R25, R125, UR4, -R126.reuse ;  /* 0x000000047d197c23 */ /* 0x104fe2000800087e */
[----:B----4-:R-:W-:Y:S01]  /*7360*/  @!P1 FMUL R112, R112, R112 ;  /* 0x0000007070709220 */ /* 0x010fe20000400000 */
[----:B------:R-:W-:Y:S01]  /*7370*/  FSETP.GEU.AND P1, PT, R29, -126, PT ;  /* 0xc2fc00001d00780b */ /* 0x000fe20003f2e000 */
[----:B------:R-:W-:Y:S01]  /*7380*/  @!P2 FMUL R173, R173, 0.5 ;  /* 0x3f000000adada820 */ /* 0x000fe20000400000 */
[--C-:B------:R-:W-:Y:S01]  /*7390*/  FFMA R125, R128, UR5, -R126.reuse ;  /* 0x00000005807d7c23 */ /* 0x100fe2000800087e */
[----:B------:R-:W-:Y:S01]  /*73a0*/  ULDC UR5, c[0x0][0x604] ;  /* 0x0001810000057ab9 */ /* 0x000fe20000000800 */
[----:B------:R-:W-:Y:S01]  /*73b0*/  ULDC UR4, c[0x0][0x604] ;  /* 0x0001810000047ab9 */ /* 0x000fe20000000800 */
[--C-:B------:R-:W-:Y:S01]  /*73c0*/  FFMA R137, R137, UR5, -R126.reuse ;  /* 0x0000000589897c23 */ /* 0x100fe2000800087e */
[----:B-----5:R-:W-:Y:S01]  /*73d0*/  @!P5 FMUL R116, R116, R116 ;  /* 0x000000747474d220 */ /* 0x020fe20000400000 */
[----:B------:R-:W-:Y:S01]  /*73e0*/  FSETP.GEU.AND P5, PT, R25, -126, PT ;  /* 0xc2fc00001900780b */ /* 0x000fe20003fae000 */
[----:B------:R-:W-:Y:S01]  /*73f0*/  @!P4 FMUL R120, R120, 0.5 ;  /* 0x3f0000007878c820 */ /* 0x000fe20000400000 */
[----:B------:R-:W2:Y:S01]  /*7400*/  MUFU.EX2 R173, R173 ;  /* 0x000000ad00ad7308 */ /* 0x000ea20000000800 */
[--C-:B------:R-:W-:Y:S01]  /*7410*/  FFMA R41, R132, UR4, -R126.reuse ;  /* 0x0000000484297c23 */ /* 0x100fe2000800087e */
[----:B------:R-:W-:Y:S01]  /*7420*/  FFMA R132, R141, UR10, -R126 ;  /* 0x0000000a8d847c23 */ /* 0x000fe2000800087e */
[----:B------:R-:W-:Y:S01]  /*7430*/  FADD R126, R34, R99 ;  /* 0x00000063227e7221 */ /* 0x000fe20000000000 */
[----:B------:R-:W-:Y:S01]  /*7440*/  @!P1 FMUL R29, R29, 0.5 ;  /* 0x3f0000001d1d9820 */ /* 0x000fe20000400000 */
[----:B------:R-:W-:Y:S01]  /*7450*/  @!P3 FMUL R37, R37, 0.5 ;  /* 0x3f0000002525b820 */ /* 0x000fe20000400000 */
[----:B-1----:R-:W-:Y:S01]  /*7460*/  FADD R33, R50, R115 ;  /* 0x0000007332217221 */ /* 0x002fe20000000000 */
[----:B---3--:R-:W-:Y:S01]  /*7470*/  @!P6 FMUL R113, R113, R113 ;  /* 0x000000717171e220 */ /* 0x008fe20000400000 */
[----:B------:R-:W1:Y:S01]  /*7480*/  MUFU.EX2 R120, R120 ;  /* 0x0000007800787308 */ /* 0x000e620000000800 */
[----:B------:R-:W-:Y:S01]  /*7490*/  FSETP.GEU.AND P6, PT, R124, -126, PT ;  /* 0xc2fc00007c00780b */ /* 0x000fe20003fce000 */
[----:B------:R-:W-:Y:S01]  /*74a0*/  FADD R53, R153, R116 ;  /* 0x0000007499357221 */ /* 0x000fe20000000000 */
[----:B------:R-:W-:-:S05]  /*74b0*/  @!P5 FMUL R25, R25, 0.5 ;  /* 0x3f0000001919d820 */ /* 0x000fca0000400000 */
[----:B------:R3:W4:Y:S01]  /*74c0*/  MUFU.EX2 R117, R29 ;  /* 0x0000001d00757308 */ /* 0x0007220000000800 */
[----:B--2---:R-:W-:Y:S01]  /*74d0*/  @!P2 FMUL R173, R173, R173 ;  /* 0x000000adadada220 */ /* 0x004fe20000400000 */
[----:B------:R-:W-:-:S04]  /*74e0*/  FSETP.GEU.AND P2, PT, R125, -126, PT ;  /* 0xc2fc00007d00780b */ /* 0x000fc80003f4e000 */
[----:B------:R-:W-:Y:S02]  /*74f0*/  @!P6 FMUL R124, R124, 0.5 ;  /* 0x3f0000007c7ce820 */ /* 0x000fe40000400000 */
[----:B------:R2:W5:Y:S01]  /*7500*/  MUFU.EX2 R128, R25 ;  /* 0x0000001900807308 */ /* 0x0005620000000800 */
[----:B-1----:R-:W-:Y:S01]  /*7510*/  @!P4 FMUL R120, R120, R120 ;  /* 0x000000787878c220 */ /* 0x002fe20000400000 */
[----:B------:R-:W-:Y:S01]  /*7520*/  FSETP.GEU.AND P4, PT, R130, -126, PT ;  /* 0xc2fc00008200780b */ /* 0x000fe20003f8e000 */
[----:B---3--:R-:W-:-:S04]  /*7530*/  FADD R29, R11, R66 ;  /* 0x000000420b1d7221 */ /* 0x008fc80000000000 */
[----:B------:R-:W-:Y:S01]  /*7540*/  @!P2 FMUL R125, R125, 0.5 ;  /* 0x3f0000007d7da820 */ /* 0x000fe20000400000 */
[----:B------:R-:W-:Y:S01]  /*7550*/  FADD R29, R29, R126 ;  /* 0x0000007e1d1d7221 */ /* 0x000fe20000000000 */
[----:B----4-:R-:W-:Y:S01]  /*7560*/  @!P1 FMUL R117, R117, R117 ;  /* 0x0000007575759220 */ /* 0x010fe20000400000 */
[----:B------:R-:W-:Y:S01]  /*7570*/  FSETP.GEU.AND P1, PT, R129, -126, PT ;  /* 0xc2fc00008100780b */ /* 0x000fe20003f2e000 */
[----:B--2---:R-:W-:Y:S01]  /*7580*/  FADD R25, R4, R67 ;  /* 0x0000004304197221 */ /* 0x004fe20000000000 */
[----:B------:R1:W-:Y:S03]  /*7590*/  MUFU.EX2 R121, R37 ;  /* 0x0000002500797308 */ /* 0x0003e60000000800 */
[----:B------:R-:W-:Y:S01]  /*75a0*/  @!P4 FMUL R130, R130, 0.5 ;  /* 0x3f0000008282c820 */ /* 0x000fe20000400000 */
[----:B------:R-:W-:Y:S01]  /*75b0*/  FADD R25, R25, R140 ;  /* 0x0000008c19197221 */ /* 0x000fe20000000000 */
[----:B-----5:R-:W-:Y:S01]  /*75c0*/  @!P5 FMUL R128, R128, R128 ;  /* 0x000000808080d220 */ /* 0x020fe20000400000 */
[----:B------:R-:W-:Y:S01]  /*75d0*/  FSETP.GEU.AND P5, PT, R137, -126, PT ;  /* 0xc2fc00008900780b */ /* 0x000fe20003fae000 */
[----:B------:R-:W-:Y:S01]  /*75e0*/  FADD R140, R17, R82 ;  /* 0x00000052118c7221 */ /* 0x000fe20000000000 */
[----:B------:R-:W2:Y:S01]  /*75f0*/  MUFU.EX2 R125, R125 ;  /* 0x0000007d007d7308 */ /* 0x000ea20000000800 */
[----:B-1----:R-:W-:-:S02]  /*7600*/  FADD R37, R51, R114 ;  /* 0x0000007233257221 */ /* 0x002fc40000000000 */
[----:B------:R-:W-:Y:S01]  /*7610*/  @!P1 FMUL R129, R129, 0.5 ;  /* 0x3f00000081819820 */ /* 0x000fe20000400000 */
[----:B------:R-:W-:Y:S01]  /*7620*/  FADD R140, R140, R33 ;  /* 0x000000218c8c7221 */ /* 0x000fe20000000000 */
[----:B------:R-:W-:Y:S01]  /*7630*/  FADD R33, R27, R70 ;  /* 0x000000461b217221 */ /* 0x000fe20000000000 */
[----:B------:R-:W-:Y:S01]  /*7640*/  FADD R142, R142, R37 ;  /* 0x000000258e8e7221 */ /* 0x000fe20000000000 */
[----:B------:R-:W-:Y:S01]  /*7650*/  FADD R37, R14, R71 ;  /* 0x000000470e257221 */ /* 0x000fe20000000000 */
[----:B------:R-:W1:Y:S01]  /*7660*/  MUFU.EX2 R130, R130 ;  /* 0x0000008200827308 */ /* 0x000e620000000800 */
[----:B------:R-:W-:Y:S01]  /*7670*/  FADD R33, R33, R146 ;  /* 0x0000009221217221 */ /* 0x000fe20000000000 */
[----:B------:R-:W-:Y:S01]  /*7680*/  FADD R146, R22, R87 ;  /* 0x0000005716927221 */ /* 0x000fe20000000000 */
[----:B------:R-:W-:Y:S01]  /*7690*/  @!P5 FMUL R137, R137, 0.5 ;  /* 0x3f0000008989d820 */ /* 0x000fe20000400000 */
[----:B------:R-:W-:Y:S01]  /*76a0*/  FADD R37, R37, R148 ;  /* 0x0000009425257221 */ /* 0x000fe20000000000 */
[----:B------:R-:W-:Y:S01]  /*76b0*/  FADD R148, R23, R106 ;  /* 0x0000006a17947221 */ /* 0x000fe20000000000 */
[----:B------:R-:W-:Y:S01]  /*76c0*/  FADD R146, R146, R49 ;  /* 0x0000003192927221 */ /* 0x000fe20000000000 */
[----:B------:R-:W-:Y:S01]  /*76d0*/  FADD R49, R15, R74 ;  /* 0x0000004a0f317221 */ /* 0x000fe20000000000 */
[----:B------:R-:W3:Y:S01]  /*76e0*/  MUFU.EX2 R126, R137 ;  /* 0x00000089007e7308 */ /* 0x000ee20000000800 */
[----:B--2---:R-:W-:Y:S01]  /*76f0*/  @!P2 FMUL R125, R125, R125 ;  /* 0x0000007d7d7da220 */ /* 0x004fe20000400000 */
[----:B------:R-:W-:Y:S01]  /*7700*/  FSETP.GEU.AND P2, PT, R133, -126, PT ;  /* 0xc2fc00008500780b */ /* 0x000fe20003f4e000 */
[----:B------:R-:W-:Y:S01]  /*7710*/  FADD R81, R49, R148 ;  /* 0x0000009431517221 */ /* 0x000fe20000000000 */
[----:B------:R-:W-:Y:S01]  /*7720*/  FADD R49, R31, R78 ;  /* 0x0000004e1f317221 */ /* 0x000fe20000000000 */
[----:B------:R-:W-:Y:S01]  /*7730*/  FADD R148, R47, R110 ;  /* 0x0000006e2f947221 */ /* 0x000fe20000000000 */
[----:B------:R-:W-:Y:S01]  /*7740*/  @!P3 FMUL R121, R121, R121 ;  /* 0x000000797979b220 */ /* 0x000fe20000400000 */
[----:B------:R-:W-:Y:S01]  /*7750*/  FADD R25, R25, R140 ;  /* 0x0000008c19197221 */ /* 0x000fe20000000000 */
[----:B------:R-:W2:Y:S01]  /*7760*/  MUFU.EX2 R129, R129 ;  /* 0x0000008100817308 */ /* 0x000ea20000000800 */
[----:B-1----:R-:W-:Y:S01]  /*7770*/  @!P4 FMUL R130, R130, R130 ;  /* 0x000000828282c220 */ /* 0x002fe20000400000 */
[----:B------:R-:W-:Y:S01]  /*7780*/  FSETP.GEU.AND P4, PT, R132, -126, PT ;  /* 0xc2fc00008400780b */ /* 0x000fe20003f8e000 */
[----:B------:R-:W-:Y:S01]  /*7790*/  FADD R149, R49, R148 ;  /* 0x0000009431957221 */ /* 0x000fe20000000000 */
[----:B------:R-:W-:Y:S01]  /*77a0*/  FADD R49, R39, R94 ;  /* 0x0000005e27317221 */ /* 0x000fe20000000000 */
[----:B------:R-:W-:Y:S01]  /*77b0*/  FADD R148, R46, R111 ;  /* 0x0000006f2e947221 */ /* 0x000fe20000000000 */
[----:B------:R-:W-:Y:S01]  /*77c0*/  FADD R29, R29, R142 ;  /* 0x0000008e1d1d7221 */ /* 0x000fe20000000000 */
[----:B------:R-:W-:Y:S01]  /*77d0*/  @!P2 FMUL R133, R133, 0.5 ;  /* 0x3f0000008585a820 */ /* 0x000fe20000400000 */
[----:B------:R-:W1:Y:S01]  /*77e0*/  MUFU.EX2 R124, R124 ;  /* 0x0000007c007c7308 */ /* 0x000e620000000800 */
[----:B---3--:R-:W-:Y:S01]  /*77f0*/  @!P5 FMUL R126, R126, R126 ;  /* 0x0000007e7e7ed220 */ /* 0x008fe20000400000 */
[----:B------:R-:W-:Y:S01]  /*7800*/  FSETP.GEU.AND P5, PT, R134, -126, PT ;  /* 0xc2fc00008600780b */ /* 0x000fe20003fae000 */
[----:B------:R-:W-:Y:S01]  /*7810*/  FADD R174, R49, R150 ;  /* 0x0000009631ae7221 */ /* 0x000fe20000000000 */
[----:B------:R-:W-:Y:S01]  /*7820*/  FADD R49, R44, R105 ;  /* 0x000000692c317221 */ /* 0x000fe20000000000 */
[----:B------:R-:W-:Y:S01]  /*7830*/  FADD R152, R165, R126 ;  /* 0x0000007ea5987221 */ /* 0x000fe20000000000 */
[----:B------:R-:W-:Y:S01]  /*7840*/  FADD R33, R33, R144 ;  /* 0x0000009021217221 */ /* 0x000fe20000000000 */
[----:B------:R-:W-:Y:S01]  /*7850*/  @!P4 FMUL R132, R132, 0.5 ;  /* 0x3f0000008484c820 */ /* 0x000fe20000400000 */
[----:B------:R-:W3:Y:S01]  /*7860*/  MUFU.EX2 R133, R133 ;  /* 0x0000008500857308 */ /* 0x000ee20000000800 */
[----:B--2---:R-:W-:Y:S01]  /*7870*/  @!P1 FMUL R129, R129, R129 ;  /* 0x0000008181819220 */ /* 0x004fe20000400000 */
[----:B------:R-:W-:Y:S01]  /*7880*/  FSETP.GEU.AND P1, PT, R45, -126, PT ;  /* 0xc2fc00002d00780b */ /* 0x000fe20003f2e000 */
[----:B------:R-:W-:Y:S01]  /*7890*/  FADD R37, R37, R146 ;  /* 0x0000009225257221 */ /* 0x000fe20000000000 */
[----:B------:R-:W-:Y:S01]  /*78a0*/  FADD R170, R81, R170 ;  /* 0x000000aa51aa7221 */ /* 0x000fe20000000000 */
[----:B------:R-:W-:Y:S01]  /*78b0*/  FADD R150, R76, R129 ;  /* 0x000000814c967221 */ /* 0x000fe20000000000 */
[----:B------:R-:W-:Y:S01]  /*78c0*/  FADD R174, R149, R174 ;  /* 0x000000ae95ae7221 */ /* 0x000fe20000000000 */
[----:B------:R-:W-:Y:S01]  /*78d0*/  @!P5 FMUL R134, R134, 0.5 ;  /* 0x3f0000008686d820 */ /* 0x000fe20000400000 */
[----:B------:R-:W2:Y:S01]  /*78e0*/  MUFU.EX2 R132, R132 ;  /* 0x0000008400847308 */ /* 0x000ea20000000800 */
[----:B------:R-:W-:Y:S01]  /*78f0*/  FADD R156, R49, R150 ;  /* 0x00000096319c7221 */ /* 0x000fe20000000000 */
[----:B------:R-:W-:Y:S01]  /*7900*/  FADD R49, R147, R108 ;  /* 0x0000006c93317221 */ /* 0x000fe20000000000 */
[----:B------:R-:W-:Y:S01]  /*7910*/  FADD R150, R64, R117 ;  /* 0x0000007540967221 */ /* 0x000fe20000000000 */
[----:B-1----:R-:W-:Y:S01]  /*7920*/  @!P6 FMUL R124, R124, R124 ;  /* 0x0000007c7c7ce220 */ /* 0x002fe20000400000 */
        /* <DEDUP_REMOVED lines=9> */
[----:B------:R-:W-:-:S02]  /*79c0*/  F2FP.BF16.F32.PACK_AB R39, R30, R39 ;  /* 0x000000271e27723e */ /* 0x000fc400000010ff */
[----:B------:R3:W4:Y:S01]  /*79d0*/  MUFU.EX2 R137, R45 ;  /* 0x0000002d00897308 */ /* 0x0007220000000800 */
[----:B--2---:R-:W-:Y:S01]  /*79e0*/  @!P4 FMUL R132, R132, R132 ;  /* 0x000000848484c220 */ /* 0x004fe20000400000 */
[----:B------:R-:W-:Y:S01]  /*79f0*/  FSETP.GEU.AND P4, PT, R136, -126, PT ;  /* 0xc2fc00008800780b */ /* 0x000fe20003f8e000 */
[----:B------:R-:W-:Y:S01]  /*7a00*/  FADD R25, R25, R174 ;  /* 0x000000ae19197221 */ /* 0x000fe20000000000 */
[----:B------:R-:W-:Y:S01]  /*7a10*/  F2FP.BF16.F32.PACK_AB R47, R46, R47 ;  /* 0x0000002f2e2f723e */ /* 0x000fe200000010ff */
[----:B------:R-:W-:Y:S01]  /*7a20*/  FADD R152, R167, R132 ;  /* 0x00000084a7987221 */ /* 0x000fe20000000000 */
[----:B------:R-:W-:Y:S01]  /*7a30*/  F2FP.BF16.F32.PACK_AB R30, R143, R40 ;  /* 0x000000288f1e723e */ /* 0x000fe200000010ff */
[----:B------:R-:W-:Y:S01]  /*7a40*/  @!P2 FMUL R41, R41, 0.5 ;  /* 0x3f0000002929a820 */ /* 0x000fe20000400000 */
[----:B------:R-:W-:Y:S01]  /*7a50*/  F2FP.BF16.F32.PACK_AB R46, R163, R72 ;  /* 0x00000048a32e723e */ /* 0x000fe200000010ff */
[----:B-1----:R-:W-:Y:S01]  /*7a60*/  @!P5 FMUL R134, R134, R134 ;  /* 0x000000868686d220 */ /* 0x002fe20000400000 */
[----:B------:R-:W-:Y:S01]  /*7a70*/  FSETP.GEU.AND P5, PT, R138, -126, PT ;  /* 0xc2fc00008a00780b */ /* 0x000fe20003fae000 */
[----:B---3--:R-:W-:Y:S01]  /*7a80*/  FADD R45, R18, R79 ;  /* 0x0000004f122d7221 */ /* 0x008fe20000000000 */
[----:B------:R1:W2:Y:S01]  /*7a90*/  MUFU.EX2 R141, R41 ;  /* 0x00000029008d7308 */ /* 0x0002a20000000800 */
[----:B------:R-:W-:Y:S01]  /*7aa0*/  FADD R162, R49, R152 ;  /* 0x0000009831a27221 */ /* 0x000fe20000000000 */
[----:B------:R-:W-:Y:S01]  /*7ab0*/  FADD R49, R52, R113 ;  /* 0x0000007134317221 */ /* 0x000fe20000000000 */
[----:B------:R-:W-:Y:S01]  /*7ac0*/  @!P4 FMUL R136, R136, 0.5 ;  /* 0x3f0000008888c820 */ /* 0x000fe20000400000 */
[----:B------:R-:W-:Y:S01]  /*7ad0*/  FADD R168, R45, R148 ;  /* 0x000000942da87221 */ /* 0x000fe20000000000 */
[----:B----4-:R-:W-:Y:S01]  /*7ae0*/  @!P1 FMUL R137, R137, R137 ;  /* 0x0000008989899220 */ /* 0x010fe20000400000 */
[----:B------:R-:W-:Y:S01]  /*7af0*/  FSETP.GEU.AND P1, PT, R145, -126, PT ;  /* 0xc2fc00009100780b */ /* 0x000fe20003f2e000 */
[----:B------:R-:W-:Y:S01]  /*7b00*/  FADD R45, R28, R171 ;  /* 0x000000ab1c2d7221 */ /* 0x000fe20000000000 */
[----:B------:R-:W-:Y:S01]  /*7b10*/  FADD R148, R60, R173 ;  /* 0x000000ad3c947221 */ /* 0x000fe20000000000 */
[----:B------:R-:W3:Y:S01]  /*7b20*/  MUFU.EX2 R136, R136 ;  /* 0x0000008800887308 */ /* 0x000ee20000000800 */
[----:B-1----:R-:W-:Y:S01]  /*7b30*/  FADD R41, R131, R92 ;  /* 0x0000005c83297221 */ /* 0x002fe20000000000 */
[----:B------:R-:W-:Y:S01]  /*7b40*/  @!P5 FMUL R138, R138, 0.5 ;  /* 0x3f0000008a8ad820 */ /* 0x000fe20000400000 */
[----:B------:R-:W-:Y:S01]  /*7b50*/  FADD R57, R45, R148 ;  /* 0x000000942d397221 */ /* 0x000fe20000000000 */
[----:B------:R-:W-:Y:S01]  /*7b60*/  FADD R148, R157, R120 ;  /* 0x000000789d947221 */ /* 0x000fe20000000000 */
[----:B------:R-:W-:Y:S01]  /*7b70*/  FADD R45, R32, R93 ;  /* 0x0000005d202d7221 */ /* 0x000fe20000000000 */
[----:B------:R-:W-:Y:S01]  /*7b80*/  FADD R152, R84, R137 ;  /* 0x0000008954987221 */ /* 0x000fe20000000000 */
[----:B------:R-:W-:Y:S01]  /*7b90*/  FADD R154, R169, R134 ;  /* 0x00000086a99a7221 */ /* 0x000fe20000000000 */
[----:B------:R-:W1:Y:S01]  /*7ba0*/  MUFU.EX2 R138, R138 ;  /* 0x0000008a008a7308 */ /* 0x000e620000000800 */
[----:B------:R-:W-:Y:S01]  /*7bb0*/  FADD R61, R41, R148 ;  /* 0x00000094293d7221 */ /* 0x000fe20000000000 */
[----:B------:R-:W-:Y:S01]  /*7bc0*/  @!P1 FMUL R145, R145, 0.5 ;  /* 0x3f00000091919820 */ /* 0x000fe20000400000 */
[----:B------:R-:W-:Y:S01]  /*7bd0*/  FADD R65, R45, R150 ;  /* 0x000000962d417221 */ /* 0x000fe20000000000 */
[----:B------:R-:W-:Y:S01]  /*7be0*/  FADD R45, R48, R109 ;  /* 0x0000006d302d7221 */ /* 0x000fe20000000000 */
[----:B------:R-:W-:Y:S01]  /*7bf0*/  FADD R150, R80, R133 ;  /* 0x0000008550967221 */ /* 0x000fe20000000000 */
[----:B------:R-:W-:Y:S01]  /*7c00*/  FADD R41, R135, R96 ;  /* 0x0000006087297221 */ /* 0x000fe20000000000 */
[----:B------:R-:W-:Y:S01]  /*7c10*/  FADD R148, R159, R128 ;  /* 0x000000809f947221 */ /* 0x000fe20000000000 */
[----:B------:R-:W4:Y:S01]  /*7c20*/  MUFU.EX2 R145, R145 ;  /* 0x0000009100917308 */ /* 0x000f220000000800 */
[----:B------:R-:W-:Y:S01]  /*7c30*/  FADD R160, R45, R150 ;  /* 0x000000962da07221 */ /* 0x000fe20000000000 */
[----:B------:R-:W-:Y:S01]  /*7c40*/  FADD R45, R139, R100 ;  /* 0x000000648b2d7221 */ /* 0x000fe20000000000 */
[----:B------:R-:W-:Y:S01]  /*7c50*/  FADD R69, R41, R148 ;  /* 0x0000009429457221 */ /* 0x000fe20000000000 */
[----:B------:R-:W-:Y:S01]  /*7c60*/  FADD R41, R36, R97 ;  /* 0x0000006124297221 */ /* 0x000fe20000000000 */
[----:B------:R-:W-:Y:S01]  /*7c70*/  FADD R148, R68, R125 ;  /* 0x0000007d44947221 */ /* 0x000fe20000000000 */
[----:B------:R-:W-:Y:S01]  /*7c80*/  FADD R150, R161, R130 ;  /* 0x00000082a1967221 */ /* 0x000fe20000000000 */
[----:B--2---:R-:W-:Y:S01]  /*7c90*/  @!P2 FMUL R141, R141, R141 ;  /* 0x0000008d8d8da220 */ /* 0x004fe20000400000 */
[----:B---3--:R-:W-:Y:S01]  /*7ca0*/  @!P4 FMUL R136, R136, R136 ;  /* 0x000000888888c220 */ /* 0x008fe20000400000 */
[----:B-1----:R-:W-:Y:S01]  /*7cb0*/  @!P5 FMUL R138, R138, R138 ;  /* 0x0000008a8a8ad220 */ /* 0x002fe20000400000 */
[----:B------:R-:W-:Y:S01]  /*7cc0*/  FADD R73, R41, R148 ;  /* 0x0000009429497221 */ /* 0x000fe20000000000 */
[----:B------:R-:W-:Y:S01]  /*7cd0*/  FADD R164, R49, R152 ;  /* 0x0000009831a47221 */ /* 0x000fe20000000000 */
[----:B------:R-:W-:Y:S01]  /*7ce0*/  FADD R77, R45, R150 ;  /* 0x000000962d4d7221 */ /* 0x000fe20000000000 */
[----:B------:R-:W-:Y:S01]  /*7cf0*/  FADD R166, R53, R154 ;  /* 0x0000009a35a67221 */ /* 0x000fe20000000000 */
[----:B------:R-:W-:Y:S01]  /*7d00*/  FADD R41, R40, R101 ;  /* 0x0000006528297221 */ /* 0x000fe20000000000 */
[----:B------:R-:W-:Y:S01]  /*7d10*/  FADD R148, R72, R141 ;  /* 0x0000008d48947221 */ /* 0x000fe20000000000 */
[----:B------:R-:W-:Y:S01]  /*7d20*/  FADD R49, R56, R121 ;  /* 0x0000007938317221 */ /* 0x000fe20000000000 */
[----:B----4-:R-:W-:Y:S01]  /*7d30*/  @!P1 FMUL R145, R145, R145 ;  /* 0x0000009191919220 */ /* 0x010fe20000400000 */
[----:B------:R-:W-:Y:S01]  /*7d40*/  FADD R45, R143, R104 ;  /* 0x000000688f2d7221 */ /* 0x000fe20000000000 */
        /* <DEDUP_REMOVED lines=23> */
[----:B------:R-:W-:Y:S01]  /*7ec0*/  F2FP.BF16.F32.PACK_AB R37, R26, R19 ;  /* 0x000000131a25723e */ /* 0x000fe200000010ff */
[----:B------:R-:W-:Y:S01]  /*7ed0*/  FADD R154, R61, R154 ;  /* 0x0000009a3d9a7221 */ /* 0x000fe20000000000 */
[----:B------:R-:W-:Y:S01]  /*7ee0*/  FADD R57, R57, R152 ;  /* 0x0000009839397221 */ /* 0x000fe20000000000 */
[----:B------:R-:W-:Y:S01]  /*7ef0*/  FADD R29, R25, R168 ;  /* 0x000000a8191d7221 */ /* 0x000fe20000000000 */
[----:B------:R-:W-:-:S02]  /*7f00*/  F2FP.BF16.F32.PACK_AB R25, R11, R4 ;  /* 0x000000040b19723e */ /* 0x000fc400000010ff */
[----:B------:R-:W-:Y:S01]  /*7f10*/  FADD R4, R57, R154 ;  /* 0x0000009a39047221 */ /* 0x000fe20000000000 */
[----:B------:R-:W-:Y:S01]  /*7f20*/  F2FP.BF16.F32.PACK_AB R57, R66, R67 ;  /* 0x000000434239723e */ /* 0x000fe200000010ff */
[----:B------:R-:W-:Y:S01]  /*7f30*/  STL [R1+0xe4], R29 ;  /* 0x0000e41d01007387 */ /* 0x000fe20000100800 */
[----:B------:R-:W-:Y:S02]  /*7f40*/  F2FP.BF16.F32.PACK_AB R67, R87, R86 ;  /* 0x000000565743723e */ /* 0x000fe400000010ff */
[----:B------:R-:W-:Y:S01]  /*7f50*/  F2FP.BF16.F32.PACK_AB R87, R24, R127 ;  /* 0x0000007f1857723e */ /* 0x000fe200000010ff */
[----:B------:R1:W-:Y:S01]  /*7f60*/  STL [R1+0xd8], R4 ;  /* 0x0000d80401007387 */ /* 0x0003e20000100800 */
[----:B------:R-:W-:Y:S02]  /*7f70*/  F2FP.BF16.F32.PACK_AB R49, R51, R50 ;  /* 0x000000323331723e */ /* 0x000fe400000010ff */
[----:B------:R-:W-:Y:S02]  /*7f80*/  F2FP.BF16.F32.PACK_AB R24, R131, R28 ;  /* 0x0000001c8318723e */ /* 0x000fe400000010ff */
[----:B------:R-:W-:-:S02]  /*7f90*/  F2FP.BF16.F32.PACK_AB R41, R34, R21 ;  /* 0x000000152229723e */ /* 0x000fc400000010ff */
[----:B------:R-:W-:Y:S02]  /*7fa0*/  F2FP.BF16.F32.PACK_AB R51, R55, R54 ;  /* 0x000000363733723e */ /* 0x000fe400000010ff */
[----:B------:R-:W-:Y:S01]  /*7fb0*/  F2FP.BF16.F32.PACK_AB R26, R135, R32 ;  /* 0x00000020871a723e */ /* 0x000fe200000010ff */
[----:B-1----:R-:W-:Y:S01]  /*7fc0*/  IMAD.MOV.U32 R4, RZ, RZ, 0x2 ;  /* 0x00000002ff047424 */ /* 0x002fe200078e00ff */
[----:B------:R-:W-:Y:S02]  /*7fd0*/  F2FP.BF16.F32.PACK_AB R28, R139, R36 ;  /* 0x000000248b1c723e */ /* 0x000fe400000010ff */
[----:B------:R-:W-:Y:S02]  /*7fe0*/  F2FP.BF16.F32.PACK_AB R45, R42, R23 ;  /* 0x000000172a2d723e */ /* 0x000fe400000010ff */
[----:B------:R-:W-:Y:S02]  /*7ff0*/  F2FP.BF16.F32.PACK_AB R53, R59, R58 ;  /* 0x0000003a3b35723e */ /* 0x000fe400000010ff */
[----:B------:R-:W-:-:S02]  /*8000*/  F2FP.BF16.F32.PACK_AB R55, R63, R62 ;  /* 0x0000003e3f37723e */ /* 0x000fc400000010ff */
[----:B------:R-:W-:Y:S02]  /*8010*/  F2FP.BF16.F32.PACK_AB R32, R147, R44 ;  /* 0x0000002c9320723e */ /* 0x000fe400000010ff */
[----:B------:R-:W-:Y:S02]  /*8020*/  F2FP.BF16.F32.PACK_AB R34, R151, R48 ;  /* 0x000000309722723e */ /* 0x000fe400000010ff */
        /* <DEDUP_REMOVED lines=40> */
[----:B------:R-:W-:-:S07]  /*82b0*/  SHF.L.U32 R11, RZ, 0x1f, RZ ;  /* 0x0000001fff0b7819 */ /* 0x000fce00000006ff */
.L_x_23:
[----:B-1----:R-:W1:Y:S01]  /*82c0*/  S2R R15, SR_CgaCtaId ;  /* 0x00000000000f7919 */ /* 0x002e620000008800 */
[----:B------:R-:W-:-:S04]  /*82d0*/  MOV R14, 0x400 ;  /* 0x00000400000e7802 */ /* 0x000fc80000000f00 */
[----:B-1----:R-:W-:-:S04]  /*82e0*/  LEA R14, R15, R14, 0x18 ;  /* 0x0000000e0f0e7211 */ /* 0x002fc800078ec0ff */
[----:B------:R1:W2:Y:S03]  /*82f0*/  SYNCS.PHASECHK.TRANS64.TRYWAIT P1, [R14+URZ+0x77008], R11 ;  /* 0x0770080b0e0075a7 */ /* 0x0002a6000802017f */
[----:B--2---:R-:W-:Y:S05]  /*8300*/  @!P1 NANOSLEEP.SYNCS 0x989680 ;  /* 0x009896800000995d */ /* 0x004fea0003900000 */
[----:B------:R-:W2:Y:S02]  /*8310*/  @!P1 SYNCS.PHASECHK.TRANS64 P1, [R14+URZ+0x77008], R11 ;  /* 0x0770080b0e0095a7 */ /* 0x000ea4000802007f */
[----:B--2---:R-:W-:Y:S05]  /*8320*/  @!P1 BRA `(.L_x_23) ;  /* 0xfffffffc00e49947 */ /* 0x004fea000383ffff */
[----:B------:R-:W-:Y:S01]  /*8330*/  UIADD3 UR4, UR38, 0x1c00, URZ ;  /* 0x00001c0026047890 */ /* 0x000fe2000fffe03f */
[----:B------:R-:W-:Y:S01]  /*8340*/  WARPGROUP.ARRIVE ;  /* 0x00000000000079c5 */ /* 0x000fe20000000000 */
[----:B------:R-:W-:Y:S01]  /*8350*/  UMOV UR11, 0x80000020 ;  /* 0x80000020000b7882 */ /* 0x000fe20000000000 */
[----:B------:R-:W-:Y:S01]  /*8360*/  UIADD3 UR6, UR38, 0x2000, URZ ;  /* 0x0000200026067890 */ /* 0x000fe2000fffe03f */
[----:B------:R-:W-:Y:S01]  /*8370*/  R2UR UR39, R14 ;  /* 0x000000000e2772ca */ /* 0x000fe200000e0000 */
[----:B------:R-:W-:Y:S01]  /*8380*/  UMOV UR7, 0x80000020 ;  /* 0x8000002000077882 */ /* 0x000fe20000000000 */
[----:B------:R-:W-:Y:S01]  /*8390*/  UIADD3 UR8, UR38, 0x2400, URZ ;  /* 0x0000240026087890 */ /* 0x000fe2000fffe03f */
[----:B-1----:R-:W-:Y:S01]  /*83a0*/  IADD3 R14, R5, -0x1, RZ ;  /* 0xffffffff050e7810 */ /* 0x002fe20007ffe0ff */
[----:B------:R-:W-:Y:S01]  /*83b0*/  UMOV UR10, UR4 ;  /* 0x00000004000a7c82 */ /* 0x000fe20008000000 */
[----:B------:R-:W-:-:S06]  /*83c0*/  UIADD3 UR4, UR38, 0x2800, URZ ;  /* 0x0000280026047890 */ /* 0x000fcc000fffe03f */
[----:B------:R-:W-:Y:S01]  /*83d0*/  HGMMA.64x32x16.F32.BF16 R88, R24, gdesc[UR8].tnspB, RZ, !UPT, gsb0 ;  /* 0x4060000818587df0 */ /* 0x000fe2000c0018ff */
[----:B------:R-:W-:Y:S01]  /*83e0*/  UMOV UR11, 0x80000020 ;  /* 0x80000020000b7882 */ /* 0x000fe20000000000 */
[----:B------:R-:W-:Y:S01]  /*83f0*/  ISETP.GE.AND P1, PT, R5, 0x3, PT ;  /* 0x000000030500780c */ /* 0x000fe20003f26270 */
[----:B------:R-:W-:Y:S01]  /*8400*/  UMOV UR10, UR8 ;  /* 0x00000008000a7c82 */ /* 0x000fe20008000000 */
[----:B------:R-:W-:Y:S01]  /*8410*/  UIADD3 UR8, UR38, 0x3000, URZ ;  /* 0x0000300026087890 */ /* 0x000fe2000fffe03f */
[----:B------:R-:W-:Y:S01]  /*8420*/  VIADD R0, R0, 0x100 ;  /* 0x0000010000007836 */ /* 0x000fe20000000000 */
[----:B------:R-:W-:Y:S01]  /*8430*/  UIADD3 UR39, UR39, 0x77020, URZ ;  /* 0x0007702027277890 */ /* 0x000fe2000fffe03f */
[----:B------:R-:W-:Y:S02]  /*8440*/  WARPGROUP.DEPBAR.LE gsb0, 0x0 ;  /* 0x00008000000079c5 */ /* 0x000fe40000010000 */
[----:B------:R-:W-:-:S06]  /*8450*/  WARPGROUP.ARRIVE ;  /* 0x00000000000079c5 */ /* 0x000fcc0000000000 */
[----:B------:R-:W-:Y:S01]  /*8460*/  HGMMA.64x32x16.F32.BF16 R232, R24, gdesc[UR4].tnspB, RZ, !UPT, gsb0 ;  /* 0x4060000418e87df0 */ /* 0x000fe2000c0018ff */
[----:B------:R-:W-:Y:S01]  /*8470*/  UIADD3 UR6, UR38, 0x2c00, URZ ;  /* 0x00002c0026067890 */ /* 0x000fe2000fffe03f */
[----:B------:R-:W-:Y:S01]  /*8480*/  UMOV UR7, 0x80000020 ;  /* 0x8000002000077882 */ /* 0x000fe20000000000 */
[----:B------:R-:W-:Y:S02]  /*8490*/  WARPGROUP.DEPBAR.LE gsb0, 0x0 ;  /* 0x00008000000079c5 */ /* 0x000fe40000010000 */
[----:B------:R-:W-:-:S06]  /*84a0*/  WARPGROUP.ARRIVE ;  /* 0x00000000000079c5 */ /* 0x000fcc0000000000 */
[----:B------:R-:W-:Y:S01]  /*84b0*/  HGMMA.64x32x16.F32.BF16 R216, R24, gdesc[UR8].tnspB, RZ, !UPT, gsb0 ;  /* 0x4060000818d87df0 */ /* 0x000fe2000c0018ff */
[----:B------:R-:W-:Y:S01]  /*84c0*/  UMOV UR10, UR4 ;  /* 0x00000004000a7c82 */ /* 0x000fe20008000000 */
[----:B------:R-:W-:Y:S01]  /*84d0*/  UMOV UR11, 0x80000020 ;  /* 0x80000020000b7882 */ /* 0x000fe20000000000 */
[----:B------:R-:W-:Y:S01]  /*84e0*/  UIADD3 UR4, UR38, 0x3400, URZ ;  /* 0x0000340026047890 */ /* 0x000fe2000fffe03f */
[----:B------:R-:W-:Y:S02]  /*84f0*/  WARPGROUP.DEPBAR.LE gsb0, 0x0 ;  /* 0x00008000000079c5 */ /* 0x000fe40000010000 */
[----:B------:R-:W-:-:S06]  /*8500*/  WARPGROUP.ARRIVE ;  /* 0x00000000000079c5 */ /* 0x000fcc0000000000 */
[----:B------:R-:W-:Y:S01]  /*8510*/  HGMMA.64x32x16.F32.BF16 R200, R24, gdesc[UR8].tnspB, RZ, !UPT, gsb0 ;  /* 0x4060000818c87df0 */ /* 0x000fe2000c0018ff */
[----:B------:R-:W-:Y:S02]  /*8520*/  UMOV UR11, 0x80000020 ;  /* 0x80000020000b7882 */ /* 0x000fe40000000000 */
        /* <DEDUP_REMOVED lines=9> */
[----:B------:R-:W-:Y:S01]  /*85c0*/  UMOV UR6, UR4 ;  /* 0x0000000400067c82 */ /* 0x000fe20008000000 */
[----:B------:R-:W-:Y:S01]  /*85d0*/  UMOV UR7, 0x80000020 ;  /* 0x8000002000077882 */ /* 0x000fe20000000000 */
[----:B------:R-:W-:-:S07]  /*85e0*/  UIADD3 UR4, UR38, 0x1c40, URZ ;  /* 0x00001c4026047890 */ /* 0x000fce000fffe03f */
[----:B------:R-:W-:Y:S01]  /*85f0*/  UMOV UR10, UR4 ;  /* 0x00000004000a7c82 */ /* 0x000fe20008000000 */
        /* <DEDUP_REMOVED lines=8> */
[----:B------:R-:W-:Y:S01]  /*8680*/  HGMMA.64x32x16.F32.BF16 R88, R28, gdesc[UR8].tnspB, R88, gsb0 ;  /* 0x406000081c587df0 */ /* 0x000fe20008001858 */
[----:B------:R-:W-:Y:S01]  /*8690*/  UMOV UR10, UR8 ;  /* 0x00000008000a7c82 */ /* 0x000fe20008000000 */
[----:B------:R-:W-:Y:S01]  /*86a0*/  UMOV UR11, 0x80000020 ;  /* 0x80000020000b7882 */ /* 0x000fe20000000000 */
[----:B------:R-:W-:Y:S01]  /*86b0*/  UIADD3 UR8, UR38, 0x3040, URZ ;  /* 0x0000304026087890 */ /* 0x000fe2000fffe03f */
[----:B------:R-:W-:Y:S02]  /*86c0*/  WARPGROUP.DEPBAR.LE gsb0, 0x0 ;  /* 0x00008000000079c5 */ /* 0x000fe40000010000 */
[----:B------:R-:W-:-:S06]  /*86d0*/  WARPGROUP.ARRIVE ;  /* 0x00000000000079c5 */ /* 0x000fcc0000000000 */
[----:B------:R-:W-:Y:S01]  /*86e0*/  HGMMA.64x32x16.F32.BF16 R232, R28, gdesc[UR4].tnspB, R232, gsb0 ;  /* 0x406000041ce87df0 */ /* 0x000fe200080018e8 */
        /* <DEDUP_REMOVED lines=11> */
[----:B------:R-:W-:Y:S02]  /*87a0*/  UMOV UR11, 0x80000020 ;  /* 0x80000020000b7882 */ /* 0x000fe40000000000 */
        /* <DEDUP_REMOVED lines=9> */
[----:B------:R-:W-:Y:S01]  /*8840*/  UMOV UR6, UR4 ;  /* 0x0000000400067c82 */ /* 0x000fe20008000000 */
[----:B------:R-:W-:Y:S01]  /*8850*/  UMOV UR7, 0x80000020 ;  /* 0x8000002000077882 */ /* 0x000fe20000000000 */
[----:B------:R-:W-:-:S07]  /*8860*/  UIADD3 UR4, UR38, 0x1c80, URZ ;  /* 0x00001c8026047890 */ /* 0x000fce000fffe03f */
[----:B------:R-:W-:Y:S01]  /*8870*/  UMOV UR10, UR4 ;  /* 0x00000004000a7c82 */ /* 0x000fe20008000000 */
        /* <DEDUP_REMOVED lines=533> */
[----:B------:R-:W-:Y:S01]  /*a9d0*/  WARPGROUP.ARRIVE ;  /* 0x00000000000079c5 */ /* 0x000fe20000000000 */
[----:B------:R1:W-:Y:S04]  /*a9e0*/  STL.64 [R1], R88 ;  /* 0x0000005801007387 */ /* 0x0003e80000100a00 */
[----:B------:R1:W-:Y:S01]  /*a9f0*/  STL.64 [R1+0x8], R90 ;  /* 0x0000085a01007387 */ /* 0x0003e20000100a00 */
[----:B------:R-:W-:Y:S01]  /*aa00*/  HGMMA.64x32x16.F32.BF16 R232, R84, gdesc[UR4].tnspB, R232, gsb0 ;  /* 0x4060000454e87df0 */ /* 0x000fe200080018e8 */
[----:B------:R-:W-:Y:S01]  /*aa10*/  UIADD3 UR6, UR38, 0x2fc0, URZ ;  /* 0x00002fc026067890 */ /* 0x000fe2000fffe03f */
[----:B------:R-:W-:Y:S01]  /*aa20*/  UMOV UR7, 0x80000020 ;  /* 0x8000002000077882 */ /* 0x000fe20000000000 */
[----:B------:R1:W-:Y:S04]  /*aa30*/  STL.64 [R1+0x10], R92 ;  /* 0x0000105c01007387 */ /* 0x0003e80000100a00 */
[----:B------:R1:W-:Y:S04]  /*aa40*/  STL.64 [R1+0x18], R94 ;  /* 0x0000185e01007387 */ /* 0x0003e80000100a00 */
[----:B------:R1:W-:Y:S04]  /*aa50*/  STL.64 [R1+0x20], R96 ;  /* 0x0000206001007387 */ /* 0x0003e80000100a00 */
[----:B------:R1:W-:Y:S04]  /*aa60*/  STL.64 [R1+0x28], R98 ;  /* 0x0000286201007387 */ /* 0x0003e80000100a00 */
[----:B------:R1:W-:Y:S04]  /*aa70*/  STL.64 [R1+0x30], R100 ;  /* 0x0000306401007387 */ /* 0x0003e80000100a00 */
[----:B------:R1:W-:Y:S04]  /*aa80*/  STL.64 [R1+0x38], R102 ;  /* 0x0000386601007387 */ /* 0x0003e80000100a00 */
[----:B------:R1:W-:Y:S01]  /*aa90*/  STL [R1+0xec], R14 ;  /* 0x0000ec0e01007387 */ /* 0x0003e20000100800 */
[----:B------:R-:W-:-:S02]  /*aaa0*/  WARPGROUP.DEPBAR.LE gsb0, 0x0 ;  /* 0x00008000000079c5 */ /* 0x000fc40000010000 */
[----:B------:R-:W-:-:S06]  /*aab0*/  WARPGROUP.ARRIVE ;  /* 0x00000000000079c5 */ /* 0x000fcc0000000000 */
[----:B------:R-:W-:Y:S01]  /*aac0*/  HGMMA.64x32x16.F32.BF16 R216, R84, gdesc[UR8].tnspB, R216, gsb0 ;  /* 0x4060000854d87df0 */ /* 0x000fe200080018d8 */
[----:B------:R-:W-:Y:S01]  /*aad0*/  UMOV UR10, UR4 ;  /* 0x00000004000a7c82 */ /* 0x000fe20008000000 */
[----:B------:R-:W-:Y:S01]  /*aae0*/  UMOV UR11, 0x80000020 ;  /* 0x80000020000b7882 */ /* 0x000fe20000000000 */
[----:B------:R-:W-:Y:S01]  /*aaf0*/  UIADD3 UR4, UR38, 0x37c0, URZ ;  /* 0x000037c026047890 */ /* 0x000fe2000fffe03f */
[----:B------:R-:W-:Y:S02]  /*ab00*/  WARPGROUP.DEPBAR.LE gsb0, 0x0 ;  /* 0x00008000000079c5 */ /* 0x000fe40000010000 */
[----:B------:R-:W-:-:S06]  /*ab10*/  WARPGROUP.ARRIVE ;  /* 0x00000000000079c5 */ /* 0x000fcc0000000000 */
[----:B------:R-:W-:Y:S03]  /*ab20*/  HGMMA.64x32x16.F32.BF16 R200, R84, gdesc[UR8].tnspB, R200, gsb0 ;  /* 0x4060000854c87df0 */ /* 0x000fe600080018c8 */
[----:B------:R-:W-:Y:S02]  /*ab30*/  WARPGROUP.DEPBAR.LE gsb0, 0x0 ;  /* 0x00008000000079c5 */ /* 0x000fe40000010000 */
[----:B------:R-:W-:-:S06]  /*ab40*/  WARPGROUP.ARRIVE ;  /* 0x00000000000079c5 */ /* 0x000fcc0000000000 */
[----:B------:R-:W-:Y:S01]  /*ab50*/  HGMMA.64x32x16.F32.BF16 R184, R84, gdesc[UR4].tnspB, R184, gsb0 ;  /* 0x4060000454b87df0 */ /* 0x000fe200080018b8 */
[----:B------:R-:W-:Y:S01]  /*ab60*/  UMOV UR6, UR8 ;  /* 0x0000000800067c82 */ /* 0x000fe20008000000 */
[----:B------:R-:W-:Y:S01]  /*ab70*/  UMOV UR7, 0x80000020 ;  /* 0x8000002000077882 */ /* 0x000fe20000000000 */
[----:B------:R-:W-:Y:S02]  /*ab80*/  WARPGROUP.DEPBAR.LE gsb0, 0x0 ;  /* 0x00008000000079c5 */ /* 0x000fe40000010000 */
[----:B------:R-:W-:-:S06]  /*ab90*/  WARPGROUP.ARRIVE ;  /* 0x00000000000079c5 */ /* 0x000fcc0000000000 */
[----:B------:R-:W-:Y:S01]  /*aba0*/  HGMMA.64x32x16.F32.BF16 R168, R84, gdesc[UR4].tnspB, R168, gsb0 ;  /* 0x4060000454a87df0 */ /* 0x000fe200080018a8 */
[----:B------:R-:W-:Y:S01]  /*abb0*/  UMOV UR6, UR4 ;  /* 0x0000000400067c82 */ /* 0x000fe20008000000 */
[----:B------:R-:W-:Y:S01]  /*abc0*/  UMOV UR7, 0x80000020 ;  /* 0x8000002000077882 */ /* 0x000fe20000000000 */
[----:B------:R-:W-:Y:S01]  /*abd0*/  UPRMT UR4, URZ, 0x654, UR39 ;  /* 0x000006543f047896 */ /* 0x000fe20008000027 */
[----:B------:R-:W-:Y:S02]  /*abe0*/  WARPGROUP.DEPBAR.LE gsb0, 0x0 ;  /* 0x00008000000079c5 */ /* 0x000fe40000010000 */
[----:B------:R-:W-:-:S06]  /*abf0*/  WARPGROUP.ARRIVE ;  /* 0x00000000000079c5 */ /* 0x000fcc0000000000 */
[----:B------:R-:W-:Y:S03]  /*ac00*/  HGMMA.64x32x16.F32.BF16 R152, R84, gdesc[UR4].tnspB, R152, gsb0 ;  /* 0x4060000454987df0 */ /* 0x000fe60008001898 */
[----:B------:R-:W-:Y:S02]  /*ac10*/  WARPGROUP.DEPBAR.LE gsb0, 0x0 ;  /* 0x00008000000079c5 */ /* 0x000fe40000010000 */
[----:B------:R-:W-:Y:S01]  /*ac20*/  SYNCS.ARRIVE.TRANS64.RED.A1T0 RZ, [UR4], RZ ;  /* 0x000000ffffff79a7 */ /* 0x000fe20008100404 */
[----:B-1----:R-:W-:Y:S05]  /*ac30*/  @!P1 BRA `(.L_x_24) ;  /* 0x0000008800449947 */ /* 0x002fea0003800000 */
[----:B------:R-:W-:Y:S01]  /*ac40*/  IMAD.MOV.U32 R5, RZ, RZ, R8 ;  /* 0x000000ffff057224 */ /* 0x000fe200078e0008 */
[----:B------:R-:W-:Y:S01]  /*ac50*/  MOV R250, R14 ;  /* 0x0000000e00fa7202 */ /* 0x000fe20000000f00 */
[----:B------:R-:W-:Y:S01]  /*ac60*/  IMAD.MOV.U32 R11, RZ, RZ, R7 ;  /* 0x000000ffff0b7224 */ /* 0x000fe200078e0007 */
[----:B------:R-:W-:Y:S01]  /*ac70*/  MOV R13, RZ ;  /* 0x000000ff000d7202 */ /* 0x000fe20000000f00 */
[----:B------:R-:W-:Y:S01]  /*ac80*/  IMAD.MOV.U32 R4, RZ, RZ, 0x2 ;  /* 0x00000002ff047424 */ /* 0x000fe200078e00ff */
[----:B------:R-:W-:Y:S01]  /*ac90*/  ULDC.64 UR60, c[0x0][0x198] ;  /* 0x00006600003c7ab9 */ /* 0x000fe20000000a00 */
[----:B------:R-:W-:-:S07]  /*aca0*/  IMAD.MOV.U32 R12, RZ, RZ, 0x1 ;  /* 0x00000001ff0c7424 */ /* 0x000fce00078e00ff */
.L_x_36:
[----:B------:R-:W1:Y:S01]  /*acb0*/  S2R R8, SR_CgaCtaId ;  /* 0x0000000000087919 */ /* 0x000e620000008800 */
[----:B------:R-:W-:Y:S02]  /*acc0*/  MOV R7, 0x400 ;  /* 0x0000040000077802 */ /* 0x000fe40000000f00 */
[C---:B------:R-:W-:Y:S01]  /*acd0*/  ISETP.GT.AND P1, PT, R250.reuse, 0x2, PT ;  /* 0x00000002fa00780c */ /* 0x040fe20003f24270 */
[----:B------:R-:W-:Y:S01]  /*ace0*/  VIADD R250, R250, 0xffffffff ;  /* 0xfffffffffafa7836 */ /* 0x000fe20000000000 */
[----:B-1----:R-:W-:-:S05]  /*acf0*/  LEA R7, R8, R7, 0x18 ;  /* 0x0000000708077211 */ /* 0x002fca00078ec0ff */
[----:B------:R-:W-:Y:S01]  /*ad00*/  IMAD R8, R4, 0x8, R7 ;  /* 0x0000000804087824 */ /* 0x000fe200078e0207 */
[----:B------:R-:W-:-:S07]  /*ad10*/  SHF.L.U32 R7, R13, 0x1f, RZ ;  /* 0x0000001f0d077819 */ /* 0x000fce00000006ff */
.L_x_25:
[----:B-1----:R1:W2:Y:S02]  /*ad20*/  SYNCS.PHASECHK.TRANS64.TRYWAIT P2, [R8+URZ+0x77000], R7 ;  /* 0x07700007080075a7 */ /* 0x0022a4000804017f */
[----:B--2---:R-:W-:Y:S05]  /*ad30*/  @!P2 NANOSLEEP.SYNCS 0x989680 ;  /* 0x009896800000a95d */ /* 0x004fea0003900000 */
[----:B------:R-:W2:Y:S02]  /*ad40*/  @!P2 SYNCS.PHASECHK.TRANS64 P2, [R8+URZ+0x77000], R7 ;  /* 0x077000070800a5a7 */ /* 0x000ea4000804007f */
[----:B--2---:R-:W-:Y:S05]  /*ad50*/  @!P2 BRA `(.L_x_25) ;  /* 0xfffffffc00f0a947 */ /* 0x004fea000383ffff */
[----:B------:R-:W-:Y:S05]  /*ad60*/  WARPSYNC.ALL ;  /* 0x0000000000007948 */ /* 0x000fea0003800000 */
[----:B------:R-:W2:Y:S04]  /*ad70*/  LDL.64 R20, [R1+0x138] ;  /* 0x0001380001147983 */ /* 0x000ea80000100a00 */
[----:B------:R-:W3:Y:S01]  /*ad80*/  LDL.64 R18, [R1+0x130] ;  /* 0x0001300001127983 */ /* 0x000ee20000100a00 */
[----:B------:R-:W-:Y:S01]  /*ad90*/  R2UR UR4, R4 ;  /* 0x00000000040472ca */ /* 0x000fe200000e0000 */
[----:B------:R-:W-:Y:S01]  /*ada0*/  WARPGROUP.ARRIVE ;  /* 0x00000000000079c5 */ /* 0x000fe20000000000 */
[----:B------:R-:W-:Y:S01]  /*adb0*/  UMOV UR19, 0x80000020 ;  /* 0x8000002000137882 */ /* 0x000fe20000000000 */
[----:B------:R-:W4:Y:S04]  /*adc0*/  LDL.64 R16, [R1+0x128] ;  /* 0x0001280001107983 */ /* 0x000f280000100a00 */
[----:B------:R-:W5:Y:S04]  /*add0*/  LDL.64 R14, [R1+0x108] ;  /* 0x00010800010e7983 */ /* 0x000f680000100a00 */
[----:B------:R-:W5:Y:S02]  /*ade0*/  LDL.64 R248, [R1+0x100] ;  /* 0x0001000001f87983 */ /* 0x000f640000100a00 */
[----:B------:R-:W-:-:S02]  /*adf0*/  UIMAD UR4, UR4, 0x1c00, UR40 ;  /* 0x00001c00040478a4 */ /* 0x000fc4000f8e0228 */
[----:B------:R-:W5:Y:S04]  /*ae00*/  LDL.64 R22, [R1+0xf8] ;  /* 0x0000f80001167983 */ /* 0x000f680000100a00 */
[----:B-1----:R-:W5:Y:S01]  /*ae10*/  LDL R7, [R1+0x140] ;  /* 0x0001400001077983 */ /* 0x002f620000100800 */
[----:B------:R-:W-:Y:S01]  /*ae20*/  UMOV UR18, UR4 ;  /* 0x0000000400127c82 */ /* 0x000fe20008000000 */
[----:B------:R-:W-:Y:S01]  /*ae30*/  UIADD3 UR5, UR4, 0x2, URZ ;  /* 0x0000000204057890 */ /* 0x000fe2000fffe03f */
[----:B------:R-:W-:-:S06]  /*ae40*/  UMOV UR15, 0x80000020 ;  /* 0x80000020000f7882 */ /* 0x000fcc0000000000 */
[----:B------:R-:W-:Y:S01]  /*ae50*/  UMOV UR14, UR5 ;  /* 0x00000005000e7c82 */ /* 0x000fe20008000000 */
[----:B--2---:R-:W-:Y:S02]  /*ae60*/  R2UR UR16, R20 ;  /* 0x00000000141072ca */ /* 0x004fe400000e0000 */
[----:B------:R-:W-:Y:S02]  /*ae70*/  R2UR UR17, R21 ;  /* 0x00000000151172ca */ /* 0x000fe400000e0000 */
[----:B---3--:R-:W-:Y:S02]  /*ae80*/  R2UR UR12, R18 ;  /* 0x00000000120c72ca */ /* 0x008fe400000e0000 */
[----:B------:R-:W-:Y:S02]  /*ae90*/  R2UR UR13, R19 ;  /* 0x00000000130d72ca */ /* 0x000fe400000e0000 */
[----:B----4-:R-:W-:Y:S02]  /*aea0*/  R2UR UR8, R16 ;  /* 0x00000000100872ca */ /* 0x010fe400000e0000 */
[----:B------:R-:W-:Y:S01]  /*aeb0*/  R2UR UR9, R17 ;  /* 0x00000000110972ca */ /* 0x000fe200000e0000 */
[----:B------:R-:W-:Y:S01]  /*aec0*/  UIADD3 UR5, UR4, 0x400, URZ ;  /* 0x0000040004057890 */ /* 0x000fe2000fffe03f */
[----:B------:R-:W-:Y:S01]  /*aed0*/  UMOV UR11, 0x80000020 ;  /* 0x80000020000b7882 */ /* 0x000fe20000000000 */
[----:B-----5:R-:W-:-:S02]  /*aee0*/  R2UR UR32, R14 ;  /* 0x000000000e2072ca */ /* 0x020fc400000e0000 */
[----:B------:R-:W-:Y:S01]  /*aef0*/  HGMMA.64x256x16.F32.BF16 R24, gdesc[UR16], RZ, !UPT, gsb0 ;  /* 0x03e00000101879f0 */ /* 0x000fe2000c0018ff */
[----:B------:R-:W-:Y:S01]  /*af00*/  R2UR UR33, R15 ;  /* 0x000000000f2172ca */ /* 0x000fe200000e0000 */
[----:B------:R-:W-:Y:S01]  /*af10*/  UMOV UR35, 0x80000020 ;  /* 0x8000002000237882 */ /* 0x000fe20000000000 */
[----:B------:R-:W-:Y:S01]  /*af20*/  UMOV UR10, UR5 ;  /* 0x00000005000a7c82 */ /* 0x000fe20008000000 */
[----:B------:R-:W-:Y:S01]  /*af30*/  R2UR UR28, R248 ;  /* 0x00000000f81c72ca */ /* 0x000fe200000e0000 */
[----:B------:R-:W-:Y:S01]  /*af40*/  UMOV UR31, 0x80000020 ;  /* 0x80000020001f7882 */ /* 0x000fe20000000000 */
[----:B------:R-:W-:Y:S01]  /*af50*/  R2UR UR29, R249 ;  /* 0x00000000f91d72ca */ /* 0x000fe200000e0000 */
[----:B------:R-:W2:Y:S01]  /*af60*/  LDL.64 R20, [R1+0xf0] ;  /* 0x0000f00001147983 */ /* 0x000ea20000100a00 */
[----:B------:R-:W-:Y:S02]  /*af70*/  R2UR UR24, R22 ;  /* 0x00000000161872ca */ /* 0x000fe400000e0000 */
[----:B------:R-:W-:Y:S01]  /*af80*/  R2UR UR25, R23 ;  /* 0x00000000171972ca */ /* 0x000fe200000e0000 */
[----:B------:R-:W-:Y:S01]  /*af90*/  UMOV UR27, 0x80000020 ;  /* 0x80000020001b7882 */ /* 0x000fe20000000000 */
[----:B------:R-:W3:Y:S01]  /*afa0*/  LDL.64 R18, [R1+0x120] ;  /* 0x0001200001127983 */ /* 0x000ee20000100a00 */
[----:B------:R-:W-:-:S03]  /*afb0*/  UMOV UR23, 0x80000020 ;  /* 0x8000002000177882 */ /* 0x000fc60000000000 */
[----:B------:R-:W4:Y:S01]  /*afc0*/  LDL.64 R16, [R1+0x118] ;  /* 0x0001180001107983 */ /* 0x000f220000100a00 */
[----:B------:R-:W-:Y:S02]  /*afd0*/  WARPGROUP.DEPBAR.LE gsb0, 0x0 ;  /* 0x00008000000079c5 */ /* 0x000fe40000010000 */
[----:B------:R-:W-:Y:S01]  /*afe0*/  WARPGROUP.ARRIVE ;  /* 0x00000000000079c5 */ /* 0x000fe20000000000 */
[----:B------:R-:W-:Y:S01]  /*aff0*/  UMOV UR19, 0x80000020 ;  /* 0x8000002000137882 */ /* 0x000fe20000000000 */
[----:B------:R-:W5:Y:S07]  /*b000*/  LDL.64 R14, [R1+0x110] ;  /* 0x00011000010e7983 */ /* 0x000f6e0000100a00 */
[----:B------:R-:W-:Y:S01]  /*b010*/  HGMMA.64x256x16.F32.BF16 R24, gdesc[UR12], R24, gsb0 ;  /* 0x03e000000c1879f0 */ /* 0x000fe20008001818 */
[----:B------:R-:W-:-:S07]  /*b020*/  UIADD3 UR5, UR4, 0x402, URZ ;  /* 0x0000040204057890 */ /* 0x000fce000fffe03f */
[----:B------:R-:W-:Y:S01]  /*b030*/  UMOV UR34, UR5 ;  /* 0x0000000500227c82 */ /* 0x000fe20008000000 */
[----:B------:R-:W-:Y:S02]  /*b040*/  WARPGROUP.DEPBAR.LE gsb0, 0x0 ;  /* 0x00008000000079c5 */ /* 0x000fe40000010000 */
[----:B------:R-:W-:-:S15]  /*b050*/  WARPGROUP.ARRIVE ;  /* 0x00000000000079c5 */ /* 0x000fde0000000000 */
[----:B------:R-:W-:-:S02]  /*b060*/  NOP ;  /* 0x0000000000007918 */ /* 0x000fc40000000000 */
        /* <DEDUP_REMOVED lines=13> */
[----:B--2---:R-:W-:Y:S02]  /*b140*/  R2UR UR20, R20 ;  /* 0x00000000141472ca */ /* 0x004fe400000e0000 */
[----:B------:R-:W-:Y:S01]  /*b150*/  R2UR UR21, R21 ;  /* 0x00000000151572ca */ /* 0x000fe200000e0000 */
[----:B------:R-:W-:-:S07]  /*b160*/  UIADD3 UR5, UR4, 0xc00, URZ ;  /* 0x00000c0004057890 */ /* 0x000fce000fffe03f */
[----:B------:R-:W-:Y:S01]  /*b170*/  UMOV UR22, UR5 ;  /* 0x0000000500167c82 */ /* 0x000fe20008000000 */
[----:B------:R-:W-:Y:S02]  /*b180*/  WARPGROUP.DEPBAR.LE gsb0, 0x0 ;  /* 0x00008000000079c5 */ /* 0x000fe40000010000 */
[----:B------:R-:W-:-:S14]  /*b190*/  WARPGROUP.ARRIVE ;  /* 0x00000000000079c5 */ /* 0x000fdc0000000000 */
[----:B------:R-:W-:Y:S01]  /*b1a0*/  HGMMA.64x256x16.F32.BF16 R24, gdesc[UR24], R24, gsb0 ;  /* 0x03e00000181879f0 */ /* 0x000fe20008001818 */
[----:B---3--:R-:W-:Y:S02]  /*b1b0*/  R2UR UR16, R18 ;  /* 0x00000000121072ca */ /* 0x008fe400000e0000 */
[----:B------:R-:W-:Y:S01]  /*b1c0*/  R2UR UR17, R19 ;  /* 0x00000000131172ca */ /* 0x000fe200000e0000 */
[----:B------:R-:W-:-:S07]  /*b1d0*/  UIADD3 UR5, UR4, 0xc02, URZ ;  /* 0x00000c0204057890 */ /* 0x000fce000fffe03f */
[----:B------:R-:W-:Y:S01]  /*b1e0*/  UMOV UR18, UR5 ;  /* 0x0000000500127c82 */ /* 0x000fe20008000000 */
[----:B------:R-:W-:Y:S02]  /*b1f0*/  WARPGROUP.DEPBAR.LE gsb0, 0x0 ;  /* 0x00008000000079c5 */ /* 0x000fe40000010000 */
[----:B------:R-:W-:-:S14]  /*b200*/  WARPGROUP.ARRIVE ;  /* 0x00000000000079c5 */ /* 0x000fdc0000000000 */
[----:B------:R-:W-:Y:S01]  /*b210*/  HGMMA.64x256x16.F32.BF16 R24, gdesc[UR20], R24, gsb0 ;  /* 0x03e00000141879f0 */ /* 0x000fe20008001818 */
[----:B----4-:R-:W-:Y:S02]  /*b220*/  R2UR UR12, R16 ;  /* 0x00000000100c72ca */ /* 0x010fe400000e0000 */
[----:B------:R-:W-:Y:S01]  /*b230*/  R2UR UR13, R17 ;  /* 0x00000000110d72ca */ /* 0x000fe200000e0000 */
[----:B------:R-:W-:Y:S01]  /*b240*/  UIADD3 UR5, UR4, 0x1000, URZ ;  /* 0x0000100004057890 */ /* 0x000fe2000fffe03f */
[----:B------:R-:W-:-:S06]  /*b250*/  UMOV UR15, 0x80000020 ;  /* 0x80000020000f7882 */ /* 0x000fcc0000000000 */
[----:B------:R-:W-:Y:S01]  /*b260*/  UMOV UR14, UR5 ;  /* 0x00000005000e7c82 */ /* 0x000fe20008000000 */
[----:B------:R-:W-:Y:S02]  /*b270*/  WARPGROUP.DEPBAR.LE gsb0, 0x0 ;  /* 0x00008000000079c5 */ /* 0x000fe40000010000 */
[----:B------:R-:W-:-:S14]  /*b280*/  WARPGROUP.ARRIVE ;  /* 0x00000000000079c5 */ /* 0x000fdc0000000000 */
[----:B------:R-:W-:Y:S01]  /*b290*/  HGMMA.64x256x16.F32.BF16 R24, gdesc[UR16], R24, gsb0 ;  /* 0x03e00000101879f0 */ /* 0x000fe20008001818 */
[----:B-----5:R-:W-:Y:S02]  /*b2a0*/  R2UR UR8, R14 ;  /* 0x000000000e0872ca */ /* 0x020fe400000e0000 */
[----:B------:R-:W-:Y:S01]  /*b2b0*/  R2UR UR9, R15 ;  /* 0x000000000f0972ca */ /* 0x000fe200000e0000 */
[----:B------:R-:W-:Y:S01]  /*b2c0*/  UIADD3 UR5, UR4, 0x1002, URZ ;  /* 0x0000100204057890 */ /* 0x000fe2000fffe03f */
[----:B------:R-:W-:-:S06]  /*b2d0*/  UMOV UR11, 0x80000020 ;  /* 0x80000020000b7882 */ /* 0x000fcc0000000000 */
[----:B------:R-:W-:Y:S01]  /*b2e0*/  UMOV UR10, UR5 ;  /* 0x00000005000a7c82 */ /* 0x000fe20008000000 */
[----:B------:R-:W-:Y:S02]  /*b2f0*/  WARPGROUP.DEPBAR.LE gsb0, 0x0 ;  /* 0x00008000000079c5 */ /* 0x000fe40000010000 */
[----:B------:R-:W-:-:S14]  /*b300*/  WARPGROUP.ARRIVE ;  /* 0x00000000000079c5 */ /* 0x000fdc0000000000 */
[----:B------:R-:W-:Y:S01]  /*b310*/  HGMMA.64x256x16.F32.BF16 R24, gdesc[UR12], R24, gsb0 ;  /* 0x03e000000c1879f0 */ /* 0x000fe20008001818 */
[----:B------:R-:W-:Y:S01]  /*b320*/  UIADD3 UR46, UR4, 0x1400, URZ ;  /* 0x00001400042e7890 */ /* 0x000fe2000fffe03f */
[----:B------:R-:W-:Y:S01]  /*b330*/  UMOV UR47, 0x80000020 ;  /* 0x80000020002f7882 */ /* 0x000fe20000000000 */
[----:B------:R-:W-:Y:S02]  /*b340*/  WARPGROUP.DEPBAR.LE gsb0, 0x0 ;  /* 0x00008000000079c5 */ /* 0x000fe40000010000 */
[----:B------:R-:W-:-:S15]  /*b350*/  WARPGROUP.ARRIVE ;  /* 0x00000000000079c5 */ /* 0x000fde0000000000 */
[----:B------:R-:W-:-:S08]  /*b360*/  NOP ;  /* 0x0000000000007918 */ /* 0x000fd00000000000 */
        /* <DEDUP_REMOVED lines=19> */
[----:B------:R-:W-:-:S13]  /*b4a0*/  R2UR UR6, R7 ;  /* 0x00000000070672ca */ /* 0x000fda00000e0000 */
[----:B------:R-:W-:Y:S01]  /*b4b0*/  ISETP.NE.AND P2, PT, RZ, UR6, PT ;  /* 0x00000006ff007c0c */ /* 0x000fe2000bf45270 */
[----:B------:R-:W-:Y:S02]  /*b4c0*/  WARPGROUP.DEPBAR.LE gsb0, 0x0 ;  /* 0x00008000000079c5 */ /* 0x000fe40000010000 */
[----:B------:R-:W-:-:S11]  /*b4d0*/  WARPGROUP.ARRIVE ;  /* 0x00000000000079c5 */ /* 0x000fd60000000000 */
[----:B------:R-:W-:Y:S03]  /*b4e0*/  HGMMA.64x256x16.F32.BF16 R24, gdesc[UR56], R24, gsb0 ;  /* 0x03e00000381879f0 */ /* 0x000fe60008001818 */
[----:B------:R-:W-:Y:S02]  /*b4f0*/  WARPGROUP.DEPBAR.LE gsb0, 0x0 ;  /* 0x00008000000079c5 */ /* 0x000fe40000010000 */
[----:B------:R-:W-:Y:S05]  /*b500*/  @P2 BRA `(.L_x_26) ;  /* 0x0000000400382947 */ /* 0x000fea0003800000 */
[----:B------:R-:W-:-:S13]  /*b510*/  ISETP.LT.OR P3, PT, R9, 0x1, !P0 ;  /* 0x000000010900780c */ /* 0x000fda0004761670 */
[----:B------:R-:W-:Y:S05]  /*b520*/  @P3 BRA `(.L_x_27) ;  /* 0x00000004002c3947 */ /* 0x000fea0003800000 */
[----:B------:R-:W1:Y:S01]  /*b530*/  S2R R15, SR_TID.X ;  /* 0x00000000000f7919 */ /* 0x000e620000002100 */
[----:B------:R-:W-:Y:S01]  /*b540*/  MOV R7, 0x400 ;  /* 0x0000040000077802 */ /* 0x000fe20000000f00 */
[----:B------:R-:W2:Y:S01]  /*b550*/  S2R R8, SR_CgaCtaId ;  /* 0x0000000000087919 */ /* 0x000ea20000008800 */
[----:B-1----:R-:W-:-:S04]  /*b560*/  SHF.R.S32.HI R14, RZ, 0x1f, R15 ;  /* 0x0000001fff0e7819 */ /* 0x002fc8000001140f */
[----:B------:R-:W-:Y:S02]  /*b570*/  LEA.HI R14, R14, R15, RZ, 0x7 ;  /* 0x0000000f0e0e7211 */ /* 0x000fe400078f38ff */
[----:B--2---:R-:W-:Y:S02]  /*b580*/  LEA R7, R8, R7, 0x18 ;  /* 0x0000000708077211 */ /* 0x004fe400078ec0ff */
[----:B------:R-:W-:Y:S02]  /*b590*/  LOP3.LUT R14, R14, 0xffffff80, RZ, 0xc0, !PT ;  /* 0xffffff800e0e7812 */ /* 0x000fe400078ec0ff */
[----:B------:R-:W-:Y:S01]  /*b5a0*/  SHF.L.U32 R8, R10, 0x1f, RZ ;  /* 0x0000001f0a087819 */ /* 0x000fe200000006ff */
[----:B------:R-:W-:Y:S01]  /*b5b0*/  IMAD R7, R6, 0x8, R7 ;  /* 0x0000000806077824 */ /* 0x000fe200078e0207 */
[----:B------:R-:W-:-:S04]  /*b5c0*/  IADD3 R14, R15, -R14, RZ ;  /* 0x8000000e0f0e7210 */ /* 0x000fc80007ffe0ff */
[----:B------:R-:W-:-:S13]  /*b5d0*/  ISETP.NE.AND P4, PT, R14, RZ, PT ;  /* 0x000000ff0e00720c */ /* 0x000fda0003f85270 */
.L_x_28:
        /* <DEDUP_REMOVED lines=11> */
.L_x_29:
[----:B-1----:R-:W2:Y:S01]  /*b690*/  LDL R8, [R1+0x80] ;  /* 0x0000800001087983 */ /* 0x002ea20000100800 */
[----:B------:R-:W-:Y:S01]  /*b6a0*/  MOV R14, 0x400 ;  /* 0x00000400000e7802 */ /* 0x000fe20000000f00 */
[----:B------:R-:W1:Y:S01]  /*b6b0*/  S2R R15, SR_CgaCtaId ;  /* 0x00000000000f7919 */ /* 0x000e620000008800 */
[----:B------:R-:W-:Y:S01]  /*b6c0*/  R2UR UR33, R7 ;  /* 0x00000000072172ca */ /* 0x000fe200000e0000 */
[----:B------:R-:W-:-:S04]  /*b6d0*/  UIADD3 UR4, UP0, UR60, 0x1f0, URZ ;  /* 0x000001f03c047890 */ /* 0x000fc8000ff1e03f */
[----:B------:R-:W-:Y:S01]  /*b6e0*/  UIADD3.X UR5, URZ, UR61, URZ, UP0, !UPT ;  /* 0x0000003d3f057290 */ /* 0x000fe200087fe43f */
[----:B-1----:R-:W-:-:S05]  /*b6f0*/  LEA R14, R15, R14, 0x18 ;  /* 0x0000000e0f0e7211 */ /* 0x002fca00078ec0ff */
[----:B------:R-:W-:-:S05]  /*b700*/  IMAD R7, R6, 0x1c000, R14 ;  /* 0x0001c00006077824 */ /* 0x000fca00078e020e */
[----:B------:R-:W-:Y:S01]  /*b710*/  R2UR UR6, R7 ;  /* 0x00000000070672ca */ /* 0x000fe200000e0000 */
[----:B------:R-:W-:Y:S01]  /*b720*/  UIADD3 UR33, UR33, 0x77000, URZ ;  /* 0x0007700021217890 */ /* 0x000fe2000fffe03f */
[----:B------:R-:W-:Y:S01]  /*b730*/  UMOV UR14, 0x0 ;  /* 0x00000000000e7882 */ /* 0x000fe20000000000 */
[----:B------:R-:W-:Y:S01]  /*b740*/  UMOV UR15, 0x10000000 ;  /* 0x10000000000f7882 */ /* 0x000fe20000000000 */
[----:B------:R-:W-:-:S09]  /*b750*/  UMOV UR34, URZ ;  /* 0x0000003f00227c82 */ /* 0x000fd20008000000 */
[----:B------:R-:W-:Y:S02]  /*b760*/  UIADD3 UR32, UR6, 0x7000, URZ ;  /* 0x0000700006207890 */ /* 0x000fe4000fffe03f */
[----:B------:R-:W-:Y:S02]  /*b770*/  UIADD3 UR24, UR6, 0xb000, URZ ;  /* 0x0000b00006187890 */ /* 0x000fe4000fffe03f */
        /* <DEDUP_REMOVED lines=14> */
[----:B------:R-:W-:-:S04]  /*b860*/  IADD3 R6, R6, 0x1, RZ ;  /* 0x0000000106067810 */ /* 0x000fc80007ffe0ff */
[----:B------:R-:W-:-:S04]  /*b870*/  ISETP.NE.AND P3, PT, R6, 0x4, PT ;  /* 0x000000040600780c */ /* 0x000fc80003f65270 */
[----:B------:R-:W-:Y:S02]  /*b880*/  SEL R7, RZ, 0x1, P3 ;  /* 0x00000001ff077807 */ /* 0x000fe40001800000 */
[----:B------:R-:W-:Y:S02]  /*b890*/  SEL R6, R6, RZ, P3 ;  /* 0x000000ff06067207 */ /* 0x000fe40001800000 */
[----:B------:R-:W-:Y:S02]  /*b8a0*/  LOP3.LUT R10, R10, R7, RZ, 0x3c, !PT ;  /* 0x000000070a0a7212 */ /* 0x000fe400078e3cff */
[----:B--2---:R-:W-:-:S13]  /*b8b0*/  R2UR UR35, R8 ;  /* 0x00000000082372ca */ /* 0x004fda00000e0000 */
[----:B------:R-:W-:-:S07]  /*b8c0*/  USHF.L.U32 UR35, UR35, 0x8, URZ ;  /* 0x0000000823237899 */ /* 0x000fce000800063f */
[----:B------:R-:W-:Y:S01]  /*b8d0*/  UMOV UR27, UR35 ;  /* 0x00000023001b7c82 */ /* 0x000fe20008000000 */
[----:B------:R-:W-:Y:S01]  /*b8e0*/  UMOV UR19, UR35 ;  /* 0x0000002300137c82 */ /* 0x000fe20008000000 */
[----:B------:R-:W-:Y:S01]  /*b8f0*/  UTMALDG.4D [UR32], [UR4], desc[UR14] ;  /* 0x00000e20040075b4 */ /* 0x000fe20008019000 */
[----:B------:R-:W-:Y:S01]  /*b900*/  UMOV UR11, UR35 ;  /* 0x00000023000b7c82 */ /* 0x000fe20008000000 */
[----:B------:R1:W-:Y:S01]  /*b910*/  UTMALDG.4D [UR24], [UR4], desc[UR14] ;  /* 0x00000e18040075b4 */ /* 0x0003e20008019000 */
[----:B------:R2:W-:Y:S01]  /*b920*/  UTMALDG.4D [UR16], [UR4], desc[UR14] ;  /* 0x00000e10040075b4 */ /* 0x0005e20008019000 */
[----:B------:R3:W-:Y:S01]  /*b930*/  UTMALDG.4D [UR8], [UR4], desc[UR14] ;  /* 0x00000e08040075b4 */ /* 0x0007e20008019000 */
[----:B-1----:R-:W-:Y:S01]  /*b940*/  UIADD3 UR24, UR6, 0x17000, URZ ;  /* 0x0001700006187890 */ /* 0x002fe2000fffe03f */
[----:B------:R-:W-:Y:S01]  /*b950*/  UMOV UR26, 0x80 ;  /* 0x00000080001a7882 */ /* 0x000fe20000000000 */
[----:B--2---:R-:W-:-:S07]  /*b960*/  UIADD3 UR16, UR6, 0x1b000, URZ ;  /* 0x0001b00006107890 */ /* 0x004fce000fffe03f */
[----:B------:R1:W-:Y:S01]  /*b970*/  UTMALDG.4D [UR24], [UR4], desc[UR14] ;  /* 0x00000e18040075b4 */ /* 0x0003e20008019000 */
[----:B------:R-:W-:Y:S01]  /*b980*/  UMOV UR18, 0xa0 ;  /* 0x000000a000127882 */ /* 0x000fe20000000000 */
[----:B---3--:R-:W-:Y:S01]  /*b990*/  UIADD3 UR8, UR6, 0x1f000, URZ ;  /* 0x0001f00006087890 */ /* 0x008fe2000fffe03f */
[----:B------:R1:W-:Y:S01]  /*b9a0*/  UTMALDG.4D [UR16], [UR4], desc[UR14] ;  /* 0x00000e10040075b4 */ /* 0x0003e20008019000 */
[----:B------:R-:W-:-:S07]  /*b9b0*/  UMOV UR10, 0xc0 ;  /* 0x000000c0000a7882 */ /* 0x000fce0000000000 */
[----:B------:R1:W-:Y:S02]  /*b9c0*/  UTMALDG.4D [UR8], [UR4], desc[UR14] ;  /* 0x00000e08040075b4 */ /* 0x0003e40008019000 */
[----:B-1----:R-:W-:Y:S01]  /*b9d0*/  NOP ;  /* 0x0000000000007918 */ /* 0x002fe20000000000 */
.L_x_27:
[----:B------:R-:W-:-:S07]  /*b9e0*/  VIADD R9, R9, 0xffffffff ;  /* 0xffffffff09097836 */ /* 0x000fce0000000000 */
.L_x_26:
[----:B------:R-:W-:Y:S01]  /*b9f0*/  VIADD R4, R4, 0x1 ;  /* 0x0000000104047836 */ /* 0x000fe20000000000 */
[----:B------:R-:W-:Y:S05]  /*ba00*/  WARPSYNC.ALL ;  /* 0x0000000000007948 */ /* 0x000fea0003800000 */
[----:B------:R-:W-:-:S04]  /*ba10*/  ISETP.NE.AND P3, PT, R4, 0x4, PT ;  /* 0x000000040400780c */ /* 0x000fc80003f65270 */
[----:B------:R-:W-:Y:S02]  /*ba20*/  SEL R7, RZ, 0x1, P3 ;  /* 0x00000001ff077807 */ /* 0x000fe40001800000 */
[----:B------:R-:W-:Y:S02]  /*ba30*/  SEL R248, R4, RZ, P3 ;  /* 0x000000ff04f87207 */ /* 0x000fe40001800000 */
[----:B------:R-:W-:Y:S02]  /*ba40*/  LOP3.LUT R251, R13, R7, RZ, 0x3c, !PT ;  /* 0x000000070dfb7212 */ /* 0x000fe400078e3cff */
[----:B------:R-:W-:Y:S01]  /*ba50*/  FMNMX R4, R24, R5, !PT ;  /* 0x0000000518047209 */ /* 0x000fe20007800000 */
[----:B------:R1:W-:Y:S01]  /*ba60*/  STL [R1+0x14c], R2 ;  /* 0x00014c0201007387 */ /* 0x0003e20000100800 */
[----:B------:R-:W-:Y:S01]  /*ba70*/  FMNMX R7, R26, R11, !PT ;  /* 0x0000000b1a077209 */ /* 0x000fe20007800000 */
[----:B------:R-:W-:Y:S01]  /*ba80*/  ULDC UR5, c[0x0][0x604] ;  /* 0x0001810000057ab9 */ /* 0x000fe20000000800 */
[----:B------:R-:W-:-:S04]  /*ba90*/  FMNMX R4, R25, R4, !PT ;  /* 0x0000000419047209 */ /* 0x000fc80007800000 */
[----:B------:R-:W-:Y:S01]  /*baa0*/  FMNMX R4, R28, R4, !PT ;  /* 0x000000041c047209 */ /* 0x000fe20007800000 */
[----:B-1----:R-:W2:Y:S03]  /*bab0*/  LDL.LU R2, [R1] ;  /* 0x0000000001027983 */ /* 0x002ea60000300800 */
[----:B------:R-:W-:Y:S02]  /*bac0*/  FMNMX R4, R29, R4, !PT ;  /* 0x000000041d047209 */ /* 0x000fe40007800000 */
[----:B------:R-:W-:Y:S01]  /*bad0*/  FMNMX R7, R27, R7, !PT ;  /* 0x000000071b077209 */ /* 0x000fe20007800000 */
[----:B------:R1:W-:Y:S01]  /*bae0*/  STL [R1+0x148], R0 ;  /* 0x0001480001007387 */ /* 0x0003e20000100800 */
[----:B------:R-:W-:-:S04]  /*baf0*/  FMNMX R4, R32, R4, !PT ;  /* 0x0000000420047209 */ /* 0x000fc80007800000 */
[----:B------:R-:W-:-:S04]  /*bb00*/  FMNMX R4, R33, R4, !PT ;  /* 0x0000000421047209 */ /* 0x000fc80007800000 */
[----:B------:R-:W-:Y:S01]  /*bb10*/  FMNMX R4, R36, R4, !PT ;  /* 0x0000000424047209 */ /* 0x000fe20007800000 */
[----:B-1----:R-:W3:Y:S03]  /*bb20*/  LDL.LU R0, [R1+0x4] ;  /* 0x0000040001007983 */ /* 0x002ee60000300800 */
[----:B------:R-:W-:Y:S01]  /*bb30*/  FMNMX R4, R37, R4, !PT ;  /* 0x0000000425047209 */ /* 0x000fe20007800000 */
[----:B------:R-:W4:Y:S01]  /*bb40*/  LDL.LU R252, [R1+0x20] ;  /* 0x0000200001fc7983 */ /* 0x000f220000300800 */
[----:B------:R-:W-:Y:S02]  /*bb50*/  FMNMX R7, R30, R7, !PT ;  /* 0x000000071e077209 */ /* 0x000fe40007800000 */
[----:B------:R-:W-:Y:S01]  /*bb60*/  FMNMX R4, R40, R4, !PT ;  /* 0x0000000428047209 */ /* 0x000fe20007800000 */
[----:B------:R-:W4:Y:S01]  /*bb70*/  LDL.LU R249, [R1+0x24] ;  /* 0x0000240001f97983 */ /* 0x000f220000300800 */
[----:B------:R-:W-:-:S02]  /*bb80*/  FMNMX R7, R31, R7, !PT ;  /* 0x000000071f077209 */ /* 0x000fc40007800000 */
[----:B------:R-:W-:Y:S01]  /*bb90*/  FMNMX R4, R41, R4, !PT ;  /* 0x0000000429047209 */ /* 0x000fe20007800000 */
[----:B------:R-:W4:Y:S01]  /*bba0*/  LDL.LU R23, [R1+0x30] ;  /* 0x0000300001177983 */ /* 0x000f220000300800 */
[----:B------:R-:W-:Y:S02]  /*bbb0*/  FMNMX R7, R34, R7, !PT ;  /* 0x0000000722077209 */ /* 0x000fe40007800000 */
        /* <DEDUP_REMOVED lines=24> */
[----:B------:R-:W-:Y:S02]  /*bd40*/  FMNMX R4, R60, R4, !PT ;  /* 0x000000043c047209 */ /* 0x000fe40007800000 */
        /* <DEDUP_REMOVED lines=91> */
[C---:B------:R-:W-:Y:S01]  /*c300*/  R2UR UR4, R12.reuse ;  /* 0x000000000c0472ca */ /* 0x040fe200000e0000 */
[----:B------:R-:W1:Y:S01]  /*c310*/  SHFL.BFLY PT, R8, R7, 0x1, 0x1f ;  /* 0x0c201f0007087f89 */ /* 0x000e6200000e0000 */
[----:B------:R-:W-:Y:S02]  /*c320*/  FMNMX R4, R143, R4, !PT ;  /* 0x000000048f047209 */ /* 0x000fe40007800000 */
[----:B------:R-:W-:Y:S02]  /*c330*/  LEA R12, R12, UR39, 0x3 ;  /* 0x000000270c0c7c11 */ /* 0x000fe4000f8e18ff */
[----:B------:R-:W-:-:S02]  /*c340*/  FMNMX R4, R146, R4, !PT ;  /* 0x0000000492047209 */ /* 0x000fc40007800000 */
[----:B------:R-:W-:Y:S02]  /*c350*/  PRMT R12, RZ, 0x654, R12 ;  /* 0x00000654ff0c7816 */ /* 0x000fe4000000000c */
[----:B------:R-:W-:Y:S02]  /*c360*/  FMNMX R4, R147, R4, !PT ;  /* 0x0000000493047209 */ /* 0x000fe40007800000 */
[----:B------:R1:W-:Y:S02]  /*c370*/  SYNCS.ARRIVE.TRANS64.RED.A1T0 RZ, [R12+URZ], RZ ;  /* 0x000000ff0cff79a7 */ /* 0x0003e4000810043f */
[----:B------:R-:W-:-:S04]  /*c380*/  FMNMX R4, R150, R4, !PT ;  /* 0x0000000496047209 */ /* 0x000fc80007800000 */
[----:B------:R-:W-:Y:S01]  /*c390*/  FMNMX R4, R151, R4, !PT ;  /* 0x0000000497047209 */ /* 0x000fe20007800000 */
[----:B-1----:R-:W4:Y:S01]  /*c3a0*/  LDL.LU R12, [R1+0x14] ;  /* 0x00001400010c7983 */ /* 0x002f220000300800 */
[----:B------:R-:W-:-:S03]  /*c3b0*/  FMNMX R8, R7, R8, !PT ;  /* 0x0000000807087209 */ /* 0x000fc60007800000 */
[----:B------:R-:W1:Y:S02]  /*c3c0*/  SHFL.BFLY PT, R7, R4, 0x1, 0x1f ;  /* 0x0c201f0004077f89 */ /* 0x000e6400000e0000 */
[----:B-1----:R-:W-:Y:S02]  /*c3d0*/  FMNMX R4, R4, R7, !PT ;  /* 0x0000000704047209 */ /* 0x002fe40007800000 */
[----:B------:R-:W1:Y:S02]  /*c3e0*/  SHFL.BFLY PT, R7, R8, 0x2, 0x1f ;  /* 0x0c401f0008077f89 */ /* 0x000e6400000e0000 */
[----:B-1----:R-:W-:Y:S02]  /*c3f0*/  FMNMX R8, R8, R7, !PT ;  /* 0x0000000708087209 */ /* 0x002fe40007800000 */
[----:B------:R-:W1:Y:S02]  /*c400*/  SHFL.BFLY PT, R7, R4, 0x2, 0x1f ;  /* 0x0c401f0004077f89 */ /* 0x000e6400000e0000 */
[----:B-1----:R-:W-:-:S02]  /*c410*/  FMNMX R7, R4, R7, !PT ;  /* 0x0000000704077209 */ /* 0x002fc40007800000 */
[----:B------:R-:W4:Y:S01]  /*c420*/  LDL.LU R4, [R1+0x10] ;  /* 0x0000100001047983 */ /* 0x000f220000300800 */
[C---:B------:R-:W-:Y:S01]  /*c430*/  FSETP.NEU.AND P3, PT, R8.reuse, -INF , PT ;  /* 0xff8000000800780b */ /* 0x040fe20003f6d000 */
[----:B------:R-:W-:Y:S01]  /*c440*/  UIADD3 UR4, UR4, 0x1, URZ ;  /* 0x0000000104047890 */ /* 0x000fe2000fffe03f */
[C---:B------:R-:W-:Y:S02]  /*c450*/  FSETP.NEU.AND P4, PT, R7.reuse, -INF , PT ;  /* 0xff8000000700780b */ /* 0x040fe40003f8d000 */
[----:B------:R-:W-:Y:S01]  /*c460*/  FSEL R13, R8, RZ, P3 ;  /* 0x000000ff080d7208 */ /* 0x000fe20001800000 */
[----:B------:R-:W-:Y:S01]  /*c470*/  UISETP.NE.AND UP0, UPT, UR4, 0x4, UPT ;  /* 0x000000040400788c */ /* 0x000fe2000bf05270 */
[----:B------:R-:W-:-:S03]  /*c480*/  FSEL R14, R7, RZ, P4 ;  /* 0x000000ff070e7208 */ /* 0x000fc60002000000 */
[----:B------:R-:W-:Y:S02]  /*c490*/  FADD R5, -R13, R5 ;  /* 0x000000050d057221 */ /* 0x000fe40000000100 */
[----:B------:R-:W-:Y:S02]  /*c4a0*/  FADD R11, -R14, R11 ;  /* 0x0000000b0e0b7221 */ /* 0x000fe40000000100 */
[----:B------:R-:W-:Y:S02]  /*c4b0*/  FMUL R5, R5, UR5 ;  /* 0x0000000505057c20 */ /* 0x000fe40008400000 */
[----:B------:R-:W-:-:S03]  /*c4c0*/  FMUL R11, R11, UR5 ;  /* 0x000000050b0b7c20 */ /* 0x000fc60008400000 */
[----:B------:R-:W-:Y:S02]  /*c4d0*/  FSETP.GEU.AND P3, PT, R5, -126, PT ;  /* 0xc2fc00000500780b */ /* 0x000fe40003f6e000 */
[----:B------:R-:W-:-:S11]  /*c4e0*/  FSETP.GEU.AND P4, PT, R11, -126, PT ;  /* 0xc2fc00000b00780b */ /* 0x000fd60003f8e000 */
[----:B------:R-:W-:Y:S02]  /*c4f0*/  @!P3 FMUL R5, R5, 0.5 ;  /* 0x3f0000000505b820 */ /* 0x000fe40000400000 */
[----:B------:R-:W-:-:S04]  /*c500*/  @!P4 FMUL R11, R11, 0.5 ;  /* 0x3f0000000b0bc820 */ /* 0x000fc80000400000 */
[----:B------:R-:W1:Y:S08]  /*c510*/  MUFU.EX2 R5, R5 ;  /* 0x0000000500057308 */ /* 0x000e700000000800 */
[----:B------:R-:W4:Y:S01]  /*c520*/  MUFU.EX2 R11, R11 ;  /* 0x0000000b000b7308 */ /* 0x000f220000000800 */
[----:B-1----:R-:W-:-:S04]  /*c530*/  @!P3 FMUL R5, R5, R5 ;  /* 0x000000050505b220 */ /* 0x002fc80000400000 */
[-C--:B--2---:R-:W-:Y:S01]  /*c540*/  FMUL R2, R2, R5.reuse ;  /* 0x0000000502027220 */ /* 0x084fe20000400000 */
[-C--:B---3--:R-:W-:Y:S01]  /*c550*/  FMUL R0, R0, R5.reuse ;  /* 0x0000000500007220 */ /* 0x088fe20000400000 */
[----:B----4-:R-:W-:Y:S01]  /*c560*/  FMUL R252, R252, R5 ;  /* 0x00000005fcfc7220 */ /* 0x010fe20000400000 */
[----:B------:R-:W-:Y:S02]  /*c570*/  @!P4 FMUL R11, R11, R11 ;  /* 0x0000000b0b0bc220 */ /* 0x000fe40000400000 */
[----:B------:R1:W-:Y:S04]  /*c580*/  STL [R1], R2 ;  /* 0x0000000201007387 */ /* 0x0003e80000100800 */
[----:B-1----:R1:W5:Y:S04]  /*c590*/  LDL.LU R2, [R1+0x14c] ;  /* 0x00014c0001027983 */ /* 0x0023680000300800 */
[----:B------:R2:W-:Y:S04]  /*c5a0*/  STL [R1+0x4], R0 ;  /* 0x0000040001007387 */ /* 0x0005e80000100800 */
[----:B--2---:R1:W5:Y:S01]  /*c5b0*/  LDL.LU R0, [R1+0x148] ;  /* 0x0001480001007983 */ /* 0x0043620000300800 */
[-C--:B------:R-:W-:Y:S01]  /*c5c0*/  FMUL R249, R249, R5.reuse ;  /* 0x00000005f9f97220 */ /* 0x080fe20000400000 */
[-C--:B------:R-:W-:Y:S01]  /*c5d0*/  FMUL R23, R23, R5.reuse ;  /* 0x0000000517177220 */ /* 0x080fe20000400000 */
[-C--:B------:R-:W-:Y:S01]  /*c5e0*/  FMUL R22, R22, R5.reuse ;  /* 0x0000000516167220 */ /* 0x080fe20000400000 */
[-C--:B------:R-:W-:Y:S01]  /*c5f0*/  FMUL R12, R12, R5.reuse ;  /* 0x000000050c0c7220 */ /* 0x080fe20000400000 */
[----:B------:R-:W-:-:S05]  /*c600*/  FMUL R4, R4, R5 ;  /* 0x0000000504047220 */ /* 0x000fca0000400000 */
[----:B------:R2:W-:Y:S04]  /*c610*/  STL [R1+0x10], R4 ;  /* 0x0000100401007387 */ /* 0x0005e80000100800 */
[----:B------:R3:W-:Y:S04]  /*c620*/  STL [R1+0x14], R12 ;  /* 0x0000140c01007387 */ /* 0x0007e80000100800 */
[----:B------:R-:W-:Y:S04]  /*c630*/  STL [R1+0x20], R252 ;  /* 0x000020fc01007387 */ /* 0x000fe80000100800 */
[----:B--2---:R-:W2:Y:S01]  /*c640*/  LDL.LU R4, [R1+0x8] ;  /* 0x0000080001047983 */ /* 0x004ea20000300800 */
[-C--:B------:R-:W-:Y:S01]  /*c650*/  FMUL R21, R21, R11.reuse ;  /* 0x0000000b15157220 */ /* 0x080fe20000400000 */
[-C--:B------:R-:W-:Y:S01]  /*c660*/  FMUL R20, R20, R11.reuse ;  /* 0x0000000b14147220 */ /* 0x080fe20000400000 */
[-C--:B------:R-:W-:Y:S01]  /*c670*/  FMUL R19, R19, R11.reuse ;  /* 0x0000000b13137220 */ /* 0x080fe20000400000 */
[----:B------:R-:W-:Y:S01]  /*c680*/  STL [R1+0x24], R249 ;  /* 0x000024f901007387 */ /* 0x000fe20000100800 */
[-C--:B------:R-:W-:Y:S01]  /*c690*/  FMUL R18, R18, R11.reuse ;  /* 0x0000000b12127220 */ /* 0x080fe20000400000 */
[-C--:B------:R-:W-:Y:S01]  /*c6a0*/  FMUL R17, R17, R11.reuse ;  /* 0x0000000b11117220 */ /* 0x080fe20000400000 */
[-C--:B------:R-:W-:Y:S01]  /*c6b0*/  FMUL R16, R16, R11.reuse ;  /* 0x0000000b10107220 */ /* 0x080fe20000400000 */
[----:B------:R-:W-:Y:S01]  /*c6c0*/  STL [R1+0x30], R23 ;  /* 0x0000301701007387 */ /* 0x000fe20000100800 */
[----:B------:R-:W-:Y:S01]  /*c6d0*/  FMUL R15, R15, R11 ;  /* 0x0000000b0f0f7220 */ /* 0x000fe20000400000 */
[-C--:B------:R-:W-:Y:S01]  /*c6e0*/  FMUL R232, R232, R5.reuse ;  /* 0x00000005e8e87220 */ /* 0x080fe20000400000 */
[-C--:B------:R-:W-:Y:S01]  /*c6f0*/  FMUL R233, R233, R5.reuse ;  /* 0x00000005e9e97220 */ /* 0x080fe20000400000 */
[----:B------:R-:W-:Y:S01]  /*c700*/  STL [R1+0x34], R22 ;  /* 0x0000341601007387 */ /* 0x000fe20000100800 */
[-C--:B------:R-:W-:Y:S01]  /*c710*/  FMUL R236, R236, R5.reuse ;  /* 0x00000005ecec7220 */ /* 0x080fe20000400000 */
        /* <DEDUP_REMOVED lines=44> */
[----:B------:R-:W-:Y:S01]  /*c9e0*/  FMUL R165, R165, R5 ;  /* 0x00000005a5a57220 */ /* 0x000fe20000400000 */
        /* <DEDUP_REMOVED lines=48> */
[----:B---3--:R-:W-:Y:S01]  /*ccf0*/  SHF.L.U32 R12, R251, 0x1f, RZ ;  /* 0x0000001ffb0c7819 */ /* 0x008fe200000006ff */
[----:B--2---:R-:W-:-:S05]  /*cd00*/  FMUL R4, R4, R11 ;  /* 0x0000000b04047220 */ /* 0x004fca0000400000 */
[----:B------:R-:W-:Y:S04]  /*cd10*/  STL [R1+0x8], R4 ;  /* 0x0000080401007387 */ /* 0x000fe80000100800 */
[----:B------:R-:W-:Y:S04]  /*cd20*/  STL [R1+0xc], R21 ;  /* 0x00000c1501007387 */ /* 0x000fe80000100800 */
[----:B------:R-:W-:Y:S04]  /*cd30*/  STL [R1+0x18], R20 ;  /* 0x0000181401007387 */ /* 0x000fe80000100800 */
[----:B------:R-:W-:Y:S04]  /*cd40*/  STL [R1+0x1c], R19 ;  /* 0x00001c1301007387 */ /* 0x000fe80000100800 */
[----:B------:R-:W-:Y:S04]  /*cd50*/  STL [R1+0x28], R18 ;  /* 0x0000281201007387 */ /* 0x000fe80000100800 */
[----:B------:R-:W-:Y:S04]  /*cd60*/  STL [R1+0x2c], R17 ;  /* 0x00002c1101007387 */ /* 0x000fe80000100800 */
[----:B------:R2:W-:Y:S04]  /*cd70*/  STL [R1+0x38], R16 ;  /* 0x0000381001007387 */ /* 0x0005e80000100800 */
[----:B------:R3:W-:Y:S01]  /*cd80*/  STL [R1+0x3c], R15 ;  /* 0x00003c0f01007387 */ /* 0x0007e20000100800 */
[----:B--2---:R-:W2:Y:S01]  /*cd90*/  S2R R16, SR_CgaCtaId ;  /* 0x0000000000107919 */ /* 0x004ea20000008800 */
[----:B---3--:R-:W-:-:S04]  /*cda0*/  MOV R15, 0x400 ;  /* 0x00000400000f7802 */ /* 0x008fc80000000f00 */
[----:B--2---:R-:W-:-:S04]  /*cdb0*/  LEA R15, R16, R15, 0x18 ;  /* 0x0000000f100f7211 */ /* 0x004fc800078ec0ff */
[----:B-1----:R-:W-:-:S07]  /*cdc0*/  LEA R4, R248, R15, 0x3 ;  /* 0x0000000ff8047211 */ /* 0x002fce00078e18ff */
.L_x_30:
[----:B-1----:R1:W2:Y:S02]  /*cdd0*/  SYNCS.PHASECHK.TRANS64.TRYWAIT P3, [R4+URZ+0x77000], R12 ;  /* 0x0770000c040075a7 */ /* 0x0022a4000806017f */
[----:B--2---:R-:W-:Y:S05]  /*cde0*/  @!P3 NANOSLEEP.SYNCS 0x989680 ;  /* 0x009896800000b95d */ /* 0x004fea0003900000 */
[----:B------:R-:W2:Y:S02]  /*cdf0*/  @!P3 SYNCS.PHASECHK.TRANS64 P3, [R4+URZ+0x77000], R12 ;  /* 0x0770000c0400b5a7 */ /* 0x000ea4000806007f */
[----:B--2---:R-:W-:Y:S05]  /*ce00*/  @!P3 BRA `(.L_x_30) ;  /* 0xfffffffc00f0b947 */ /* 0x004fea000383ffff */
[----:B------:R-:W2:Y:S01]  /*ce10*/  LDL.LU R16, [R1+0xd8] ;  /* 0x0000d80001107983 */ /* 0x000ea20000300800 */
[----:B------:R-:W-:-:S03]  /*ce20*/  ULDC UR5, c[0x0][0x604] ;  /* 0x0001810000057ab9 */ /* 0x000fc60000000800 */
[----:B------:R-:W3:Y:S01]  /*ce30*/  LDL.LU R15, [R1+0xe4] ;  /* 0x0000e400010f7983 */ /* 0x000ee20000300800 */
[----:B-1----:R-:W-:-:S03]  /*ce40*/  FMUL R4, R13, UR5 ;  /* 0x000000050d047c20 */ /* 0x002fc60008400000 */
[----:B------:R-:W-:Y:S01]  /*ce50*/  STL.64 [R1+0x188], R150 ;  /* 0x0001889601007387 */ /* 0x000fe20000100a00 */
[--C-:B------:R-:W-:Y:S01]  /*ce60*/  FFMA R24, R24, UR5, -R4.reuse ;  /* 0x0000000518187c23 */ /* 0x100fe20008000804 */
[--C-:B------:R-:W-:Y:S01]  /*ce70*/  FFMA R12, R25, UR5, -R4.reuse ;  /* 0x00000005190c7c23 */ /* 0x100fe20008000804 */
[----:B------:R-:W-:Y:S01]  /*ce80*/  FFMA R29, R29, UR5, -R4 ;  /* 0x000000051d1d7c23 */ /* 0x000fe20008000804 */
[----:B------:R-:W-:Y:S02]  /*ce90*/  STL.64 [R1+0x180], R148 ;  /* 0x0001809401007387 */ /* 0x000fe40000100a00 */
[----:B------:R-:W-:Y:S02]  /*cea0*/  FSETP.GEU.AND P3, PT, R24, -126, PT ;  /* 0xc2fc00001800780b */ /* 0x000fe40003f6e000 */
[----:B------:R-:W-:Y:S01]  /*ceb0*/  STL.64 [R1+0x178], R146 ;  /* 0x0001789201007387 */ /* 0x000fe20000100a00 */
[----:B------:R-:W-:-:S03]  /*cec0*/  FSETP.GEU.AND P4, PT, R29, -126, PT ;  /* 0xc2fc00001d00780b */ /* 0x000fc60003f8e000 */
[----:B------:R-:W-:Y:S04]  /*ced0*/  STL.64 [R1+0x170], R144 ;  /* 0x0001709001007387 */ /* 0x000fe80000100a00 */
[----:B------:R-:W-:Y:S03]  /*cee0*/  STL.64 [R1+0x168], R142 ;  /* 0x0001688e01007387 */ /* 0x000fe60000100a00 */
[----:B------:R-:W-:Y:S01]  /*cef0*/  @!P3 FMUL R24, R24, 0.5 ;  /* 0x3f0000001818b820 */ /* 0x000fe20000400000 */
[----:B------:R-:W-:Y:S04]  /*cf00*/  STL.64 [R1+0x160], R140 ;  /* 0x0001608c01007387 */ /* 0x000fe80000100a00 */
[----:B------:R-:W-:Y:S01]  /*cf10*/  STL.64 [R1+0x158], R138 ;  /* 0x0001588a01007387 */ /* 0x000fe20000100a00 */
[----:B------:R-:W1:Y:S03]  /*cf20*/  MUFU.EX2 R24, R24 ;  /* 0x0000001800187308 */ /* 0x000e660000000800 */
[----:B------:R4:W-:Y:S04]  /*cf30*/  STL.64 [R1+0x150], R136 ;  /* 0x0001508801007387 */ /* 0x0009e80000100a00 */
[----:B-----5:R3:W-:Y:S04]  /*cf40*/  STL [R1+0x14c], R2 ;  /* 0x00014c0201007387 */ /* 0x0207e80000100800 */
[----:B------:R3:W-:Y:S04]  /*cf50*/  STL [R1+0x148], R0 ;  /* 0x0001480001007387 */ /* 0x0007e80000100800 */
[----:B----4-:R-:W4:Y:S01]  /*cf60*/  LDL.LU.64 R136, [R1] ;  /* 0x0000000001887983 */ /* 0x010f220000300a00 */
[----:B-1----:R-:W-:Y:S01]  /*cf70*/  @!P3 FMUL R24, R24, R24 ;  /* 0x000000181818b220 */ /* 0x002fe20000400000 */
[----:B------:R-:W-:-:S02]  /*cf80*/  FSETP.GEU.AND P3, PT, R12, -126, PT ;  /* 0xc2fc00000c00780b */ /* 0x000fc40003f6e000 */
[----:B------:R-:W4:Y:S04]  /*cf90*/  LDL.LU.64 R138, [R1+0x8] ;  /* 0x00000800018a7983 */ /* 0x000f280000300a00 */
[----:B------:R-:W4:Y:S04]  /*cfa0*/  LDL.LU.64 R140, [R1+0x10] ;  /* 0x00001000018c7983 */ /* 0x000f280000300a00 */
[----:B------:R-:W4:Y:S04]  /*cfb0*/  LDL.LU.64 R142, [R1+0x18] ;  /* 0x00001800018e7983 */ /* 0x000f280000300a00 */
[----:B------:R-:W4:Y:S01]  /*cfc0*/  LDL.LU.64 R144, [R1+0x20] ;  /* 0x0000200001907983 */ /* 0x000f220000300a00 */
[----:B------:R-:W-:-:S03]  /*cfd0*/  @!P3 FMUL R12, R12, 0.5 ;  /* 0x3f0000000c0cb820 */ /* 0x000fc60000400000 */
[----:B------:R-:W4:Y:S03]  /*cfe0*/  LDL.LU.64 R146, [R1+0x28] ;  /* 0x0000280001927983 */ /* 0x000f260000300a00 */
[----:B------:R-:W1:Y:S01]  /*cff0*/  MUFU.EX2 R12, R12 ;  /* 0x0000000c000c7308 */ /* 0x000e620000000800 */
[----:B------:R-:W4:Y:S04]  /*d000*/  LDL.LU.64 R148, [R1+0x30] ;  /* 0x0000300001947983 */ /* 0x000f280000300a00 */
[----:B------:R-:W4:Y:S01]  /*d010*/  LDL.LU.64 R150, [R1+0x38] ;  /* 0x0000380001967983 */ /* 0x000f220000300a00 */
[----:B-1----:R-:W-:Y:S01]  /*d020*/  @!P3 FMUL R12, R12, R12 ;  /* 0x0000000c0c0cb220 */ /* 0x002fe20000400000 */
[----:B------:R-:W-:-:S06]  /*d030*/  @!P4 FMUL R29, R29, 0.5 ;  /* 0x3f0000001d1dc820 */ /* 0x000fcc0000400000 */
[----:B------:R-:W1:Y:S01]  /*d040*/  MUFU.EX2 R29, R29 ;  /* 0x0000001d001d7308 */ /* 0x000e620000000800 */
[----:B------:R-:W-:Y:S01]  /*d050*/  R2UR UR6, R248 ;  /* 0x00000000f80672ca */ /* 0x000fe200000e0000 */
[----:B------:R-:W-:Y:S01]  /*d060*/  UMOV UR7, 0x80000020 ;  /* 0x8000002000077882 */ /* 0x000fe20000000000 */
[----:B-1----:R-:W-:-:S11]  /*d070*/  @!P4 FMUL R29, R29, R29 ;  /* 0x0000001d1d1dc220 */ /* 0x002fd60000400000 */
[----:B------:R-:W-:-:S04]  /*d080*/  UIMAD UR6, UR6, 0x1c00, UR38 ;  /* 0x00001c00060678a4 */ /* 0x000fc8000f8e0226 */
[----:B------:R-:W-:Y:S01]  /*d090*/  UIADD3 UR8, UR6, 0x400, URZ ;  /* 0x0000040006087890 */ /* 0x000fe2000fffe03f */
[----:B------:R-:W-:-:S06]  /*d0a0*/  UMOV UR19, 0x80000020 ;  /* 0x8000002000137882 */ /* 0x000fcc0000000000 */
[----:B------:R-:W-:Y:S01]  /*d0b0*/  UMOV UR18, UR8 ;  /* 0x0000000800127c82 */ /* 0x000fe20008000000 */
[----:B--2---:R-:W-:Y:S01]  /*d0c0*/  FFMA R13, R5, R16, R24 ;  /* 0x00000010050d7223 */ /* 0x004fe20000000018 */
[----:B------:R-:W-:Y:S01]  /*d0d0*/  FMUL R5, R14, UR5 ;  /* 0x000000050e057c20 */ /* 0x000fe20008400000 */
[----:B------:R-:W-:Y:S02]  /*d0e0*/  F2FP.BF16.F32.PACK_AB R24, R12, R24 ;  /* 0x000000180c18723e */ /* 0x000fe400000010ff */
[----:B------:R-:W-:Y:S01]  /*d0f0*/  FADD R14, R13, R12 ;  /* 0x0000000c0d0e7221 */ /* 0x000fe20000000000 */
[--C-:B------:R-:W-:Y:S01]  /*d100*/  FFMA R25, R26, UR5, -R5.reuse ;  /* 0x000000051a197c23 */ /* 0x100fe20008000805 */
[----:B------:R-:W-:Y:S01]  /*d110*/  FFMA R26, R28, UR5, -R4 ;  /* 0x000000051c1a7c23 */ /* 0x000fe20008000804 */
[----:B------:R-:W-:-:S03]  /*d120*/  FFMA R27, R27, UR5, -R5 ;  /* 0x000000051b1b7c23 */ /* 0x000fc60008000805 */
[----:B------:R-:W-:Y:S02]  /*d130*/  FSETP.GEU.AND P5, PT, R25, -126, PT ;  /* 0xc2fc00001900780b */ /* 0x000fe40003fae000 */
[----:B------:R-:W-:-:S11]  /*d140*/  FSETP.GEU.AND P3, PT, R26, -126, PT ;  /* 0xc2fc00001a00780b */ /* 0x000fd60003f6e000 */
[----:B------:R-:W-:Y:S02]  /*d150*/  @!P5 FMUL R25, R25, 0.5 ;  /* 0x3f0000001919d820 */ /* 0x000fe40000400000 */
[----:B------:R-:W-:-:S04]  /*d160*/  @!P3 FMUL R26, R26, 0.5 ;  /* 0x3f0000001a1ab820 */ /* 0x000fc80000400000 */
[----:B------:R-:W1:Y:S08]  /*d170*/  MUFU.EX2 R25, R25 ;  /* 0x0000001900197308 */ /* 0x000e700000000800 */
[----:B------:R-:W2:Y:S01]  /*d180*/  MUFU.EX2 R26, R26 ;  /* 0x0000001a001a7308 */ /* 0x000ea20000000800 */
[--C-:B------:R-:W-:Y:S01]  /*d190*/  FFMA R13, R30, UR5, -R5.reuse ;  /* 0x000000051e0d7c23 */ /* 0x100fe20008000805 */
[----:B------:R-:W-:Y:S01]  /*d1a0*/  FFMA R12, R31, UR5, -R5 ;  /* 0x000000051f0c7c23 */ /* 0x000fe20008000805 */
[----:B------:R-:W-:Y:S01]  /*d1b0*/  FSETP.GEU.AND P6, PT, R27, -126, PT ;  /* 0xc2fc00001b00780b */ /* 0x000fe20003fce000 */
[----:B-1----:R-:W-:-:S02]  /*d1c0*/  @!P5 FMUL R25, R25, R25 ;  /* 0x000000191919d220 */ /* 0x002fc40000400000 */
[----:B------:R-:W-:Y:S02]  /*d1d0*/  FSETP.GEU.AND P5, PT, R13, -126, PT ;  /* 0xc2fc00000d00780b */ /* 0x000fe40003fae000 */
[----:B---3--:R-:W-:Y:S01]  /*d1e0*/  FFMA R23, R11, R15, R25 ;  /* 0x0000000f0b177223 */ /* 0x008fe20000000019 */
[----:B--2---:R-:W-:Y:S01]  /*d1f0*/  @!P3 FMUL R26, R26, R26 ;  /* 0x0000001a1a1ab220 */ /* 0x004fe20000400000 */
[----:B------:R-:W-:-:S06]  /*d200*/  FSETP.GEU.AND P3, PT, R12, -126, PT ;  /* 0xc2fc00000c00780b */ /* 0x000fcc0003f6e000 */
[----:B------:R-:W-:-:S03]  /*d210*/  @!P6 FMUL R27, R27, 0.5 ;  /* 0x3f0000001b1be820 */ /* 0x000fc60000400000 */
[----:B------:R-:W-:Y:S01]  /*d220*/  @!P5 FMUL R13, R13, 0.5 ;  /* 0x3f0000000d0dd820 */ /* 0x000fe20000400000 */
[----:B------:R-:W1:Y:S03]  /*d230*/  MUFU.EX2 R11, R27 ;  /* 0x0000001b000b7308 */ /* 0x000e660000000800 */
[----:B------:R-:W-:-:S05]  /*d240*/  @!P3 FMUL R12, R12, 0.5 ;  /* 0x3f0000000c0cb820 */ /* 0x000fca0000400000 */
[----:B------:R-:W2:Y:S08]  /*d250*/  MUFU.EX2 R13, R13 ;  /* 0x0000000d000d7308 */ /* 0x000eb00000000800 */
[----:B------:R-:W3:Y:S01]  /*d260*/  MUFU.EX2 R12, R12 ;  /* 0x0000000c000c7308 */ /* 0x000ee20000000800 */
[----:B-1----:R-:W-:Y:S01]  /*d270*/  @!P6 FMUL R11, R11, R11 ;  /* 0x0000000b0b0be220 */ /* 0x002fe20000400000 */
[----:B------:R-:W-:Y:S01]  /*d280*/  FADD R14, R14, R26 ;  /* 0x0000001a0e0e7221 */ /* 0x000fe20000000000 */
[----:B------:R-:W-:Y:S01]  /*d290*/  F2FP.BF16.F32.PACK_AB R26, R29, R26 ;  /* 0x0000001a1d1a723e */ /* 0x000fe200000010ff */
[----:B--2---:R-:W-:-:S02]  /*d2a0*/  @!P5 FMUL R13, R13, R13 ;  /* 0x0000000d0d0dd220 */ /* 0x004fc40000400000 */
[----:B------:R-:W-:Y:S01]  /*d2b0*/  F2FP.BF16.F32.PACK_AB R25, R11, R25 ;  /* 0x000000190b19723e */ /* 0x000fe200000010ff */
[----:B---3--:R-:W-:-:S05]  /*d2c0*/  @!P3 FMUL R12, R12, R12 ;  /* 0x0000000c0c0cb220 */ /* 0x008fca0000400000 */
[----:B------:R-:W-:-:S04]  /*d2d0*/  F2FP.BF16.F32.PACK_AB R27, R12, R13 ;  /* 0x0000000d0c1b723e */ /* 0x000fc800000010ff */
[----:B----4-:R-:W-:-:S06]  /*d2e0*/  WARPGROUP.ARRIVE ;  /* 0x00000000000079c5 */ /* 0x010fcc0000000000 */
[----:B------:R-:W-:Y:S03]  /*d2f0*/  HGMMA.64x32x16.F32.BF16 R136, R24, gdesc[UR4].tnspB, R136, gsb0 ;  /* 0x4060000418887df0 */ /* 0x000fe60008001888 */
        /* <DEDUP_REMOVED lines=8> */
[----:B------:R-:W-:Y:S01]  /*d380*/  UIADD3 UR12, UR6, 0xc00, URZ ;  /* 0x00000c00060c7890 */ /* 0x000fe2000fffe03f */
[----:B------:R-:W-:-:S06]  /*d390*/  UMOV UR19, 0x80000020 ;  /* 0x8000002000137882 */ /* 0x000fcc0000000000 */
[----:B------:R-:W-:Y:S01]  /*d3a0*/  UMOV UR18, UR12 ;  /* 0x0000000c00127c82 */ /* 0x000fe20008000000 */
        /* <DEDUP_REMOVED lines=19> */
[----:B------:R-:W-:Y:S01]  /*d4e0*/  FADD R249, R14, R29 ;  /* 0x0000001d0ef97221 */ /* 0x000fe20000000000 */
[----:B------:R-:W-:Y:S01]  /*d4f0*/  IMAD.MOV.U32 R14, RZ, RZ, R147 ;  /* 0x000000ffff0e7224 */ /* 0x000fe200078e0093 */
[----:B------:R-:W-:Y:S01]  /*d500*/  MOV R15, R137 ;  /* 0x00000089000f7202 */ /* 0x000fe20000000f00 */
[----:B------:R-:W-:Y:S01]  /*d510*/  IMAD.MOV.U32 R16, RZ, RZ, R142 ;  /* 0x000000ffff107224 */ /* 0x000fe200078e008e */
[----:B------:R-:W-:Y:S02]  /*d520*/  WARPGROUP.DEPBAR.LE gsb0, 0x0 ;  /* 0x00008000000079c5 */ /* 0x000fe40000010000 */
[----:B------:R-:W-:Y:S01]  /*d530*/  FFMA R24, R32, UR5, -R4 ;  /* 0x0000000520187c23 */ /* 0x000fe20008000804 */
[----:B------:R-:W-:Y:S02]  /*d540*/  IMAD.MOV.U32 R32, RZ, RZ, R14 ;  /* 0x000000ffff207224 */ /* 0x000fe400078e000e */
[----:B------:R-:W-:-:S02]  /*d550*/  FFMA R14, R33, UR5, -R4 ;  /* 0x00000005210e7c23 */ /* 0x000fc40008000804 */
[----:B------:R-:W-:-:S03]  /*d560*/  FSETP.GEU.AND P5, PT, R24, -126, PT ;  /* 0xc2fc00001800780b */ /* 0x000fc60003fae000 */
[----:B------:R-:W-:-:S10]  /*d570*/  FSETP.GEU.AND P6, PT, R14, -126, PT ;  /* 0xc2fc00000e00780b */ /* 0x000fd40003fce000 */
[----:B------:R-:W-:-:S03]  /*d580*/  @!P5 FMUL R24, R24, 0.5 ;  /* 0x3f0000001818d820 */ /* 0x000fc60000400000 */
[----:B------:R-:W-:-:S03]  /*d590*/  @!P6 FMUL R14, R14, 0.5 ;  /* 0x3f0000000e0ee820 */ /* 0x000fc60000400000 */
[----:B------:R-:W1:Y:S08]  /*d5a0*/  MUFU.EX2 R24, R24 ;  /* 0x0000001800187308 */ /* 0x000e700000000800 */
[----:B------:R-:W2:Y:S01]  /*d5b0*/  MUFU.EX2 R14, R14 ;  /* 0x0000000e000e7308 */ /* 0x000ea20000000800 */
[----:B------:R-:W-:Y:S01]  /*d5c0*/  FFMA R26, R36, UR5, -R4 ;  /* 0x00000005241a7c23 */ /* 0x000fe20008000804 */
[----:B------:R-:W-:-:S02]  /*d5d0*/  IMAD.MOV.U32 R36, RZ, RZ, R15 ;  /* 0x000000ffff247224 */ /* 0x000fc400078e000f */
[----:B------:R-:W-:Y:S01]  /*d5e0*/  FFMA R15, R37, UR5, -R4 ;  /* 0x00000005250f7c23 */ /* 0x000fe20008000804 */
[--C-:B------:R-:W-:Y:S01]  /*d5f0*/  FFMA R25, R34, UR5, -R5.reuse ;  /* 0x0000000522197c23 */ /* 0x100fe20008000805 */
[----:B------:R-:W-:Y:S02]  /*d600*/  IMAD.MOV.U32 R37, RZ, RZ, R16 ;  /* 0x000000ffff257224 */ /* 0x000fe400078e0010 */
[----:B------:R-:W-:Y:S01]  /*d610*/  FFMA R16, R35, UR5, -R5 ;  /* 0x0000000523107c23 */ /* 0x000fe20008000805 */
[----:B-1----:R-:W-:Y:S01]  /*d620*/  @!P5 FMUL R24, R24, R24 ;  /* 0x000000181818d220 */ /* 0x002fe20000400000 */
[----:B------:R-:W-:Y:S01]  /*d630*/  FSETP.GEU.AND P5, PT, R25, -126, PT ;  /* 0xc2fc00001900780b */ /* 0x000fe20003fae000 */
[----:B--2---:R-:W-:Y:S02]  /*d640*/  @!P6 FMUL R14, R14, R14 ;  /* 0x0000000e0e0ee220 */ /* 0x004fe40000400000 */
[----:B------:R-:W-:Y:S02]  /*d650*/  FSETP.GEU.AND P6, PT, R16, -126, PT ;  /* 0xc2fc00001000780b */ /* 0x000fe40003fce000 */
[----:B------:R-:W-:-:S08]  /*d660*/  FSETP.GEU.AND P4, PT, R15, -126, PT ;  /* 0xc2fc00000f00780b */ /* 0x000fd00003f8e000 */
[----:B------:R-:W-:-:S03]  /*d670*/  @!P5 FMUL R25, R25, 0.5 ;  /* 0x3f0000001919d820 */ /* 0x000fc60000400000 */
[----:B------:R-:W-:-:S03]  /*d680*/  @!P6 FMUL R16, R16, 0.5 ;  /* 0x3f0000001010e820 */ /* 0x000fc60000400000 */
[----:B------:R-:W1:Y:S01]  /*d690*/  MUFU.EX2 R25, R25 ;  /* 0x0000001900197308 */ /* 0x000e620000000800 */
[----:B------:R-:W-:Y:S01]  /*d6a0*/  IMAD.MOV.U32 R17, RZ, RZ, R139 ;  /* 0x000000ffff117224 */ /* 0x000fe200078e008b */
[----:B------:R-:W-:Y:S01]  /*d6b0*/  MOV R28, R143 ;  /* 0x0000008f001c7202 */ /* 0x000fe20000000f00 */
[----:B------:R-:W-:-:S05]  /*d6c0*/  @!P4 FMUL R15, R15, 0.5 ;  /* 0x3f0000000f0fc820 */ /* 0x000fca0000400000 */
[----:B------:R-:W2:Y:S01]  /*d6d0*/  MUFU.EX2 R16, R16 ;  /* 0x0000001000107308 */ /* 0x000ea20000000800 */
[--C-:B------:R-:W-:Y:S01]  /*d6e0*/  FFMA R27, R38, UR5, -R5.reuse ;  /* 0x00000005261b7c23 */ /* 0x100fe20008000805 */
[----:B------:R-:W-:Y:S01]  /*d6f0*/  IMAD.MOV.U32 R18, RZ, RZ, R136 ;  /* 0x000000ffff127224 */ /* 0x000fe200078e0088 */
[----:B------:R-:W-:Y:S01]  /*d700*/  MOV R38, R17 ;  /* 0x0000001100267202 */ /* 0x000fe20000000f00 */
[----:B------:R-:W-:Y:S01]  /*d710*/  FFMA R17, R39, UR5, -R5 ;  /* 0x0000000527117c23 */ /* 0x000fe20008000805 */
[----:B------:R-:W-:Y:S02]  /*d720*/  IMAD.MOV.U32 R39, RZ, RZ, R28 ;  /* 0x000000ffff277224 */ /* 0x000fe400078e001c */
[----:B------:R-:W-:Y:S01]  /*d730*/  FFMA R28, R40, UR5, -R4 ;  /* 0x00000005281c7c23 */ /* 0x000fe20008000804 */
[----:B------:R-:W-:Y:S01]  /*d740*/  IMAD.MOV.U32 R40, RZ, RZ, R18 ;  /* 0x000000ffff287224 */ /* 0x000fe200078e0012 */
[----:B------:R-:W3:Y:S01]  /*d750*/  MUFU.EX2 R15, R15 ;  /* 0x0000000f000f7308 */ /* 0x000ee20000000800 */
[----:B------:R-:W-:Y:S01]  /*d760*/  FFMA R18, R41, UR5, -R4 ;  /* 0x0000000529127c23 */ /* 0x000fe20008000804 */
[----:B------:R-:W-:Y:S01]  /*d770*/  FSETP.GEU.AND P3, PT, R26, -126, PT ;  /* 0xc2fc00001a00780b */ /* 0x000fe20003f6e000 */
[----:B-1----:R-:W-:Y:S01]  /*d780*/  @!P5 FMUL R25, R25, R25 ;  /* 0x000000191919d220 */ /* 0x002fe20000400000 */
[----:B------:R-:W-:Y:S01]  /*d790*/  FSETP.GEU.AND P5, PT, R28, -126, PT ;  /* 0xc2fc00001c00780b */ /* 0x000fe20003fae000 */
[----:B--2---:R-:W-:Y:S01]  /*d7a0*/  @!P6 FMUL R16, R16, R16 ;  /* 0x000000101010e220 */ /* 0x004fe20000400000 */
[----:B------:R-:W-:-:S09]  /*d7b0*/  FSETP.GEU.AND P6, PT, R18, -126, PT ;  /* 0xc2fc00001200780b */ /* 0x000fd20003fce000 */
[----:B------:R-:W-:Y:S01]  /*d7c0*/  @!P3 FMUL R26, R26, 0.5 ;  /* 0x3f0000001a1ab820 */ /* 0x000fe20000400000 */
[----:B---3--:R-:W-:Y:S01]  /*d7d0*/  @!P4 FMUL R15, R15, R15 ;  /* 0x0000000f0f0fc220 */ /* 0x008fe20000400000 */
[----:B------:R-:W-:Y:S01]  /*d7e0*/  FSETP.GEU.AND P4, PT, R17, -126, PT ;  /* 0xc2fc00001100780b */ /* 0x000fe20003f8e000 */
[----:B------:R-:W-:-:S03]  /*d7f0*/  @!P5 FMUL R28, R28, 0.5 ;  /* 0x3f0000001c1cd820 */ /* 0x000fc60000400000 */
[----:B------:R-:W1:Y:S01]  /*d800*/  MUFU.EX2 R26, R26 ;  /* 0x0000001a001a7308 */ /* 0x000e620000000800 */
[----:B------:R-:W-:Y:S01]  /*d810*/  @!P6 FMUL R18, R18, 0.5 ;  /* 0x3f0000001212e820 */ /* 0x000fe20000400000 */
[----:B------:R-:W-:-:S06]  /*d820*/  IMAD.MOV.U32 R30, RZ, RZ, R141 ;  /* 0x000000ffff1e7224 */ /* 0x000fcc00078e008d */
[----:B------:R-:W2:Y:S01]  /*d830*/  MUFU.EX2 R28, R28 ;  /* 0x0000001c001c7308 */ /* 0x000ea20000000800 */
[----:B------:R-:W-:Y:S01]  /*d840*/  MOV R19, R138 ;  /* 0x0000008a00137202 */ /* 0x000fe20000000f00 */
[----:B------:R-:W-:-:S06]  /*d850*/  @!P4 FMUL R17, R17, 0.5 ;  /* 0x3f0000001111c820 */ /* 0x000fcc0000400000 */
[----:B------:R-:W3:Y:S01]  /*d860*/  MUFU.EX2 R18, R18 ;  /* 0x0000001200127308 */ /* 0x000ee20000000800 */
[----:B------:R-:W-:Y:S01]  /*d870*/  IMAD.MOV.U32 R29, RZ, RZ, R140 ;  /* 0x000000ffff1d7224 */ /* 0x000fe200078e008c */
[----:B------:R-:W-:Y:S01]  /*d880*/  MOV R41, R30 ;  /* 0x0000001e00297202 */ /* 0x000fe20000000f00 */
[----:B------:R-:W-:Y:S02]  /*d890*/  IMAD.MOV.U32 R20, RZ, RZ, R144 ;  /* 0x000000ffff147224 */ /* 0x000fe400078e0090 */
[--C-:B------:R-:W-:Y:S01]  /*d8a0*/  FFMA R30, R44, UR5, -R4.reuse ;  /* 0x000000052c1e7c23 */ /* 0x100fe20008000804 */
[----:B------:R-:W-:Y:S02]  /*d8b0*/  IMAD.MOV.U32 R44, RZ, RZ, R19 ;  /* 0x000000ffff2c7224 */ /* 0x000fe400078e0013 */
[----:B------:R-:W-:Y:S01]  /*d8c0*/  FFMA R19, R45, UR5, -R4 ;  /* 0x000000052d137c23 */ /* 0x000fe20008000804 */
[----:B------:R-:W-:Y:S01]  /*d8d0*/  IMAD.MOV.U32 R45, RZ, RZ, R29 ;  /* 0x000000ffff2d7224 */ /* 0x000fe200078e001d */
[----:B------:R-:W4:Y:S01]  /*d8e0*/  MUFU.EX2 R17, R17 ;  /* 0x0000001100117308 */ /* 0x000f220000000800 */
[--C-:B------:R-:W-:Y:S01]  /*d8f0*/  FFMA R29, R42, UR5, -R5.reuse ;  /* 0x000000052a1d7c23 */ /* 0x100fe20008000805 */
[----:B------:R-:W-:Y:S01]  /*d900*/  MOV R42, R20 ;  /* 0x00000014002a7202 */ /* 0x000fe20000000f00 */
[----:B-1----:R-:W-:Y:S01]  /*d910*/  @!P3 FMUL R26, R26, R26 ;  /* 0x0000001a1a1ab220 */ /* 0x002fe20000400000 */
[----:B------:R-:W-:Y:S01]  /*d920*/  FFMA R20, R43, UR5, -R5 ;  /* 0x000000052b147c23 */ /* 0x000fe20008000805 */
[----:B------:R-:W-:Y:S01]  /*d930*/  FSETP.GEU.AND P3, PT, R27, -126, PT ;  /* 0xc2fc00001b00780b */ /* 0x000fe20003f6e000 */
[----:B--2---:R-:W-:Y:S01]  /*d940*/  @!P5 FMUL R28, R28, R28 ;  /* 0x0000001c1c1cd220 */ /* 0x004fe20000400000 */
[----:B------:R-:W-:Y:S01]  /*d950*/  FSETP.GEU.AND P5, PT, R29, -126, PT ;  /* 0xc2fc00001d00780b */ /* 0x000fe20003fae000 */
[----:B---3--:R-:W-:Y:S01]  /*d960*/  @!P6 FMUL R18, R18, R18 ;  /* 0x000000121212e220 */ /* 0x008fe20000400000 */
[----:B------:R-:W-:Y:S01]  /*d970*/  FSETP.GEU.AND P6, PT, R20, -126, PT ;  /* 0xc2fc00001400780b */ /* 0x000fe20003fce000 */
[----:B----4-:R-:W-:-:S08]  /*d980*/  @!P4 FMUL R17, R17, R17 ;  /* 0x000000111111c220 */ /* 0x010fd00000400000 */
[----:B------:R-:W-:Y:S01]  /*d990*/  @!P3 FMUL R27, R27, 0.5 ;  /* 0x3f0000001b1bb820 */ /* 0x000fe20000400000 */
[----:B------:R-:W-:Y:S01]  /*d9a0*/  FSETP.GEU.AND P4, PT, R19, -126, PT ;  /* 0xc2fc00001300780b */ /* 0x000fe20003f8e000 */
[----:B------:R-:W-:Y:S02]  /*d9b0*/  @!P5 FMUL R29, R29, 0.5 ;  /* 0x3f0000001d1dd820 */ /* 0x000fe40000400000 */
[----:B------:R-:W-:Y:S02]  /*d9c0*/  @!P6 FMUL R20, R20, 0.5 ;  /* 0x3f0000001414e820 */ /* 0x000fe40000400000 */
[----:B------:R-:W1:Y:S01]  /*d9d0*/  MUFU.EX2 R27, R27 ;  /* 0x0000001b001b7308 */ /* 0x000e620000000800 */
[----:B------:R-:W-:Y:S01]  /*d9e0*/  IMAD.MOV.U32 R31, RZ, RZ, R145 ;  /* 0x000000ffff1f7224 */ /* 0x000fe200078e0091 */
[----:B------:R-:W-:-:S06]  /*d9f0*/  MOV R21, R148 ;  /* 0x0000009400157202 */ /* 0x000fcc0000000f00 */
[----:B------:R-:W2:Y:S01]  /*da00*/  MUFU.EX2 R29, R29 ;  /* 0x0000001d001d7308 */ /* 0x000ea20000000800 */
[----:B------:R-:W-:Y:S01]  /*da10*/  @!P4 FMUL R19, R19, 0.5 ;  /* 0x3f0000001313c820 */ /* 0x000fe20000400000 */
[----:B------:R-:W-:-:S06]  /*da20*/  MOV R33, R31 ;  /* 0x0000001f00217202 */ /* 0x000fcc0000000f00 */
[----:B------:R-:W3:Y:S01]  /*da30*/  MUFU.EX2 R20, R20 ;  /* 0x0000001400147308 */ /* 0x000ee20000000800 */
[----:B------:R-:W-:Y:S02]  /*da40*/  IMAD.MOV.U32 R22, RZ, RZ, R146 ;  /* 0x000000ffff167224 */ /* 0x000fe400078e0092 */
[----:B------:R-:W-:Y:S01]  /*da50*/  FFMA R31, R46, UR5, -R5 ;  /* 0x000000052e1f7c23 */ /* 0x000fe20008000805 */
[----:B------:R-:W-:Y:S02]  /*da60*/  IMAD.MOV.U32 R46, RZ, RZ, R21 ;  /* 0x000000ffff2e7224 */ /* 0x000fe400078e0015 */
[----:B------:R-:W-:Y:S01]  /*da70*/  FFMA R21, R47, UR5, -R5 ;  /* 0x000000052f157c23 */ /* 0x000fe20008000805 */
[----:B------:R-:W-:Y:S02]  /*da80*/  IMAD.MOV.U32 R47, RZ, RZ, R32 ;  /* 0x000000ffff2f7224 */ /* 0x000fe400078e0020 */
[--C-:B------:R-:W-:Y:S01]  /*da90*/  FFMA R32, R48, UR5, -R4.reuse ;  /* 0x0000000530207c23 */ /* 0x100fe20008000804 */
[----:B------:R-:W-:Y:S01]  /*daa0*/  MOV R48, R22 ;  /* 0x0000001600307202 */ /* 0x000fe20000000f00 */
[----:B------:R-:W4:Y:S01]  /*dab0*/  MUFU.EX2 R19, R19 ;  /* 0x0000001300137308 */ /* 0x000f220000000800 */
[----:B-1----:R-:W-:Y:S01]  /*dac0*/  @!P3 FMUL R27, R27, R27 ;  /* 0x0000001b1b1bb220 */ /* 0x002fe20000400000 */
[----:B------:R-:W-:Y:S01]  /*dad0*/  FFMA R22, R49, UR5, -R4 ;  /* 0x0000000531167c23 */ /* 0x000fe20008000804 */
[----:B------:R-:W-:Y:S01]  /*dae0*/  FSETP.GEU.AND P3, PT, R30, -126, PT ;  /* 0xc2fc00001e00780b */ /* 0x000fe20003f6e000 */
[----:B--2---:R-:W-:Y:S01]  /*daf0*/  @!P5 FMUL R29, R29, R29 ;  /* 0x0000001d1d1dd220 */ /* 0x004fe20000400000 */
[----:B------:R-:W-:Y:S01]  /*db00*/  FSETP.GEU.AND P5, PT, R32, -126, PT ;  /* 0xc2fc00002000780b */ /* 0x000fe20003fae000 */
[----:B---3--:R-:W-:Y:S01]  /*db10*/  @!P6 FMUL R20, R20, R20 ;  /* 0x000000141414e220 */ /* 0x008fe20000400000 */
[----:B------:R-:W-:-:S09]  /*db20*/  FSETP.GEU.AND P6, PT, R22, -126, PT ;  /* 0xc2fc00001600780b */ /* 0x000fd20003fce000 */
[----:B------:R-:W-:Y:S01]  /*db30*/  @!P3 FMUL R30, R30, 0.5 ;  /* 0x3f0000001e1eb820 */ /* 0x000fe20000400000 */
[----:B----4-:R-:W-:Y:S01]  /*db40*/  @!P4 FMUL R19, R19, R19 ;  /* 0x000000131313c220 */ /* 0x010fe20000400000 */
[C---:B------:R-:W-:Y:S01]  /*db50*/  FSETP.GEU.AND P4, PT, R21.reuse, -126, PT ;  /* 0xc2fc00001500780b */ /* 0x040fe20003f8e000 */
[----:B------:R-:W-:Y:S01]  /*db60*/  @!P5 FMUL R32, R32, 0.5 ;  /* 0x3f0000002020d820 */ /* 0x000fe20000400000 */
[----:B------:R-:W-:Y:S02]  /*db70*/  @!P6 FMUL R22, R22, 0.5 ;  /* 0x3f0000001616e820 */ /* 0x000fe40000400000 */
[----:B------:R-:W1:Y:S08]  /*db80*/  MUFU.EX2 R30, R30 ;  /* 0x0000001e001e7308 */ /* 0x000e700000000800 */
[----:B------:R-:W2:Y:S01]  /*db90*/  MUFU.EX2 R32, R32 ;  /* 0x0000002000207308 */ /* 0x000ea20000000800 */
[----:B------:R-:W-:-:S07]  /*dba0*/  @!P4 FMUL R21, R21, 0.5 ;  /* 0x3f0000001515c820 */ /* 0x000fce0000400000 */
[----:B------:R-:W3:Y:S01]  /*dbb0*/  MUFU.EX2 R22, R22 ;  /* 0x0000001600167308 */ /* 0x000ee20000000800 */
[----:B------:R-:W-:Y:S02]  /*dbc0*/  IMAD.MOV.U32 R49, RZ, RZ, R33 ;  /* 0x000000ffff317224 */ /* 0x000fe400078e0021 */
[----:B------:R-:W-:Y:S01]  /*dbd0*/  FFMA R33, R50, UR5, -R5 ;  /* 0x0000000532217c23 */ /* 0x000fe20008000805 */
[----:B------:R-:W-:Y:S01]  /*dbe0*/  FADD R35, R23, R11 ;  /* 0x0000000b17237221 */ /* 0x000fe20000000000 */
[----:B-1----:R-:W-:Y:S01]  /*dbf0*/  @!P3 FMUL R30, R30, R30 ;  /* 0x0000001e1e1eb220 */ /* 0x002fe20000400000 */
[----:B------:R-:W-:Y:S02]  /*dc00*/  FFMA R23, R51, UR5, -R5 ;  /* 0x0000000533177c23 */ /* 0x000fe40008000805 */
[----:B------:R-:W1:Y:S01]  /*dc10*/  MUFU.EX2 R21, R21 ;  /* 0x0000001500157308 */ /* 0x000e620000000800 */
[----:B------:R-:W-:Y:S01]  /*dc20*/  FSETP.GEU.AND P3, PT, R31, -126, PT ;  /* 0xc2fc00001f00780b */ /* 0x000fe20003f6e000 */
[----:B--2---:R-:W-:Y:S01]  /*dc30*/  @!P5 FMUL R32, R32, R32 ;  /* 0x000000202020d220 */ /* 0x004fe20000400000 */
[----:B------:R-:W-:Y:S01]  /*dc40*/  FSETP.GEU.AND P5, PT, R33, -126, PT ;  /* 0xc2fc00002100780b */ /* 0x000fe20003fae000 */
[----:B---3--:R-:W-:Y:S01]  /*dc50*/  @!P6 FMUL R22, R22, R22 ;  /* 0x000000161616e220 */ /* 0x008fe20000400000 */
[----:B------:R-:W-:Y:S01]  /*dc60*/  FSETP.GEU.AND P6, PT, R23, -126, PT ;  /* 0xc2fc00001700780b */ /* 0x000fe20003fce000 */
[----:B------:R-:W-:-:S08]  /*dc70*/  FFMA R53, R53, UR5, -R4 ;  /* 0x0000000535357c23 */ /* 0x000fd00008000804 */
[----:B------:R-:W-:Y:S02]  /*dc80*/  @!P3 FMUL R31, R31, 0.5 ;  /* 0x3f0000001f1fb820 */ /* 0x000fe40000400000 */
[----:B------:R-:W-:Y:S01]  /*dc90*/  @!P5 FMUL R33, R33, 0.5 ;  /* 0x3f0000002121d820 */ /* 0x000fe20000400000 */
[----:B-1----:R-:W-:Y:S01]  /*dca0*/  @!P4 FMUL R21, R21, R21 ;  /* 0x000000151515c220 */ /* 0x002fe20000400000 */
[----:B------:R-:W-:Y:S02]  /*dcb0*/  FSETP.GEU.AND P4, PT, R53, -126, PT ;  /* 0xc2fc00003500780b */ /* 0x000fe40003f8e000 */
[----:B------:R-:W1:Y:S01]  /*dcc0*/  MUFU.EX2 R31, R31 ;  /* 0x0000001f001f7308 */ /* 0x000e620000000800 */
[----:B------:R-:W-:-:S07]  /*dcd0*/  @!P6 FMUL R23, R23, 0.5 ;  /* 0x3f0000001717e820 */ /* 0x000fce0000400000 */
[----:B------:R-:W2:Y:S03]  /*dce0*/  MUFU.EX2 R33, R33 ;  /* 0x0000002100217308 */ /* 0x000ea60000000800 */
[----:B------:R-:W-:-:S05]  /*dcf0*/  @!P4 FMUL R53, R53, 0.5 ;  /* 0x3f0000003535c820 */ /* 0x000fca0000400000 */
[----:B------:R-:W3:Y:S01]  /*dd00*/  MUFU.EX2 R23, R23 ;  /* 0x0000001700177308 */ /* 0x000ee20000000800 */
[--C-:B------:R-:W-:Y:S01]  /*dd10*/  FFMA R34, R52, UR5, -R4.reuse ;  /* 0x0000000534227c23 */ /* 0x100fe20008000804 */
[----:B-1----:R-:W-:Y:S01]  /*dd20*/  @!P3 FMUL R31, R31, R31 ;  /* 0x0000001f1f1fb220 */ /* 0x002fe20000400000 */
[----:B------:R-:W-:-:S05]  /*dd30*/  FFMA R57, R57, UR5, -R4 ;  /* 0x0000000539397c23 */ /* 0x000fca0008000804 */
[----:B------:R1:W4:Y:S01]  /*dd40*/  MUFU.EX2 R11, R53 ;  /* 0x00000035000b7308 */ /* 0x0003220000000800 */
[----:B------:R-:W-:Y:S01]  /*dd50*/  FSETP.GEU.AND P3, PT, R34, -126, PT ;  /* 0xc2fc00002200780b */ /* 0x000fe20003f6e000 */
[----:B--2---:R-:W-:Y:S01]  /*dd60*/  @!P5 FMUL R33, R33, R33 ;  /* 0x000000212121d220 */ /* 0x004fe20000400000 */
[----:B-1----:R-:W-:Y:S02]  /*dd70*/  IMAD.MOV.U32 R53, RZ, RZ, R36 ;  /* 0x000000ffff357224 */ /* 0x002fe400078e0024 */
[----:B------:R-:W-:Y:S01]  /*dd80*/  FFMA R36, R56, UR5, -R4 ;  /* 0x0000000538247c23 */ /* 0x000fe20008000804 */
[----:B---3--:R-:W-:Y:S01]  /*dd90*/  @!P6 FMUL R23, R23, R23 ;  /* 0x000000171717e220 */ /* 0x008fe20000400000 */
[----:B------:R-:W-:-:S03]  /*dda0*/  FSETP.GEU.AND P6, PT, R57, -126, PT ;  /* 0xc2fc00003900780b */ /* 0x000fc60003fce000 */
[----:B------:R-:W-:-:S04]  /*ddb0*/  FSETP.GEU.AND P5, PT, R36, -126, PT ;  /* 0xc2fc00002400780b */ /* 0x000fc80003fae000 */
[----:B------:R-:W-:Y:S01]  /*ddc0*/  @!P3 FMUL R34, R34, 0.5 ;  /* 0x3f0000002222b820 */ /* 0x000fe20000400000 */
[----:B------:R-:W-:Y:S01]  /*ddd0*/  MOV R51, R39 ;  /* 0x0000002700337202 */ /* 0x000fe20000000f00 */
[----:B------:R-:W-:Y:S01]  /*dde0*/  FFMA R55, R55, UR5, -R5 ;  /* 0x0000000537377c23 */ /* 0x000fe20008000805 */
[----:B------:R-:W-:Y:S01]  /*ddf0*/  FADD R39, R35, R13 ;  /* 0x0000000d23277221 */ /* 0x000fe20000000000 */
[----:B----4-:R-:W-:Y:S02]  /*de00*/  @!P4 FMUL R11, R11, R11 ;  /* 0x0000000b0b0bc220 */ /* 0x010fe40000400000 */
[----:B------:R-:W1:Y:S01]  /*de10*/  MUFU.EX2 R34, R34 ;  /* 0x0000002200227308 */ /* 0x000e620000000800 */
[----:B------:R-:W-:Y:S02]  /*de20*/  @!P6 FMUL R57, R57, 0.5 ;  /* 0x3f0000003939e820 */ /* 0x000fe40000400000 */
[----:B------:R-:W-:Y:S01]  /*de30*/  @!P5 FMUL R36, R36, 0.5 ;  /* 0x3f0000002424d820 */ /* 0x000fe20000400000 */
[----:B------:R-:W-:Y:S01]  /*de40*/  FADD R39, R39, R12 ;  /* 0x0000000c27277221 */ /* 0x000fe20000000000 */
[----:B------:R-:W-:-:S03]  /*de50*/  FSETP.GEU.AND P4, PT, R55, -126, PT ;  /* 0xc2fc00003700780b */ /* 0x000fc60003f8e000 */
[----:B------:R-:W2:Y:S08]  /*de60*/  MUFU.EX2 R12, R57 ;  /* 0x00000039000c7308 */ /* 0x000eb00000000800 */
[----:B------:R-:W3:Y:S01]  /*de70*/  MUFU.EX2 R36, R36 ;  /* 0x0000002400247308 */ /* 0x000ee20000000800 */
[--C-:B------:R-:W-:Y:S01]  /*de80*/  FFMA R54, R54, UR5, -R5.reuse ;  /* 0x0000000536367c23 */ /* 0x100fe20008000805 */
[--C-:B------:R-:W-:Y:S01]  /*de90*/  FFMA R58, R58, UR5, -R5.reuse ;  /* 0x000000053a3a7c23 */ /* 0x100fe20008000805 */
[----:B------:R-:W-:Y:S01]  /*dea0*/  FFMA R59, R59, UR5, -R5 ;  /* 0x000000053b3b7c23 */ /* 0x000fe20008000805 */
[----:B------:R-:W-:Y:S01]  /*deb0*/  @!P4 FMUL R55, R55, 0.5 ;  /* 0x3f0000003737c820 */ /* 0x000fe20000400000 */
[----:B-1----:R-:W-:Y:S01]  /*dec0*/  @!P3 FMUL R34, R34, R34 ;  /* 0x000000222222b220 */ /* 0x002fe20000400000 */
[----:B------:R-:W-:-:S02]  /*ded0*/  FSETP.GEU.AND P3, PT, R54, -126, PT ;  /* 0xc2fc00003600780b */ /* 0x000fc40003f6e000 */
[----:B------:R1:W-:Y:S01]  /*dee0*/  MUFU.EX2 R13, R55 ;  /* 0x00000037000d7308 */ /* 0x0003e20000000800 */
[----:B--2---:R-:W-:Y:S01]  /*def0*/  @!P6 FMUL R12, R12, R12 ;  /* 0x0000000c0c0ce220 */ /* 0x004fe20000400000 */
[----:B------:R-:W-:Y:S01]  /*df00*/  FSETP.GEU.AND P6, PT, R59, -126, PT ;  /* 0xc2fc00003b00780b */ /* 0x000fe20003fce000 */
[----:B---3--:R-:W-:Y:S01]  /*df10*/  @!P5 FMUL R36, R36, R36 ;  /* 0x000000242424d220 */ /* 0x008fe20000400000 */
[----:B-1----:R-:W-:Y:S01]  /*df20*/  IMAD.MOV.U32 R55, RZ, RZ, R38 ;  /* 0x000000ffff377224 */ /* 0x002fe200078e0026 */
[----:B------:R-:W-:Y:S01]  /*df30*/  FSETP.GEU.AND P5, PT, R58, -126, PT ;  /* 0xc2fc00003a00780b */ /* 0x000fe20003fae000 */
[----:B------:R-:W-:Y:S01]  /*df40*/  FFMA R38, R60, UR5, -R4 ;  /* 0x000000053c267c23 */ /* 0x000fe20008000804 */
[----:B------:R-:W-:Y:S02]  /*df50*/  IMAD.MOV.U32 R60, RZ, RZ, R37 ;  /* 0x000000ffff3c7224 */ /* 0x000fe400078e0025 */
[----:B------:R-:W-:-:S04]  /*df60*/  FADD R37, R249, R24 ;  /* 0x00000018f9257221 */ /* 0x000fc80000000000 */
[----:B------:R-:W-:Y:S01]  /*df70*/  FADD R37, R37, R14 ;  /* 0x0000000e25257221 */ /* 0x000fe20000000000 */
[----:B------:R-:W-:Y:S01]  /*df80*/  @!P3 FMUL R54, R54, 0.5 ;  /* 0x3f0000003636b820 */ /* 0x000fe20000400000 */
[----:B------:R-:W-:Y:S02]  /*df90*/  @!P6 FMUL R59, R59, 0.5 ;  /* 0x3f0000003b3be820 */ /* 0x000fe40000400000 */
[----:B------:R-:W-:Y:S01]  /*dfa0*/  FADD R37, R37, R26 ;  /* 0x0000001a25257221 */ /* 0x000fe20000000000 */
[----:B------:R-:W-:Y:S01]  /*dfb0*/  @!P5 FMUL R58, R58, 0.5 ;  /* 0x3f0000003a3ad820 */ /* 0x000fe20000400000 */
[----:B------:R-:W1:Y:S01]  /*dfc0*/  MUFU.EX2 R35, R54 ;  /* 0x0000003600237308 */ /* 0x000e620000000800 */
[----:B------:R-:W-:Y:S02]  /*dfd0*/  IMAD.MOV.U32 R52, RZ, RZ, R40 ;  /* 0x000000ffff347224 */ /* 0x000fe400078e0028 */
[----:B------:R-:W-:Y:S01]  /*dfe0*/  FADD R40, R37, R15 ;  /* 0x0000000f25287221 */ /* 0x000fe20000000000 */
[----:B------:R-:W-:-:S04]  /*dff0*/  F2FP.BF16.F32.PACK_AB R26, R15, R26 ;  /* 0x0000001a0f1a723e */ /* 0x000fc800000010ff */
[----:B------:R-:W2:Y:S08]  /*e000*/  MUFU.EX2 R37, R58 ;  /* 0x0000003a00257308 */ /* 0x000eb00000000800 */
[----:B------:R-:W3:Y:S01]  /*e010*/  MUFU.EX2 R15, R59 ;  /* 0x0000003b000f7308 */ /* 0x000ee20000000800 */
[--C-:B------:R-:W-:Y:S01]  /*e020*/  FFMA R61, R61, UR5, -R4.reuse ;  /* 0x000000053d3d7c23 */ /* 0x100fe20008000804 */
[--C-:B------:R-:W-:Y:S01]  /*e030*/  FFMA R64, R64, UR5, -R4.reuse ;  /* 0x0000000540407c23 */ /* 0x100fe20008000804 */
[----:B------:R-:W-:Y:S01]  /*e040*/  FFMA R65, R65, UR5, -R4 ;  /* 0x0000000541417c23 */ /* 0x000fe20008000804 */
[----:B-1----:R-:W-:Y:S01]  /*e050*/  @!P3 FMUL R35, R35, R35 ;  /* 0x000000232323b220 */ /* 0x002fe20000400000 */
[----:B------:R-:W-:Y:S01]  /*e060*/  FSETP.GEU.AND P3, PT, R38, -126, PT ;  /* 0xc2fc00002600780b */ /* 0x000fe20003f6e000 */
[----:B------:R-:W-:Y:S01]  /*e070*/  @!P4 FMUL R13, R13, R13 ;  /* 0x0000000d0d0dc220 */ /* 0x000fe20000400000 */
[----:B------:R-:W-:Y:S01]  /*e080*/  FSETP.GEU.AND P4, PT, R61, -126, PT ;  /* 0xc2fc00003d00780b */ /* 0x000fe20003f8e000 */
[----:B--2---:R-:W-:Y:S01]  /*e090*/  @!P5 FMUL R37, R37, R37 ;  /* 0x000000252525d220 */ /* 0x004fe20000400000 */
[----:B------:R-:W-:Y:S01]  /*e0a0*/  FSETP.GEU.AND P5, PT, R64, -126, PT ;  /* 0xc2fc00004000780b */ /* 0x000fe20003fae000 */
[----:B------:R-:W-:Y:S01]  /*e0b0*/  FADD R39, R39, R25 ;  /* 0x0000001927277221 */ /* 0x000fe20000000000 */
[----:B---3--:R-:W-:Y:S01]  /*e0c0*/  @!P6 FMUL R15, R15, R15 ;  /* 0x0000000f0f0fe220 */ /* 0x008fe20000400000 */
[----:B------:R-:W-:-:S02]  /*e0d0*/  FSETP.GEU.AND P6, PT, R65, -126, PT ;  /* 0xc2fc00004100780b */ /* 0x000fc40003fce000 */
[----:B------:R-:W-:Y:S01]  /*e0e0*/  MOV R249, R41 ;  /* 0x0000002900f97202 */ /* 0x000fe20000000f00 */
[----:B------:R-:W-:-:S03]  /*e0f0*/  FADD R41, R39, R16 ;  /* 0x0000001027297221 */ /* 0x000fc60000000000 */
[----:B------:R-:W-:Y:S02]  /*e100*/  @!P3 FMUL R38, R38, 0.5 ;  /* 0x3f0000002626b820 */ /* 0x000fe40000400000 */
[----:B------:R-:W-:Y:S02]  /*e110*/  @!P4 FMUL R61, R61, 0.5 ;  /* 0x3f0000003d3dc820 */ /* 0x000fe40000400000 */
[----:B------:R-:W-:Y:S01]  /*e120*/  @!P5 FMUL R64, R64, 0.5 ;  /* 0x3f0000004040d820 */ /* 0x000fe20000400000 */
[----:B------:R-:W-:Y:S01]  /*e130*/  FADD R41, R41, R27 ;  /* 0x0000001b29297221 */ /* 0x000fe20000000000 */
[----:B------:R-:W-:Y:S01]  /*e140*/  IMAD.MOV.U32 R50, RZ, RZ, R42 ;  /* 0x000000ffff327224 */ /* 0x000fe200078e002a */
[----:B------:R-:W-:Y:S01]  /*e150*/  F2FP.BF16.F32.PACK_AB R24, R14, R24 ;  /* 0x000000180e18723e */ /* 0x000fe200000010ff */
[----:B------:R-:W-:Y:S01]  /*e160*/  FADD R43, R40, R28 ;  /* 0x0000001c282b7221 */ /* 0x000fe20000000000 */
[----:B------:R-:W-:Y:S01]  /*e170*/  @!P6 FMUL R65, R65, 0.5 ;  /* 0x3f0000004141e820 */ /* 0x000fe20000400000 */
[----:B------:R-:W-:Y:S01]  /*e180*/  FADD R42, R41, R17 ;  /* 0x00000011292a7221 */ /* 0x000fe20000000000 */
[----:B------:R-:W-:Y:S01]  /*e190*/  F2FP.BF16.F32.PACK_AB R27, R17, R27 ;  /* 0x0000001b111b723e */ /* 0x000fe200000010ff */
[----:B------:R-:W1:Y:S08]  /*e1a0*/  MUFU.EX2 R38, R38 ;  /* 0x0000002600267308 */ /* 0x000e700000000800 */
[----:B------:R-:W2:Y:S08]  /*e1b0*/  MUFU.EX2 R14, R61 ;  /* 0x0000003d000e7308 */ /* 0x000eb00000000800 */
[----:B------:R-:W3:Y:S08]  /*e1c0*/  MUFU.EX2 R17, R64 ;  /* 0x0000004000117308 */ /* 0x000ef00000000800 */
[----:B------:R-:W4:Y:S01]  /*e1d0*/  MUFU.EX2 R40, R65 ;  /* 0x0000004100287308 */ /* 0x000f220000000800 */
[--C-:B------:R-:W-:Y:S01]  /*e1e0*/  FFMA R62, R62, UR5, -R5.reuse ;  /* 0x000000053e3e7c23 */ /* 0x100fe20008000805 */
[--C-:B------:R-:W-:Y:S01]  /*e1f0*/  FFMA R63, R63, UR5, -R5.reuse ;  /* 0x000000053f3f7c23 */ /* 0x100fe20008000805 */
[--C-:B------:R-:W-:Y:S01]  /*e200*/  FFMA R66, R66, UR5, -R5.reuse ;  /* 0x0000000542427c23 */ /* 0x100fe20008000805 */
[----:B------:R-:W-:Y:S01]  /*e210*/  FFMA R67, R67, UR5, -R5 ;  /* 0x0000000543437c23 */ /* 0x000fe20008000805 */
[----:B-1----:R-:W-:Y:S01]  /*e220*/  @!P3 FMUL R38, R38, R38 ;  /* 0x000000262626b220 */ /* 0x002fe20000400000 */
[----:B--2---:R-:W-:Y:S01]  /*e230*/  @!P4 FMUL R14, R14, R14 ;  /* 0x0000000e0e0ec220 */ /* 0x004fe20000400000 */
[----:B------:R-:W-:Y:S01]  /*e240*/  FSETP.GEU.AND P3, PT, R62, -126, PT ;  /* 0xc2fc00003e00780b */ /* 0x000fe20003f6e000 */
[----:B---3--:R-:W-:Y:S01]  /*e250*/  @!P5 FMUL R17, R17, R17 ;  /* 0x000000111111d220 */ /* 0x008fe20000400000 */
[----:B------:R-:W-:-:S02]  /*e260*/  FSETP.GEU.AND P4, PT, R63, -126, PT ;  /* 0xc2fc00003f00780b */ /* 0x000fc40003f8e000 */
[----:B------:R-:W-:Y:S01]  /*e270*/  FSETP.GEU.AND P5, PT, R66, -126, PT ;  /* 0xc2fc00004200780b */ /* 0x000fe20003fae000 */
[----:B----4-:R-:W-:Y:S01]  /*e280*/  @!P6 FMUL R40, R40, R40 ;  /* 0x000000282828e220 */ /* 0x010fe20000400000 */
[----:B------:R-:W-:Y:S01]  /*e290*/  FSETP.GEU.AND P6, PT, R67, -126, PT ;  /* 0xc2fc00004300780b */ /* 0x000fe20003fce000 */
[----:B------:R-:W-:-:S06]  /*e2a0*/  FADD R43, R43, R18 ;  /* 0x000000122b2b7221 */ /* 0x000fcc0000000000 */
[----:B------:R-:W-:Y:S01]  /*e2b0*/  @!P3 FMUL R62, R62, 0.5 ;  /* 0x3f0000003e3eb820 */ /* 0x000fe20000400000 */
[----:B------:R-:W-:Y:S02]  /*e2c0*/  IMAD.MOV.U32 R2, RZ, RZ, R149 ;  /* 0x000000ffff027224 */ /* 0x000fe400078e0095 */
[----:B------:R-:W-:Y:S01]  /*e2d0*/  FADD R43, R43, R30 ;  /* 0x0000001e2b2b7221 */ /* 0x000fe20000000000 */
[----:B------:R-:W-:Y:S01]  /*e2e0*/  @!P4 FMUL R63, R63, 0.5 ;  /* 0x3f0000003f3fc820 */ /* 0x000fe20000400000 */
[----:B------:R-:W-:Y:S01]  /*e2f0*/  @!P5 FMUL R66, R66, 0.5 ;  /* 0x3f0000004242d820 */ /* 0x000fe20000400000 */
[----:B------:R-:W-:Y:S01]  /*e300*/  MOV R0, R150 ;  /* 0x0000009600007202 */ /* 0x000fe20000000f00 */
[----:B------:R-:W-:Y:S01]  /*e310*/  IMAD.MOV.U32 R252, RZ, RZ, R151 ;  /* 0x000000fffffc7224 */ /* 0x000fe200078e0097 */
[----:B------:R-:W-:Y:S01]  /*e320*/  MOV R54, R44 ;  /* 0x0000002c00367202 */ /* 0x000fe20000000f00 */
[----:B------:R-:W-:Y:S02]  /*e330*/  IMAD.MOV.U32 R56, RZ, RZ, R45 ;  /* 0x000000ffff387224 */ /* 0x000fe400078e002d */
[----:B------:R-:W-:Y:S01]  /*e340*/  @!P6 FMUL R67, R67, 0.5 ;  /* 0x3f0000004343e820 */ /* 0x000fe20000400000 */
[----:B------:R-:W-:Y:S01]  /*e350*/  F2FP.BF16.F32.PACK_AB R25, R16, R25 ;  /* 0x000000191019723e */ /* 0x000fe200000010ff */
[----:B------:R-:W-:Y:S01]  /*e360*/  FADD R44, R43, R19 ;  /* 0x000000132b2c7221 */ /* 0x000fe20000000000 */
[----:B------:R-:W-:Y:S01]  /*e370*/  F2FP.BF16.F32.PACK_AB R30, R19, R30 ;  /* 0x0000001e131e723e */ /* 0x000fe200000010ff */
[----:B------:R-:W-:Y:S01]  /*e380*/  FADD R45, R42, R29 ;  /* 0x0000001d2a2d7221 */ /* 0x000fe20000000000 */
[----:B------:R1:W2:Y:S01]  /*e390*/  MUFU.EX2 R39, R62 ;  /* 0x0000003e00277308 */ /* 0x0002a20000000800 */
[----:B------:R-:W-:Y:S01]  /*e3a0*/  MOV R58, R60 ;  /* 0x0000003c003a7202 */ /* 0x000fe20000000f00 */
[----:B------:R-:W-:Y:S01]  /*e3b0*/  IMAD.MOV.U32 R57, RZ, RZ, R249 ;  /* 0x000000ffff397224 */ /* 0x000fe200078e00f9 */
[----:B------:R-:W-:Y:S01]  /*e3c0*/  MOV R61, R49 ;  /* 0x00000031003d7202 */ /* 0x000fe20000000f00 */
[----:B------:R-:W-:Y:S01]  /*e3d0*/  IMAD.MOV.U32 R59, RZ, RZ, R51 ;  /* 0x000000ffff3b7224 */ /* 0x000fe200078e0033 */
[----:B------:R-:W-:Y:S01]  /*e3e0*/  MOV R64, R46 ;  /* 0x0000002e00407202 */ /* 0x000fe20000000f00 */
[----:B------:R-:W-:Y:S01]  /*e3f0*/  IMAD.MOV.U32 R60, RZ, RZ, R50 ;  /* 0x000000ffff3c7224 */ /* 0x000fe200078e0032 */
[----:B------:R-:W-:Y:S01]  /*e400*/  UIADD3 UR10, UR6, 0x40, URZ ;  /* 0x00000040060a7890 */ /* 0x000fe2000fffe03f */
[----:B------:R3:W4:Y:S01]  /*e410*/  MUFU.EX2 R16, R63 ;  /* 0x0000003f00107308 */ /* 0x0007220000000800 */
[----:B-1----:R-:W-:Y:S01]  /*e420*/  IMAD.MOV.U32 R62, RZ, RZ, R48 ;  /* 0x000000ffff3e7224 */ /* 0x002fe200078e0030 */
[----:B------:R-:W-:Y:S01]  /*e430*/  UMOV UR11, 0x80000020 ;  /* 0x80000020000b7882 */ /* 0x000fe20000000000 */
[----:B------:R-:W-:Y:S01]  /*e440*/  IMAD.MOV.U32 R65, RZ, RZ, R2 ;  /* 0x000000ffff417224 */ /* 0x000fe200078e0002 */
[----:B------:R-:W-:-:S02]  /*e450*/  UIADD3 UR12, UR6, 0x440, URZ ;  /* 0x00000440060c7890 */ /* 0x000fc4000fffe03f */
[----:B------:R-:W-:Y:S01]  /*e460*/  UIADD3 UR14, UR6, 0x840, URZ ;  /* 0x00000840060e7890 */ /* 0x000fe2000fffe03f */
[----:B------:R-:W-:Y:S01]  /*e470*/  UMOV UR15, 0x80000020 ;  /* 0x80000020000f7882 */ /* 0x000fe20000000000 */
[----:B------:R1:W4:Y:S01]  /*e480*/  MUFU.EX2 R19, R66 ;  /* 0x0000004200137308 */ /* 0x0003220000000800 */
[----:B---3--:R-:W-:Y:S01]  /*e490*/  IMAD.MOV.U32 R63, RZ, RZ, R47 ;  /* 0x000000ffff3f7224 */ /* 0x008fe200078e002f */
[----:B------:R-:W-:Y:S02]  /*e4a0*/  UIADD3 UR16, UR6, 0xc40, URZ ;  /* 0x00000c4006107890 */ /* 0x000fe4000fffe03f */
[----:B------:R-:W-:Y:S01]  /*e4b0*/  UIADD3 UR18, UR6, 0x1040, URZ ;  /* 0x0000104006127890 */ /* 0x000fe2000fffe03f */
[----:B------:R-:W-:Y:S01]  /*e4c0*/  UMOV UR19, 0x80000020 ;  /* 0x8000002000137882 */ /* 0x000fe20000000000 */
[----:B------:R-:W-:Y:S02]  /*e4d0*/  UIADD3 UR20, UR6, 0x1440, URZ ;  /* 0x0000144006147890 */ /* 0x000fe4000fffe03f */
[----:B------:R3:W4:Y:S01]  /*e4e0*/  MUFU.EX2 R42, R67 ;  /* 0x00000043002a7308 */ /* 0x0007220000000800 */
[----:B-1----:R-:W-:Y:S01]  /*e4f0*/  MOV R66, R0 ;  /* 0x0000000000427202 */ /* 0x002fe20000000f00 */
[----:B------:R-:W-:Y:S01]  /*e500*/  UIADD3 UR8, UR6, 0x1840, URZ ;  /* 0x0000184006087890 */ /* 0x000fe2000fffe03f */
[----:B------:R-:W-:Y:S01]  /*e510*/  F2FP.BF16.F32.PACK_AB R28, R18, R28 ;  /* 0x0000001c121c723e */ /* 0x000fe200000010ff */
[--C-:B------:R-:W-:Y:S01]  /*e520*/  FFMA R41, R69, UR5, -R4.reuse ;  /* 0x0000000545297c23 */ /* 0x100fe20008000804 */
[--C-:B------:R-:W-:Y:S01]  /*e530*/  FFMA R68, R68, UR5, -R4.reuse ;  /* 0x0000000544447c23 */ /* 0x100fe20008000804 */
[----:B------:R-:W-:Y:S01]  /*e540*/  FFMA R70, R70, UR5, -R5 ;  /* 0x0000000546467c23 */ /* 0x000fe20008000805 */
[--C-:B------:R-:W-:Y:S01]  /*e550*/  FFMA R72, R72, UR5, -R4.reuse ;  /* 0x0000000548487c23 */ /* 0x100fe20008000804 */
[----:B------:R-:W-:Y:S01]  /*e560*/  FFMA R73, R73, UR5, -R4 ;  /* 0x0000000549497c23 */ /* 0x000fe20008000804 */
[----:B---3--:R-:W-:-:S02]  /*e570*/  IMAD.MOV.U32 R67, RZ, RZ, R252 ;  /* 0x000000ffff437224 */ /* 0x008fc400078e00fc */
[--C-:B------:R-:W-:Y:S01]  /*e580*/  FFMA R76, R76, UR5, -R4.reuse ;  /* 0x000000054c4c7c23 */ /* 0x100fe20008000804 */
[--C-:B------:R-:W-:Y:S01]  /*e590*/  FFMA R75, R75, UR5, -R5.reuse ;  /* 0x000000054b4b7c23 */ /* 0x100fe20008000805 */
[--C-:B------:R-:W-:Y:S01]  /*e5a0*/  FFMA R78, R78, UR5, -R5.reuse ;  /* 0x000000054e4e7c23 */ /* 0x100fe20008000805 */
[--C-:B------:R-:W-:Y:S01]  /*e5b0*/  FFMA R79, R79, UR5, -R5.reuse ;  /* 0x000000054f4f7c23 */ /* 0x100fe20008000805 */
[--C-:B------:R-:W-:Y:S01]  /*e5c0*/  FFMA R80, R80, UR5, -R4.reuse ;  /* 0x0000000550507c23 */ /* 0x100fe20008000804 */
[----:B------:R-:W-:Y:S01]  /*e5d0*/  WARPGROUP.ARRIVE ;  /* 0x00000000000079c5 */ /* 0x000fe20000000000 */
[--C-:B------:R-:W-:Y:S01]  /*e5e0*/  FFMA R81, R81, UR5, -R4.reuse ;  /* 0x0000000551517c23 */ /* 0x100fe20008000804 */
[--C-:B------:R-:W-:Y:S01]  /*e5f0*/  FFMA R85, R85, UR5, -R4.reuse ;  /* 0x0000000555557c23 */ /* 0x100fe20008000804 */
[--C-:B------:R-:W-:Y:S01]  /*e600*/  FFMA R84, R84, UR5, -R4.reuse ;  /* 0x0000000554547c23 */ /* 0x100fe20008000804 */
[--C-:B------:R-:W-:Y:S01]  /*e610*/  FFMA R87, R87, UR5, -R5.reuse ;  /* 0x0000000557577c23 */ /* 0x100fe20008000805 */
[--C-:B------:R-:W-:Y:S01]  /*e620*/  FFMA R88, R88, UR5, -R4.reuse ;  /* 0x0000000558587c23 */ /* 0x100fe20008000804 */
[----:B------:R-:W-:Y:S01]  /*e630*/  HGMMA.64x32x16.F32.BF16 R52, R24, gdesc[UR8].tnspB, R52, gsb0 ;  /* 0x4060000818347df0 */ /* 0x000fe20008001834 */
[----:B------:R-:W-:Y:S01]  /*e640*/  UMOV UR10, UR12 ;  /* 0x0000000c000a7c82 */ /* 0x000fe20008000000 */
[----:B------:R-:W-:Y:S01]  /*e650*/  UMOV UR11, 0x80000020 ;  /* 0x80000020000b7882 */ /* 0x000fe20000000000 */
[--C-:B------:R-:W-:Y:S01]  /*e660*/  FFMA R86, R86, UR5, -R5.reuse ;  /* 0x0000000556567c23 */ /* 0x100fe20008000805 */
[----:B------:R-:W-:Y:S01]  /*e670*/  UIADD3 UR22, UR6, 0x15c0, URZ ;  /* 0x000015c006167890 */ /* 0x000fe2000fffe03f */
[----:B------:R-:W-:Y:S01]  /*e680*/  UMOV UR23, 0x80000020 ;  /* 0x8000002000177882 */ /* 0x000fe20000000000 */
[--C-:B------:R-:W-:Y:S01]  /*e690*/  FFMA R90, R90, UR5, -R5.reuse ;  /* 0x000000055a5a7c23 */ /* 0x100fe20008000805 */
        /* <DEDUP_REMOVED lines=17> */
[----:B------:R-:W-:Y:S01]  /*e7b0*/  FFMA R133, R133, UR5, -R4 ;  /* 0x0000000585857c23 */ /* 0x000fe20008000804 */
[----:B------:R-:W-:Y:S01]  /*e7c0*/  FFMA R130, R130, UR5, -R5 ;  /* 0x0000000582827c23 */ /* 0x000fe20008000805 */
[----:B------:R-:W3:Y:S01]  /*e7d0*/  LDL.LU.64 R150, [R1+0x188] ;  /* 0x0001880001967983 */ /* 0x000ee20000300a00 */
[----:B------:R-:W-:-:S02]  /*e7e0*/  WARPGROUP.DEPBAR.LE gsb0, 0x0 ;  /* 0x00008000000079c5 */ /* 0x000fc40000010000 */
[----:B------:R-:W-:Y:S01]  /*e7f0*/  WARPGROUP.ARRIVE ;  /* 0x00000000000079c5 */ /* 0x000fe20000000000 */
[----:B------:R-:W-:Y:S01]  /*e800*/  FADD R45, R45, R20 ;  /* 0x000000142d2d7221 */ /* 0x000fe20000000000 */
[----:B------:R-:W-:Y:S01]  /*e810*/  F2FP.BF16.F32.PACK_AB R29, R20, R29 ;  /* 0x0000001d141d723e */ /* 0x000fe200000010ff */
[----:B------:R-:W-:Y:S01]  /*e820*/  UIADD3 UR12, UR6, 0x480, URZ ;  /* 0x00000480060c7890 */ /* 0x000fe2000fffe03f */
[----:B------:R-:W-:Y:S01]  /*e830*/  FADD R47, R44, R32 ;  /* 0x000000202c2f7221 */ /* 0x000fe20000000000 */
[----:B--2---:R-:W-:Y:S01]  /*e840*/  @!P3 FMUL R39, R39, R39 ;  /* 0x000000272727b220 */ /* 0x004fe20000400000 */
[----:B------:R-:W-:Y:S01]  /*e850*/  HGMMA.64x32x16.F32.BF16 R232, R24, gdesc[UR8].tnspB, R232, gsb0 ;  /* 0x4060000818e87df0 */ /* 0x000fe200080018e8 */
[----:B----4-:R-:W-:Y:S01]  /*e860*/  @!P4 FMUL R16, R16, R16 ;  /* 0x000000101010c220 */ /* 0x010fe20000400000 */
[----:B------:R-:W-:Y:S01]  /*e870*/  FFMA R43, R71, UR5, -R5 ;  /* 0x00000005472b7c23 */ /* 0x000fe20008000805 */
[----:B------:R-:W-:Y:S01]  /*e880*/  @!P5 FMUL R19, R19, R19 ;  /* 0x000000131313d220 */ /* 0x000fe20000400000 */
[----:B------:R-:W-:Y:S01]  /*e890*/  @!P6 FMUL R42, R42, R42 ;  /* 0x0000002a2a2ae220 */ /* 0x000fe20000400000 */
[----:B------:R-:W-:Y:S01]  /*e8a0*/  FFMA R46, R77, UR5, -R4 ;  /* 0x000000054d2e7c23 */ /* 0x000fe20008000804 */
[----:B------:R-:W2:Y:S01]  /*e8b0*/  LDL.LU.64 R148, [R1+0x180] ;  /* 0x0001800001947983 */ /* 0x000ea20000300a00 */
[----:B------:R-:W-:-:S02]  /*e8c0*/  WARPGROUP.DEPBAR.LE gsb0, 0x0 ;  /* 0x00008000000079c5 */ /* 0x000fc40000010000 */
[----:B------:R-:W-:Y:S01]  /*e8d0*/  WARPGROUP.ARRIVE ;  /* 0x00000000000079c5 */ /* 0x000fe20000000000 */
[----:B------:R-:W-:Y:S01]  /*e8e0*/  UMOV UR10, UR16 ;  /* 0x00000010000a7c82 */ /* 0x000fe20008000000 */
[----:B------:R-:W-:Y:S01]  /*e8f0*/  UMOV UR11, 0x80000020 ;  /* 0x80000020000b7882 */ /* 0x000fe20000000000 */
[----:B------:R-:W-:Y:S01]  /*e900*/  FADD R45, R45, R31 ;  /* 0x0000001f2d2d7221 */ /* 0x000fe20000000000 */
[----:B------:R-:W-:Y:S01]  /*e910*/  FADD R47, R47, R22 ;  /* 0x000000162f2f7221 */ /* 0x000fe20000000000 */
[----:B------:R-:W-:Y:S01]  /*e920*/  F2FP.BF16.F32.PACK_AB R32, R22, R32 ;  /* 0x000000201620723e */ /* 0x000fe200000010ff */
[----:B------:R-:W-:Y:S01]  /*e930*/  HGMMA.64x32x16.F32.BF16 R216, R24, gdesc[UR12].tnspB, R216, gsb0 ;  /* 0x4060000c18d87df0 */ /* 0x000fe200080018d8 */
[----:B------:R-:W-:Y:S01]  /*e940*/  FSETP.GEU.AND P4, PT, R41, -126, PT ;  /* 0xc2fc00002900780b */ /* 0x000fe20003f8e000 */
[----:B------:R-:W4:Y:S01]  /*e950*/  LDL.LU.64 R146, [R1+0x178] ;  /* 0x0001780001927983 */ /* 0x000f220000300a00 */
[----:B------:R-:W-:Y:S01]  /*e960*/  F2FP.BF16.F32.PACK_AB R31, R21, R31 ;  /* 0x0000001f151f723e */ /* 0x000fe200000010ff */
[----:B------:R-:W-:Y:S01]  /*e970*/  UIADD3 UR14, UR6, 0x880, URZ ;  /* 0x00000880060e7890 */ /* 0x000fe2000fffe03f */
[----:B------:R-:W-:Y:S01]  /*e980*/  UMOV UR15, 0x80000020 ;  /* 0x80000020000f7882 */ /* 0x000fe20000000000 */
[----:B------:R-:W-:Y:S01]  /*e990*/  UIADD3 UR16, UR6, 0xc80, URZ ;  /* 0x00000c8006107890 */ /* 0x000fe2000fffe03f */
[----:B------:R-:W-:Y:S01]  /*e9a0*/  FADD R48, R45, R21 ;  /* 0x000000152d307221 */ /* 0x000fe20000000000 */
[----:B------:R-:W-:Y:S01]  /*e9b0*/  FADD R49, R47, R34 ;  /* 0x000000222f317221 */ /* 0x000fe20000000000 */
[----:B------:R-:W-:Y:S01]  /*e9c0*/  FSETP.GEU.AND P3, PT, R68, -126, PT ;  /* 0xc2fc00004400780b */ /* 0x000fe20003f6e000 */
[----:B------:R-:W4:Y:S01]  /*e9d0*/  LDL.LU.64 R144, [R1+0x170] ;  /* 0x0001700001907983 */ /* 0x000f220000300a00 */
[----:B------:R-:W-:-:S02]  /*e9e0*/  WARPGROUP.DEPBAR.LE gsb0, 0x0 ;  /* 0x00008000000079c5 */ /* 0x000fc40000010000 */
[----:B------:R-:W-:Y:S01]  /*e9f0*/  WARPGROUP.ARRIVE ;  /* 0x00000000000079c5 */ /* 0x000fe20000000000 */
[----:B------:R-:W-:Y:S01]  /*ea00*/  FADD R48, R48, R33 ;  /* 0x0000002130307221 */ /* 0x000fe20000000000 */
[----:B------:R-:W-:Y:S01]  /*ea10*/  F2FP.BF16.F32.PACK_AB R34, R11, R34 ;  /* 0x000000220b22723e */ /* 0x000fe200000010ff */
[----:B------:R-:W-:Y:S01]  /*ea20*/  FADD R49, R49, R11 ;  /* 0x0000000b31317221 */ /* 0x000fe20000000000 */
[----:B------:R-:W-:-:S05]  /*ea30*/  @!P4 FMUL R41, R41, 0.5 ;  /* 0x3f0000002929c820 */ /* 0x000fca0000400000 */
[----:B------:R-:W-:Y:S01]  /*ea40*/  @!P3 FMUL R68, R68, 0.5 ;  /* 0x3f0000004444b820 */ /* 0x000fe20000400000 */
[----:B------:R-:W-:Y:S01]  /*ea50*/  HGMMA.64x32x16.F32.BF16 R200, R24, gdesc[UR8].tnspB, R200, gsb0 ;  /* 0x4060000818c87df0 */ /* 0x000fe200080018c8 */
[----:B------:R-:W-:Y:S02]  /*ea60*/  FSETP.GEU.AND P5, PT, R72, -126, PT ;  /* 0xc2fc00004800780b */ /* 0x000fe40003fae000 */
[----:B------:R-:W-:Y:S01]  /*ea70*/  FSETP.GEU.AND P6, PT, R73, -126, PT ;  /* 0xc2fc00004900780b */ /* 0x000fe20003fce000 */
[----:B------:R-:W-:Y:S01]  /*ea80*/  FFMA R45, R74, UR5, -R5 ;  /* 0x000000054a2d7c23 */ /* 0x000fe20008000805 */
[----:B------:R-:W4:Y:S01]  /*ea90*/  LDL.LU.64 R142, [R1+0x168] ;  /* 0x00016800018e7983 */ /* 0x000f220000300a00 */
[----:B------:R-:W-:Y:S01]  /*eaa0*/  UMOV UR10, UR20 ;  /* 0x00000014000a7c82 */ /* 0x000fe20008000000 */
[----:B------:R-:W-:Y:S02]  /*eab0*/  WARPGROUP.DEPBAR.LE gsb0, 0x0 ;  /* 0x00008000000079c5 */ /* 0x000fe40000010000 */
[----:B------:R-:W-:Y:S01]  /*eac0*/  WARPGROUP.ARRIVE ;  /* 0x00000000000079c5 */ /* 0x000fe20000000000 */
[----:B------:R-:W-:Y:S01]  /*ead0*/  UMOV UR11, 0x80000020 ;  /* 0x80000020000b7882 */ /* 0x000fe20000000000 */
[----:B------:R-:W-:Y:S01]  /*eae0*/  FADD R50, R48, R23 ;  /* 0x0000001730327221 */ /* 0x000fe20000000000 */
[----:B------:R-:W-:Y:S01]  /*eaf0*/  F2FP.BF16.F32.PACK_AB R33, R23, R33 ;  /* 0x000000211721723e */ /* 0x000fe200000010ff */
[----:B------:R-:W-:Y:S01]  /*eb00*/  FADD R49, R49, R36 ;  /* 0x0000002431317221 */ /* 0x000fe20000000000 */
[----:B------:R-:W1:Y:S01]  /*eb10*/  MUFU.EX2 R41, R41 ;  /* 0x0000002900297308 */ /* 0x000e620000000800 */
[----:B------:R-:W-:Y:S07]  /*eb20*/  HGMMA.64x32x16.F32.BF16 R184, R24, gdesc[UR16].tnspB, R184, gsb0 ;  /* 0x4060001018b87df0 */ /* 0x000fee00080018b8 */
[----:B------:R-:W1:Y:S01]  /*eb30*/  MUFU.EX2 R18, R68 ;  /* 0x0000004400127308 */ /* 0x000e620000000800 */
[----:B------:R-:W-:Y:S01]  /*eb40*/  @!P5 FMUL R72, R72, 0.5 ;  /* 0x3f0000004848d820 */ /* 0x000fe20000400000 */
[----:B------:R-:W-:Y:S01]  /*eb50*/  @!P6 FMUL R73, R73, 0.5 ;  /* 0x3f0000004949e820 */ /* 0x000fe20000400000 */
[----:B------:R-:W4:Y:S01]  /*eb60*/  LDL.LU.64 R140, [R1+0x160] ;  /* 0x00016000018c7983 */ /* 0x000f220000300a00 */
[----:B------:R-:W-:Y:S01]  /*eb70*/  UIADD3 UR18, UR6, 0x1080, URZ ;  /* 0x0000108006127890 */ /* 0x000fe2000fffe03f */
[----:B------:R-:W-:Y:S01]  /*eb80*/  UMOV UR19, 0x80000020 ;  /* 0x8000002000137882 */ /* 0x000fe20000000000 */
[----:B------:R-:W-:Y:S01]  /*eb90*/  UIADD3 UR20, UR6, 0x1480, URZ ;  /* 0x0000148006147890 */ /* 0x000fe2000fffe03f */
[----:B------:R-:W-:-:S02]  /*eba0*/  WARPGROUP.DEPBAR.LE gsb0, 0x0 ;  /* 0x00008000000079c5 */ /* 0x000fc40000010000 */
[----:B------:R-:W-:Y:S01]  /*ebb0*/  WARPGROUP.ARRIVE ;  /* 0x00000000000079c5 */ /* 0x000fe20000000000 */
[----:B------:R-:W-:Y:S01]  /*ebc0*/  FADD R50, R50, R35 ;  /* 0x0000002332327221 */ /* 0x000fe20000000000 */
[----:B------:R-:W-:Y:S01]  /*ebd0*/  FADD R49, R49, R12 ;  /* 0x0000000c31317221 */ /* 0x000fe20000000000 */
[----:B------:R-:W-:Y:S01]  /*ebe0*/  F2FP.BF16.F32.PACK_AB R36, R12, R36 ;  /* 0x000000240c24723e */ /* 0x000fe200000010ff */
[----:B-1----:R-:W-:Y:S01]  /*ebf0*/  @!P4 FMUL R41, R41, R41 ;  /* 0x000000292929c220 */ /* 0x002fe20000400000 */
[----:B------:R-:W-:Y:S01]  /*ec00*/  @!P3 FMUL R18, R18, R18 ;  /* 0x000000121212b220 */ /* 0x000fe20000400000 */
[----:B------:R-:W-:Y:S01]  /*ec10*/  HGMMA.64x32x16.F32.BF16 R168, R24, gdesc[UR8].tnspB, R168, gsb0 ;  /* 0x4060000818a87df0 */ /* 0x000fe200080018a8 */
[----:B------:R-:W-:Y:S01]  /*ec20*/  UMOV UR10, UR8 ;  /* 0x00000008000a7c82 */ /* 0x000fe20008000000 */
[----:B------:R-:W-:Y:S01]  /*ec30*/  UMOV UR11, 0x80000020 ;  /* 0x80000020000b7882 */ /* 0x000fe20000000000 */
[----:B------:R-:W1:Y:S01]  /*ec40*/  MUFU.EX2 R21, R72 ;  /* 0x0000004800157308 */ /* 0x000e620000000800 */
[----:B------:R-:W4:Y:S01]  /*ec50*/  LDL.LU.64 R138, [R1+0x158] ;  /* 0x00015800018a7983 */ /* 0x000f220000300a00 */
[----:B------:R-:W-:-:S02]  /*ec60*/  WARPGROUP.DEPBAR.LE gsb0, 0x0 ;  /* 0x00008000000079c5 */ /* 0x000fc40000010000 */
[----:B------:R-:W-:Y:S01]  /*ec70*/  WARPGROUP.ARRIVE ;  /* 0x00000000000079c5 */ /* 0x000fe20000000000 */
[----:B------:R-:W-:Y:S01]  /*ec80*/  UIADD3 UR8, UR6, 0x1880, URZ ;  /* 0x0000188006087890 */ /* 0x000fe2000fffe03f */
[----:B------:R-:W-:Y:S01]  /*ec90*/  F2FP.BF16.F32.PACK_AB R35, R13, R35 ;  /* 0x000000230d23723e */ /* 0x000fe200000010ff */
[----:B------:R-:W-:Y:S01]  /*eca0*/  FADD R23, R50, R13 ;  /* 0x0000000d32177221 */ /* 0x000fe20000000000 */
[----:B------:R-:W-:Y:S01]  /*ecb0*/  FADD R12, R49, R38 ;  /* 0x00000026310c7221 */ /* 0x000fe20000000000 */
[----:B------:R-:W-:-:S05]  /*ecc0*/  FSETP.GEU.AND P4, PT, R43, -126, PT ;  /* 0xc2fc00002b00780b */ /* 0x000fca0003f8e000 */
[----:B------:R-:W-:Y:S01]  /*ecd0*/  HGMMA.64x32x16.F32.BF16 R152, R24, gdesc[UR8].tnspB, R152, gsb0 ;  /* 0x4060000818987df0 */ /* 0x000fe20008001898 */
[----:B------:R-:W-:Y:S01]  /*ece0*/  UIADD3 UR10, UR6, 0x80, URZ ;  /* 0x00000080060a7890 */ /* 0x000fe2000fffe03f */
[----:B------:R-:W-:Y:S01]  /*ecf0*/  FSETP.GEU.AND P3, PT, R70, -126, PT ;  /* 0xc2fc00004600780b */ /* 0x000fe20003f6e000 */
[----:B------:R-:W-:Y:S01]  /*ed00*/  UMOV UR11, 0x80000020 ;  /* 0x80000020000b7882 */ /* 0x000fe20000000000 */
[----:B-1----:R-:W-:Y:S01]  /*ed10*/  @!P5 FMUL R21, R21, R21 ;  /* 0x000000151515d220 */ /* 0x002fe20000400000 */
[----:B------:R-:W1:Y:S01]  /*ed20*/  MUFU.EX2 R44, R73 ;  /* 0x00000049002c7308 */ /* 0x000e620000000800 */
[----:B------:R-:W4:Y:S01]  /*ed30*/  LDL.LU.64 R136, [R1+0x150] ;  /* 0x0001500001887983 */ /* 0x000f220000300a00 */
[----:B------:R-:W-:Y:S02]  /*ed40*/  WARPGROUP.DEPBAR.LE gsb0, 0x0 ;  /* 0x00008000000079c5 */ /* 0x000fe40000010000 */
[----:B------:R-:W-:Y:S01]  /*ed50*/  WARPGROUP.ARRIVE ;  /* 0x00000000000079c5 */ /* 0x000fe20000000000 */
[----:B------:R-:W-:Y:S01]  /*ed60*/  FADD R23, R23, R37 ;  /* 0x0000002517177221 */ /* 0x000fe20000000000 */
[----:B------:R-:W-:Y:S01]  /*ed70*/  F2FP.BF16.F32.PACK_AB R38, R14, R38 ;  /* 0x000000260e26723e */ /* 0x000fe200000010ff */
[----:B------:R-:W-:-:S03]  /*ed80*/  @!P4 FMUL R43, R43, 0.5 ;  /* 0x3f0000002b2bc820 */ /* 0x000fc60000400000 */
[----:B------:R-:W-:Y:S01]  /*ed90*/  @!P3 FMUL R70, R70, 0.5 ;  /* 0x3f0000004646b820 */ /* 0x000fe20000400000 */
[----:B------:R-:W-:Y:S01]  /*eda0*/  FADD R12, R12, R14 ;  /* 0x0000000e0c0c7221 */ /* 0x000fe20000000000 */
[----:B------:R-:W-:Y:S01]  /*edb0*/  HGMMA.64x32x16.F32.BF16 R52, R28, gdesc[UR8].tnspB, R52, gsb0 ;  /* 0x406000081c347df0 */ /* 0x000fe20008001834 */
[----:B------:R-:W-:Y:S01]  /*edc0*/  UMOV UR10, UR12 ;  /* 0x0000000c000a7c82 */ /* 0x000fe20008000000 */
[----:B------:R-:W-:Y:S01]  /*edd0*/  UMOV UR11, 0x80000020 ;  /* 0x80000020000b7882 */ /* 0x000fe20000000000 */
[----:B------:R-:W-:Y:S01]  /*ede0*/  FSETP.GEU.AND P5, PT, R45, -126, PT ;  /* 0xc2fc00002d00780b */ /* 0x000fe20003fae000 */
[----:B-1----:R-:W-:Y:S01]  /*edf0*/  @!P6 FMUL R44, R44, R44 ;  /* 0x0000002c2c2ce220 */ /* 0x002fe20000400000 */
[--C-:B--2---:R-:W-:Y:S01]  /*ee00*/  FFMA R148, R148, UR5, -R4.reuse ;  /* 0x0000000594947c23 */ /* 0x104fe20008000804 */
[----:B------:R-:W-:Y:S01]  /*ee10*/  FFMA R149, R149, UR5, -R4 ;  /* 0x0000000595957c23 */ /* 0x000fe20008000804 */
[--C-:B---3--:R-:W-:Y:S01]  /*ee20*/  FFMA R150, R150, UR5, -R5.reuse ;  /* 0x0000000596967c23 */ /* 0x108fe20008000805 */
[----:B------:R-:W-:Y:S01]  /*ee30*/  FFMA R151, R151, UR5, -R5 ;  /* 0x0000000597977c23 */ /* 0x000fe20008000805 */
[----:B------:R-:W-:Y:S01]  /*ee40*/  UMOV UR7, 0x80000020 ;  /* 0x8000002000077882 */ /* 0x000fe20000000000 */
[----:B------:R1:W5:Y:S01]  /*ee50*/  LDL.LU R2, [R1+0x14c] ;  /* 0x00014c0001027983 */ /* 0x0003620000300800 */
[----:B------:R-:W-:-:S02]  /*ee60*/  WARPGROUP.DEPBAR.LE gsb0, 0x0 ;  /* 0x00008000000079c5 */ /* 0x000fc40000010000 */
[----:B------:R-:W-:Y:S01]  /*ee70*/  WARPGROUP.ARRIVE ;  /* 0x00000000000079c5 */ /* 0x000fe20000000000 */
[----:B------:R-:W-:Y:S01]  /*ee80*/  UIADD3 UR12, UR6, 0x4c0, URZ ;  /* 0x000004c0060c7890 */ /* 0x000fe2000fffe03f */
[----:B------:R-:W-:Y:S01]  /*ee90*/  FADD R23, R23, R15 ;  /* 0x0000000f17177221 */ /* 0x000fe20000000000 */
[----:B------:R-:W-:Y:S01]  /*eea0*/  F2FP.BF16.F32.PACK_AB R37, R15, R37 ;  /* 0x000000250f25723e */ /* 0x000fe200000010ff */
[----:B------:R-:W2:Y:S01]  /*eeb0*/  MUFU.EX2 R20, R70 ;  /* 0x0000004600147308 */ /* 0x000ea20000000800 */
[----:B------:R-:W-:Y:S01]  /*eec0*/  FADD R12, R12, R17 ;  /* 0x000000110c0c7221 */ /* 0x000fe20000000000 */
[----:B------:R-:W-:Y:S06]  /*eed0*/  HGMMA.64x32x16.F32.BF16 R232, R28, gdesc[UR8].tnspB, R232, gsb0 ;  /* 0x406000081ce87df0 */ /* 0x000fec00080018e8 */
[----:B------:R-:W3:Y:S01]  /*eee0*/  MUFU.EX2 R43, R43 ;  /* 0x0000002b002b7308 */ /* 0x000ee20000000800 */
[----:B------:R-:W-:Y:S01]  /*eef0*/  F2FP.BF16.F32.PACK_AB R24, R40, R17 ;  /* 0x000000112818723e */ /* 0x000fe200000010ff */
[----:B------:R-:W-:Y:S01]  /*ef00*/  @!P5 FMUL R45, R45, 0.5 ;  /* 0x3f0000002d2dd820 */ /* 0x000fe20000400000 */
[----:B------:R-:W-:Y:S01]  /*ef10*/  FSETP.GEU.AND P6, PT, R75, -126, PT ;  /* 0xc2fc00004b00780b */ /* 0x000fe20003fce000 */
[--C-:B------:R-:W-:Y:S01]  /*ef20*/  FFMA R14, R82, UR5, -R5.reuse ;  /* 0x00000005520e7c23 */ /* 0x100fe20008000805 */
[--C-:B----4-:R-:W-:Y:S01]  /*ef30*/  FFMA R144, R144, UR5, -R4.reuse ;  /* 0x0000000590907c23 */ /* 0x110fe20008000804 */
[----:B------:R-:W-:Y:S01]  /*ef40*/  FFMA R145, R145, UR5, -R4 ;  /* 0x0000000591917c23 */ /* 0x000fe20008000804 */
[--C-:B------:R-:W-:Y:S01]  /*ef50*/  FFMA R146, R146, UR5, -R5.reuse ;  /* 0x0000000592927c23 */ /* 0x100fe20008000805 */
[--C-:B------:R-:W-:Y:S01]  /*ef60*/  FFMA R147, R147, UR5, -R5.reuse ;  /* 0x0000000593937c23 */ /* 0x100fe20008000805 */
[--C-:B------:R-:W-:Y:S01]  /*ef70*/  FFMA R143, R143, UR5, -R5.reuse ;  /* 0x000000058f8f7c23 */ /* 0x100fe20008000805 */
[----:B------:R-:W-:Y:S01]  /*ef80*/  FFMA R142, R142, UR5, -R5 ;  /* 0x000000058e8e7c23 */ /* 0x000fe20008000805 */
[----:B------:R1:W5:Y:S01]  /*ef90*/  LDL.LU R0, [R1+0x148] ;  /* 0x0001480001007983 */ /* 0x0003620000300800 */
[----:B------:R-:W-:-:S02]  /*efa0*/  WARPGROUP.DEPBAR.LE gsb0, 0x0 ;  /* 0x00008000000079c5 */ /* 0x000fc40000010000 */
[----:B------:R-:W-:-:S06]  /*efb0*/  WARPGROUP.ARRIVE ;  /* 0x00000000000079c5 */ /* 0x000fcc0000000000 */
[----:B------:R-:W-:Y:S01]  /*efc0*/  HGMMA.64x32x16.F32.BF16 R216, R28, gdesc[UR12].tnspB, R216, gsb0 ;  /* 0x4060000c1cd87df0 */ /* 0x000fe200080018d8 */
[----:B------:R-:W-:Y:S01]  /*efd0*/  UMOV UR10, UR16 ;  /* 0x00000010000a7c82 */ /* 0x000fe20008000000 */
[----:B------:R-:W-:Y:S01]  /*efe0*/  UMOV UR11, 0x80000020 ;  /* 0x80000020000b7882 */ /* 0x000fe20000000000 */
        /* <DEDUP_REMOVED lines=54> */
[----:B------:R-:W-:Y:S01]  /*f350*/  FADD R25, R23, R39 ;  /* 0x0000002717197221 */ /* 0x000fe20000000000 */
[----:B------:R-:W-:Y:S01]  /*f360*/  F2FP.BF16.F32.PACK_AB R39, R16, R39 ;  /* 0x000000271027723e */ /* 0x000fe200000010ff */
        /* <DEDUP_REMOVED lines=36> */
[----:B------:R-:W-:Y:S01]  /*f5b0*/  FADD R25, R25, R16 ;  /* 0x0000001019197221 */ /* 0x000fe20000000000 */
[----:B------:R-:W-:Y:S02]  /*f5c0*/  WARPGROUP.DEPBAR.LE gsb0, 0x0 ;  /* 0x00008000000079c5 */ /* 0x000fe40000010000 */
[----:B------:R-:W-:-:S06]  /*f5d0*/  WARPGROUP.ARRIVE ;  /* 0x00000000000079c5 */ /* 0x000fcc0000000000 */
[----:B------:R-:W-:Y:S01]  /*f5e0*/  HGMMA.64x32x16.F32.BF16 R152, R36, gdesc[UR8].tnspB, R152, gsb0 ;  /* 0x4060000824987df0 */ /* 0x000fe20008001898 */
[----:B------:R-:W-:Y:S01]  /*f5f0*/  FADD R26, R12, R40 ;  /* 0x000000280c1a7221 */ /* 0x000fe20000000000 */
[----:B------:R-:W-:-:S03]  /*f600*/  FADD R25, R25, R19 ;  /* 0x0000001319197221 */ /* 0x000fc60000000000 */
[----:B------:R-:W-:Y:S01]  /*f610*/  FADD R26, R26, R18 ;  /* 0x000000121a1a7221 */ /* 0x000fe20000000000 */
[----:B--2---:R-:W-:Y:S01]  /*f620*/  @!P3 FMUL R20, R20, R20 ;  /* 0x000000141414b220 */ /* 0x004fe20000400000 */
[----:B------:R-:W-:Y:S01]  /*f630*/  FADD R29, R25, R42 ;  /* 0x0000002a191d7221 */ /* 0x000fe20000000000 */
[----:B---3--:R-:W-:Y:S01]  /*f640*/  @!P4 FMUL R43, R43, R43 ;  /* 0x0000002b2b2bc220 */ /* 0x008fe20000400000 */
[----:B------:R-:W-:Y:S02]  /*f650*/  FADD R27, R26, R41 ;  /* 0x000000291a1b7221 */ /* 0x000fe40000000000 */
[----:B------:R-:W-:Y:S01]  /*f660*/  FADD R40, R29, R20 ;  /* 0x000000141d287221 */ /* 0x000fe20000000000 */
[----:B------:R-:W-:Y:S01]  /*f670*/  F2FP.BF16.F32.PACK_AB R26, R41, R18 ;  /* 0x00000012291a723e */ /* 0x000fe200000010ff */
[----:B------:R-:W-:Y:S01]  /*f680*/  FADD R29, R27, R21 ;  /* 0x000000151b1d7221 */ /* 0x000fe20000000000 */
[----:B------:R-:W-:Y:S01]  /*f690*/  F2FP.BF16.F32.PACK_AB R25, R42, R19 ;  /* 0x000000132a19723e */ /* 0x000fe200000010ff */
[----:B------:R-:W-:Y:S01]  /*f6a0*/  UIADD3 UR10, UR6, 0x140, URZ ;  /* 0x00000140060a7890 */ /* 0x000fe2000fffe03f */
[----:B------:R-:W-:Y:S01]  /*f6b0*/  F2FP.BF16.F32.PACK_AB R27, R43, R20 ;  /* 0x000000142b1b723e */ /* 0x000fe200000010ff */
[----:B------:R-:W-:Y:S01]  /*f6c0*/  UMOV UR11, 0x80000020 ;  /* 0x80000020000b7882 */ /* 0x000fe20000000000 */
[----:B------:R-:W-:-:S02]  /*f6d0*/  WARPGROUP.DEPBAR.LE gsb0, 0x0 ;  /* 0x00008000000079c5 */ /* 0x000fc40000010000 */
        /* <DEDUP_REMOVED lines=27> */
[----:B------:R-:W-:Y:S02]  /*f890*/  FSETP.GEU.AND P4, PT, R46, -126, PT ;  /* 0xc2fc00002e00780b */ /* 0x000fe40003f8e000 */
[----:B------:R-:W-:Y:S01]  /*f8a0*/  FSETP.GEU.AND P3, PT, R76, -126, PT ;  /* 0xc2fc00004c00780b */ /* 0x000fe20003f6e000 */
[----:B------:R-:W-:Y:S02]  /*f8b0*/  WARPGROUP.DEPBAR.LE gsb0, 0x0 ;  /* 0x00008000000079c5 */ /* 0x000fe40000010000 */
[----:B------:R-:W-:-:S06]  /*f8c0*/  WARPGROUP.ARRIVE ;  /* 0x00000000000079c5 */ /* 0x000fcc0000000000 */
[----:B------:R-:W-:Y:S02]  /*f8d0*/  HGMMA.64x32x16.F32.BF16 R168, R24, gdesc[UR8].tnspB, R168, gsb0 ;  /* 0x4060000818a87df0 */ /* 0x000fe400080018a8 */
[----:B------:R-:W-:Y:S02]  /*f8e0*/  @!P4 FMUL R46, R46, 0.5 ;  /* 0x3f0000002e2ec820 */ /* 0x000fe40000400000 */
[----:B------:R-:W-:Y:S01]  /*f8f0*/  @!P3 FMUL R76, R76, 0.5 ;  /* 0x3f0000004c4cb820 */ /* 0x000fe20000400000 */
[----:B------:R-:W-:-:S03]  /*f900*/  UIADD3 UR8, UR6, 0x1940, URZ ;  /* 0x0000194006087890 */ /* 0x000fc6000fffe03f */
[----:B------:R-:W2:Y:S08]  /*f910*/  MUFU.EX2 R22, R76 ;  /* 0x0000004c00167308 */ /* 0x000eb00000000800 */
[----:B------:R-:W3:Y:S01]  /*f920*/  MUFU.EX2 R46, R46 ;  /* 0x0000002e002e7308 */ /* 0x000ee20000000800 */
[----:B------:R-:W-:Y:S01]  /*f930*/  UMOV UR10, UR8 ;  /* 0x00000008000a7c82 */ /* 0x000fe20008000000 */
[----:B------:R-:W-:Y:S01]  /*f940*/  UMOV UR11, 0x80000020 ;  /* 0x80000020000b7882 */ /* 0x000fe20000000000 */
[----:B--2---:R-:W-:Y:S01]  /*f950*/  @!P3 FMUL R22, R22, R22 ;  /* 0x000000161616b220 */ /* 0x004fe20000400000 */
[----:B------:R-:W-:Y:S01]  /*f960*/  FSETP.GEU.AND P3, PT, R78, -126, PT ;  /* 0xc2fc00004e00780b */ /* 0x000fe20003f6e000 */
[----:B---3--:R-:W-:Y:S01]  /*f970*/  @!P4 FMUL R46, R46, R46 ;  /* 0x0000002e2e2ec220 */ /* 0x008fe20000400000 */
[----:B------:R-:W-:Y:S01]  /*f980*/  FSETP.GEU.AND P4, PT, R79, -126, PT ;  /* 0xc2fc00004f00780b */ /* 0x000fe20003f8e000 */
[----:B------:R-:W-:-:S02]  /*f990*/  WARPGROUP.DEPBAR.LE gsb0, 0x0 ;  /* 0x00008000000079c5 */ /* 0x000fc40000010000 */
[----:B------:R-:W-:-:S06]  /*f9a0*/  WARPGROUP.ARRIVE ;  /* 0x00000000000079c5 */ /* 0x000fcc0000000000 */
[----:B------:R-:W-:Y:S01]  /*f9b0*/  HGMMA.64x32x16.F32.BF16 R152, R24, gdesc[UR8].tnspB, R152, gsb0 ;  /* 0x4060000818987df0 */ /* 0x000fe20008001898 */
[----:B------:R-:W-:Y:S01]  /*f9c0*/  @!P6 FMUL R75, R75, 0.5 ;  /* 0x3f0000004b4be820 */ /* 0x000fe20000400000 */
[----:B------:R-:W-:Y:S02]  /*f9d0*/  @!P3 FMUL R78, R78, 0.5 ;  /* 0x3f0000004e4eb820 */ /* 0x000fe40000400000 */
[----:B------:R-:W-:Y:S01]  /*f9e0*/  @!P4 FMUL R79, R79, 0.5 ;  /* 0x3f0000004f4fc820 */ /* 0x000fe20000400000 */
[----:B------:R-:W2:Y:S08]  /*f9f0*/  MUFU.EX2 R45, R45 ;  /* 0x0000002d002d7308 */ /* 0x000eb00000000800 */
[----:B------:R-:W3:Y:S08]  /*fa00*/  MUFU.EX2 R47, R75 ;  /* 0x0000004b002f7308 */ /* 0x000ef00000000800 */
[----:B------:R-:W4:Y:S08]  /*fa10*/  MUFU.EX2 R11, R78 ;  /* 0x0000004e000b7308 */ /* 0x000f300000000800 */
[----:B------:R-:W1:Y:S01]  /*fa20*/  MUFU.EX2 R48, R79 ;  /* 0x0000004f00307308 */ /* 0x000e620000000800 */
[----:B------:R-:W-:Y:S01]  /*fa30*/  FADD R29, R29, R44 ;  /* 0x0000002c1d1d7221 */ /* 0x000fe20000000000 */
[----:B--2---:R-:W-:Y:S01]  /*fa40*/  @!P5 FMUL R45, R45, R45 ;  /* 0x0000002d2d2dd220 */ /* 0x004fe20000400000 */
[----:B---3--:R-:W-:-:S02]  /*fa50*/  @!P6 FMUL R47, R47, R47 ;  /* 0x0000002f2f2fe220 */ /* 0x008fc40000400000 */
[----:B------:R-:W-:Y:S01]  /*fa60*/  FADD R29, R29, R22 ;  /* 0x000000161d1d7221 */ /* 0x000fe20000000000 */
[----:B----4-:R-:W-:-:S03]  /*fa70*/  @!P3 FMUL R11, R11, R11 ;  /* 0x0000000b0b0bb220 */ /* 0x010fc60000400000 */
[----:B------:R-:W-:Y:S01]  /*fa80*/  FADD R38, R29, R46 ;  /* 0x0000002e1d267221 */ /* 0x000fe20000000000 */
[----:B------:R-:W-:Y:S01]  /*fa90*/  F2FP.BF16.F32.PACK_AB R28, R44, R21 ;  /* 0x000000152c1c723e */ /* 0x000fe200000010ff */
[----:B-1----:R-:W-:Y:S01]  /*faa0*/  @!P4 FMUL R48, R48, R48 ;  /* 0x000000303030c220 */ /* 0x002fe20000400000 */
[----:B------:R-:W-:Y:S01]  /*fab0*/  F2FP.BF16.F32.PACK_AB R30, R46, R22 ;  /* 0x000000162e1e723e */ /* 0x000fe200000010ff */
[----:B------:R-:W-:Y:S01]  /*fac0*/  UIADD3 UR10, UR6, 0x180, URZ ;  /* 0x00000180060a7890 */ /* 0x000fe2000fffe03f */
[----:B------:R-:W-:Y:S02]  /*fad0*/  F2FP.BF16.F32.PACK_AB R29, R47, R45 ;  /* 0x0000002d2f1d723e */ /* 0x000fe400000010ff */
[----:B------:R-:W-:Y:S01]  /*fae0*/  F2FP.BF16.F32.PACK_AB R31, R48, R11 ;  /* 0x0000000b301f723e */ /* 0x000fe200000010ff */
[----:B------:R-:W-:-:S03]  /*faf0*/  WARPGROUP.DEPBAR.LE gsb0, 0x0 ;  /* 0x00008000000079c5 */ /* 0x000fc60000010000 */
[----:B------:R-:W-:Y:S01]  /*fb00*/  WARPGROUP.ARRIVE ;  /* 0x00000000000079c5 */ /* 0x000fe20000000000 */
[----:B------:R-:W-:-:S05]  /*fb10*/  UMOV UR11, 0x80000020 ;  /* 0x80000020000b7882 */ /* 0x000fca0000000000 */
        /* <DEDUP_REMOVED lines=23> */
[----:B------:R-:W-:Y:S01]  /*fc90*/  FSETP.GEU.AND P5, PT, R80, -126, PT ;  /* 0xc2fc00005000780b */ /* 0x000fe20003fae000 */
[----:B------:R-:W-:Y:S01]  /*fca0*/  UIADD3 UR20, UR6, 0x1580, URZ ;  /* 0x0000158006147890 */ /* 0x000fe2000fffe03f */
[----:B------:R-:W-:-:S06]  /*fcb0*/  UMOV UR11, 0x80000020 ;  /* 0x80000020000b7882 */ /* 0x000fcc0000000000 */
[----:B------:R-:W-:-:S05]  /*fcc0*/  UMOV UR10, UR20 ;  /* 0x00000014000a7c82 */ /* 0x000fca0008000000 */
[----:B------:R-:W-:-:S04]  /*fcd0*/  @!P5 FMUL R80, R80, 0.5 ;  /* 0x3f0000005050d820 */ /* 0x000fc80000400000 */
[----:B------:R-:W1:Y:S01]  /*fce0*/  MUFU.EX2 R13, R80 ;  /* 0x00000050000d7308 */ /* 0x000e620000000800 */
[----:B------:R-:W-:Y:S01]  /*fcf0*/  FSETP.GEU.AND P6, PT, R81, -126, PT ;  /* 0xc2fc00005100780b */ /* 0x000fe20003fce000 */
[----:B------:R-:W-:Y:S02]  /*fd00*/  WARPGROUP.DEPBAR.LE gsb0, 0x0 ;  /* 0x00008000000079c5 */ /* 0x000fe40000010000 */
[----:B------:R-:W-:-:S06]  /*fd10*/  WARPGROUP.ARRIVE ;  /* 0x00000000000079c5 */ /* 0x000fcc0000000000 */
[----:B------:R-:W-:Y:S01]  /*fd20*/  HGMMA.64x32x16.F32.BF16 R168, R28, gdesc[UR8].tnspB, R168, gsb0 ;  /* 0x406000081ca87df0 */ /* 0x000fe200080018a8 */
[----:B-1----:R-:W-:Y:S01]  /*fd30*/  @!P5 FMUL R13, R13, R13 ;  /* 0x0000000d0d0dd220 */ /* 0x002fe20000400000 */
[----:B------:R-:W-:Y:S02]  /*fd40*/  FSETP.GEU.AND P4, PT, R85, -126, PT ;  /* 0xc2fc00005500780b */ /* 0x000fe40003f8e000 */
[----:B------:R-:W-:Y:S02]  /*fd50*/  FSETP.GEU.AND P5, PT, R14, -126, PT ;  /* 0xc2fc00000e00780b */ /* 0x000fe40003fae000 */
[----:B------:R-:W-:Y:S01]  /*fd60*/  FSETP.GEU.AND P3, PT, R84, -126, PT ;  /* 0xc2fc00005400780b */ /* 0x000fe20003f6e000 */
[----:B------:R-:W-:-:S08]  /*fd70*/  @!P6 FMUL R81, R81, 0.5 ;  /* 0x3f0000005151e820 */ /* 0x000fd00000400000 */
[----:B------:R-:W-:Y:S02]  /*fd80*/  @!P4 FMUL R85, R85, 0.5 ;  /* 0x3f0000005555c820 */ /* 0x000fe40000400000 */
[----:B------:R-:W-:Y:S02]  /*fd90*/  @!P5 FMUL R14, R14, 0.5 ;  /* 0x3f0000000e0ed820 */ /* 0x000fe40000400000 */
[----:B------:R-:W-:Y:S01]  /*fda0*/  @!P3 FMUL R84, R84, 0.5 ;  /* 0x3f0000005454b820 */ /* 0x000fe20000400000 */
[----:B------:R-:W1:Y:S01]  /*fdb0*/  MUFU.EX2 R81, R81 ;  /* 0x0000005100517308 */ /* 0x000e620000000800 */
[----:B------:R-:W-:-:S07]  /*fdc0*/  UIADD3 UR8, UR6, 0x1980, URZ ;  /* 0x0000198006087890 */ /* 0x000fce000fffe03f */
[----:B------:R-:W2:Y:S08]  /*fdd0*/  MUFU.EX2 R85, R85 ;  /* 0x0000005500557308 */ /* 0x000eb00000000800 */
[----:B------:R-:W3:Y:S08]  /*fde0*/  MUFU.EX2 R14, R14 ;  /* 0x0000000e000e7308 */ /* 0x000ef00000000800 */
[----:B------:R-:W4:Y:S01]  /*fdf0*/  MUFU.EX2 R84, R84 ;  /* 0x0000005400547308 */ /* 0x000f220000000800 */
[----:B------:R-:W-:Y:S01]  /*fe00*/  UMOV UR10, UR8 ;  /* 0x00000008000a7c82 */ /* 0x000fe20008000000 */
[----:B------:R-:W-:-:S02]  /*fe10*/  WARPGROUP.DEPBAR.LE gsb0, 0x0 ;  /* 0x00008000000079c5 */ /* 0x000fc40000010000 */
[----:B------:R-:W-:Y:S01]  /*fe20*/  WARPGROUP.ARRIVE ;  /* 0x00000000000079c5 */ /* 0x000fe20000000000 */
[----:B------:R-:W-:Y:S01]  /*fe30*/  UMOV UR11, 0x80000020 ;  /* 0x80000020000b7882 */ /* 0x000fe20000000000 */
[----:B------:R-:W-:Y:S01]  /*fe40*/  FFMA R15, R83, UR5, -R5 ;  /* 0x00000005530f7c23 */ /* 0x000fe20008000805 */
[----:B-1----:R-:W-:-:S03]  /*fe50*/  @!P6 FMUL R81, R81, R81 ;  /* 0x000000515151e220 */ /* 0x002fc60000400000 */
[----:B------:R-:W-:Y:S01]  /*fe60*/  HGMMA.64x32x16.F32.BF16 R152, R28, gdesc[UR8].tnspB, R152, gsb0 ;  /* 0x406000081c987df0 */ /* 0x000fe20008001898 */
[----:B------:R-:W-:Y:S01]  /*fe70*/  FSETP.GEU.AND P6, PT, R15, -126, PT ;  /* 0xc2fc00000f00780b */ /* 0x000fe20003fce000 */
[----:B--2---:R-:W-:Y:S01]  /*fe80*/  @!P4 FMUL R85, R85, R85 ;  /* 0x000000555555c220 */ /* 0x004fe20000400000 */
[----:B---3--:R-:W-:Y:S01]  /*fe90*/  @!P5 FMUL R14, R14, R14 ;  /* 0x0000000e0e0ed220 */ /* 0x008fe20000400000 */
[----:B------:R-:W-:Y:S01]  /*fea0*/  FSETP.GEU.AND P4, PT, R87, -126, PT ;  /* 0xc2fc00005700780b */ /* 0x000fe20003f8e000 */
[----:B----4-:R-:W-:Y:S01]  /*feb0*/  @!P3 FMUL R84, R84, R84 ;  /* 0x000000545454b220 */ /* 0x010fe20000400000 */
[----:B------:R-:W-:Y:S02]  /*fec0*/  FSETP.GEU.AND P5, PT, R88, -126, PT ;  /* 0xc2fc00005800780b */ /* 0x000fe40003fae000 */
[----:B------:R-:W-:Y:S01]  /*fed0*/  FSETP.GEU.AND P3, PT, R86, -126, PT ;  /* 0xc2fc00005600780b */ /* 0x000fe20003f6e000 */
[----:B------:R-:W-:-:S05]  /*fee0*/  FADD R40, R40, R43 ;  /* 0x0000002b28287221 */ /* 0x000fca0000000000 */
[----:B------:R-:W-:-:S03]  /*fef0*/  @!P6 FMUL R15, R15, 0.5 ;  /* 0x3f0000000f0fe820 */ /* 0x000fc60000400000 */
[----:B------:R-:W-:Y:S02]  /*ff00*/  @!P4 FMUL R87, R87, 0.5 ;  /* 0x3f0000005757c820 */ /* 0x000fe40000400000 */
[----:B------:R-:W-:Y:S02]  /*ff10*/  @!P5 FMUL R88, R88, 0.5 ;  /* 0x3f0000005858d820 */ /* 0x000fe40000400000 */
[----:B------:R-:W-:Y:S01]  /*ff20*/  @!P3 FMUL R86, R86, 0.5 ;  /* 0x3f0000005656b820 */ /* 0x000fe20000400000 */
[----:B------:R-:W1:Y:S01]  /*ff30*/  MUFU.EX2 R15, R15 ;  /* 0x0000000f000f7308 */ /* 0x000e620000000800 */
[----:B------:R-:W-:Y:S01]  /*ff40*/  FADD R40, R40, R45 ;  /* 0x0000002d28287221 */ /* 0x000fe20000000000 */
[----:B------:R-:W-:-:S06]  /*ff50*/  FADD R38, R38, R13 ;  /* 0x0000000d26267221 */ /* 0x000fcc0000000000 */
[----:B------:R-:W2:Y:S01]  /*ff60*/  MUFU.EX2 R23, R86 ;  /* 0x0000005600177308 */ /* 0x000ea20000000800 */
[----:B------:R-:W-:-:S07]  /*ff70*/  FADD R40, R40, R47 ;  /* 0x0000002f28287221 */ /* 0x000fce0000000000 */
[----:B------:R-:W3:Y:S08]  /*ff80*/  MUFU.EX2 R87, R87 ;  /* 0x0000005700577308 */ /* 0x000ef00000000800 */
[----:B------:R-:W4:Y:S01]  /*ff90*/  MUFU.EX2 R88, R88 ;  /* 0x0000005800587308 */ /* 0x000f220000000800 */
[----:B------:R-:W-:Y:S01]  /*ffa0*/  FADD R25, R40, R11 ;  /* 0x0000000b28197221 */ /* 0x000fe20000000000 */
[----:B------:R-:W-:-:S03]  /*ffb0*/  FADD R27, R38, R81 ;  /* 0x00000051261b7221 */ /* 0x000fc60000000000 */
[----:B------:R-:W-:Y:S01]  /*ffc0*/  FADD R25, R25, R48 ;  /* 0x0000003019197221 */ /* 0x000fe20000000000 */
[----:B------:R-:W-:Y:S01]  /*ffd0*/  FADD R26, R27, R84 ;  /* 0x000000541b1a7221 */ /* 0x000fe20000000000 */
[----:B-1----:R-:W-:Y:S01]  /*ffe0*/  @!P6 FMUL R15, R15, R15 ;  /* 0x0000000f0f0fe220 */ /* 0x002fe20000400000 */
[----:B--2---:R-:W-:Y:S01]  /*fff0*/  @!P3 FMUL R23, R23, R23 ;  /* 0x000000171717b220 */ /* 0x004fe20000400000 */
[----:B------:R-:W-:Y:S01]  /*10000*/  FADD R44, R25, R14 ;  /* 0x0000000e192c7221 */ /* 0x000fe20000000000 */
[----:B---3--:R-:W-:Y:S01]  /*10010*/  @!P4 FMUL R87, R87, R87 ;  /* 0x000000575757c220 */ /* 0x008fe20000400000 */
[----:B------:R-:W-:Y:S01]  /*10020*/  FADD R27, R26, R85 ;  /* 0x000000551a1b7221 */ /* 0x000fe20000000000 */
[----:B------:R-:W-:Y:S01]  /*10030*/  F2FP.BF16.F32.PACK_AB R25, R15, R14 ;  /* 0x0000000e0f19723e */ /* 0x000fe200000010ff */
[----:B------:R-:W-:Y:S01]  /*10040*/  FADD R44, R44, R15 ;  /* 0x0000000f2c2c7221 */ /* 0x000fe20000000000 */
[----:B----4-:R-:W-:Y:S01]  /*10050*/  @!P5 FMUL R88, R88, R88 ;  /* 0x000000585858d220 */ /* 0x010fe20000400000 */
[----:B------:R-:W-:Y:S01]  /*10060*/  F2FP.BF16.F32.PACK_AB R24, R81, R13 ;  /* 0x0000000d5118723e */ /* 0x000fe200000010ff */
[----:B------:R-:W-:Y:S01]  /*10070*/  UIADD3 UR10, UR6, 0x1c0, URZ ;  /* 0x000001c0060a7890 */ /* 0x000fe2000fffe03f */
[----:B------:R-:W-:Y:S01]  /*10080*/  F2FP.BF16.F32.PACK_AB R26, R85, R84 ;  /* 0x00000054551a723e */ /* 0x000fe200000010ff */
[----:B------:R-:W-:Y:S01]  /*10090*/  FADD R15, R27, R88 ;  /* 0x000000581b0f7221 */ /* 0x000fe20000000000 */
        /* <DEDUP_REMOVED lines=28> */
[--C-:B------:R-:W-:Y:S01]  /*10260*/  FFMA R16, R89, UR5, -R4.reuse ;  /* 0x0000000559107c23 */ /* 0x100fe20008000804 */
[--C-:B------:R-:W-:Y:S01]  /*10270*/  FFMA R17, R93, UR5, -R4.reuse ;  /* 0x000000055d117c23 */ /* 0x100fe20008000804 */
[----:B------:R-:W-:-:S03]  /*10280*/  FFMA R12, R92, UR5, -R4 ;  /* 0x000000055c0c7c23 */ /* 0x000fc60008000804 */
[----:B------:R-:W-:Y:S02]  /*10290*/  FSETP.GEU.AND P6, PT, R16, -126, PT ;  /* 0xc2fc00001000780b */ /* 0x000fe40003fce000 */
[----:B------:R-:W-:Y:S02]  /*102a0*/  FSETP.GEU.AND P4, PT, R17, -126, PT ;  /* 0xc2fc00001100780b */ /* 0x000fe40003f8e000 */
[----:B------:R-:W-:Y:S01]  /*102b0*/  FSETP.GEU.AND P3, PT, R12, -126, PT ;  /* 0xc2fc00000c00780b */ /* 0x000fe20003f6e000 */
[----:B------:R-:W-:Y:S02]  /*102c0*/  WARPGROUP.DEPBAR.LE gsb0, 0x0 ;  /* 0x00008000000079c5 */ /* 0x000fe40000010000 */
[----:B------:R-:W-:-:S06]  /*102d0*/  WARPGROUP.ARRIVE ;  /* 0x00000000000079c5 */ /* 0x000fcc0000000000 */
[----:B------:R-:W-:Y:S01]  /*102e0*/  HGMMA.64x32x16.F32.BF16 R168, R24, gdesc[UR20].tnspB, R168, gsb0 ;  /* 0x4060001418a87df0 */ /* 0x000fe200080018a8 */
[----:B------:R-:W-:Y:S01]  /*102f0*/  @!P6 FMUL R16, R16, 0.5 ;  /* 0x3f0000001010e820 */ /* 0x000fe20000400000 */
[----:B------:R-:W-:Y:S02]  /*10300*/  @!P4 FMUL R17, R17, 0.5 ;  /* 0x3f0000001111c820 */ /* 0x000fe40000400000 */
[----:B------:R-:W-:Y:S01]  /*10310*/  @!P3 FMUL R12, R12, 0.5 ;  /* 0x3f0000000c0cb820 */ /* 0x000fe20000400000 */
[----:B------:R-:W-:Y:S02]  /*10320*/  UIADD3 UR8, UR6, 0x19c0, URZ ;  /* 0x000019c006087890 */ /* 0x000fe4000fffe03f */
[----:B------:R-:W1:Y:S01]  /*10330*/  MUFU.EX2 R16, R16 ;  /* 0x0000001000107308 */ /* 0x000e620000000800 */
[----:B------:R-:W-:-:S07]  /*10340*/  UMOV UR11, 0x80000020 ;  /* 0x80000020000b7882 */ /* 0x000fce0000000000 */
[----:B------:R-:W2:Y:S01]  /*10350*/  MUFU.EX2 R17, R17 ;  /* 0x0000001100117308 */ /* 0x000ea20000000800 */
[----:B------:R-:W-:-:S07]  /*10360*/  UMOV UR10, UR8 ;  /* 0x00000008000a7c82 */ /* 0x000fce0008000000 */
[----:B------:R-:W3:Y:S01]  /*10370*/  MUFU.EX2 R12, R12 ;  /* 0x0000000c000c7308 */ /* 0x000ee20000000800 */
[----:B------:R-:W-:Y:S01]  /*10380*/  FFMA R18, R95, UR5, -R5 ;  /* 0x000000055f127c23 */ /* 0x000fe20008000805 */
[----:B-1----:R-:W-:Y:S01]  /*10390*/  @!P6 FMUL R16, R16, R16 ;  /* 0x000000101010e220 */ /* 0x002fe20000400000 */
[----:B------:R-:W-:Y:S02]  /*103a0*/  FSETP.GEU.AND P5, PT, R90, -126, PT ;  /* 0xc2fc00005a00780b */ /* 0x000fe40003fae000 */
[----:B------:R-:W-:Y:S01]  /*103b0*/  FSETP.GEU.AND P6, PT, R91, -126, PT ;  /* 0xc2fc00005b00780b */ /* 0x000fe20003fce000 */
[----:B--2---:R-:W-:Y:S01]  /*103c0*/  @!P4 FMUL R17, R17, R17 ;  /* 0x000000111111c220 */ /* 0x004fe20000400000 */
[----:B------:R-:W-:Y:S02]  /*103d0*/  WARPGROUP.DEPBAR.LE gsb0, 0x0 ;  /* 0x00008000000079c5 */ /* 0x000fe40000010000 */
[----:B------:R-:W-:-:S06]  /*103e0*/  WARPGROUP.ARRIVE ;  /* 0x00000000000079c5 */ /* 0x000fcc0000000000 */
[----:B------:R-:W-:Y:S01]  /*103f0*/  HGMMA.64x32x16.F32.BF16 R152, R24, gdesc[UR8].tnspB, R152, gsb0 ;  /* 0x4060000818987df0 */ /* 0x000fe20008001898 */
[----:B------:R-:W-:Y:S01]  /*10400*/  FSETP.GEU.AND P4, PT, R18, -126, PT ;  /* 0xc2fc00001200780b */ /* 0x000fe20003f8e000 */
[----:B---3--:R-:W-:Y:S01]  /*10410*/  @!P3 FMUL R12, R12, R12 ;  /* 0x0000000c0c0cb220 */ /* 0x008fe20000400000 */
[----:B------:R-:W-:Y:S01]  /*10420*/  FSETP.GEU.AND P3, PT, R94, -126, PT ;  /* 0xc2fc00005e00780b */ /* 0x000fe20003f6e000 */
[----:B------:R-:W-:Y:S01]  /*10430*/  @!P5 FMUL R90, R90, 0.5 ;  /* 0x3f0000005a5ad820 */ /* 0x000fe20000400000 */
[----:B------:R-:W-:-:S09]  /*10440*/  @!P6 FMUL R91, R91, 0.5 ;  /* 0x3f0000005b5be820 */ /* 0x000fd20000400000 */
[----:B------:R-:W-:Y:S02]  /*10450*/  @!P4 FMUL R18, R18, 0.5 ;  /* 0x3f0000001212c820 */ /* 0x000fe40000400000 */
[----:B------:R-:W-:Y:S01]  /*10460*/  @!P3 FMUL R94, R94, 0.5 ;  /* 0x3f0000005e5eb820 */ /* 0x000fe20000400000 */
[----:B------:R-:W1:Y:S08]  /*10470*/  MUFU.EX2 R90, R90 ;  /* 0x0000005a005a7308 */ /* 0x000e700000000800 */
[----:B------:R-:W2:Y:S08]  /*10480*/  MUFU.EX2 R91, R91 ;  /* 0x0000005b005b7308 */ /* 0x000eb00000000800 */
[----:B------:R-:W3:Y:S08]  /*10490*/  MUFU.EX2 R19, R94 ;  /* 0x0000005e00137308 */ /* 0x000ef00000000800 */
[----:B------:R-:W4:Y:S01]  /*104a0*/  MUFU.EX2 R18, R18 ;  /* 0x0000001200127308 */ /* 0x000f220000000800 */
[----:B------:R-:W-:Y:S01]  /*104b0*/  FADD R44, R44, R23 ;  /* 0x000000172c2c7221 */ /* 0x000fe20000000000 */
[----:B------:R-:W-:Y:S01]  /*104c0*/  FADD R23, R15, R16 ;  /* 0x000000100f177221 */ /* 0x000fe20000000000 */
[----:B-1----:R-:W-:Y:S01]  /*104d0*/  @!P5 FMUL R90, R90, R90 ;  /* 0x0000005a5a5ad220 */ /* 0x002fe20000400000 */
[----:B--2---:R-:W-:Y:S01]  /*104e0*/  @!P6 FMUL R91, R91, R91 ;  /* 0x0000005b5b5be220 */ /* 0x004fe20000400000 */
[----:B------:R-:W-:Y:S01]  /*104f0*/  FADD R29, R44, R87 ;  /* 0x000000572c1d7221 */ /* 0x000fe20000000000 */
[----:B------:R-:W-:Y:S01]  /*10500*/  FADD R30, R23, R12 ;  /* 0x0000000c171e7221 */ /* 0x000fe20000000000 */
[----:B---3--:R-:W-:Y:S01]  /*10510*/  @!P3 FMUL R19, R19, R19 ;  /* 0x000000131313b220 */ /* 0x008fe20000400000 */
[----:B------:R-:W-:-:S02]  /*10520*/  WARPGROUP.DEPBAR.LE gsb0, 0x0 ;  /* 0x00008000000079c5 */ /* 0x000fc40000010000 */
[----:B------:R-:W-:Y:S01]  /*10530*/  FADD R25, R30, R17 ;  /* 0x000000111e197221 */ /* 0x000fe20000000000 */
[----:B------:R-:W-:Y:S01]  /*10540*/  FADD R24, R29, R90 ;  /* 0x0000005a1d187221 */ /* 0x000fe20000000000 */
[----:B----4-:R-:W-:Y:S01]  /*10550*/  @!P4 FMUL R18, R18, R18 ;  /* 0x000000121212c220 */ /* 0x010fe20000400000 */
[----:B------:R-:W-:Y:S01]  /*10560*/  F2FP.BF16.F32.PACK_AB R28, R16, R88 ;  /* 0x00000058101c723e */ /* 0x000fe200000010ff */
[----:B------:R-:W-:Y:S01]  /*10570*/  UIADD3 UR8, UR6, 0x200, URZ ;  /* 0x0000020006087890 */ /* 0x000fe2000fffe03f */
[----:B------:R-:W-:Y:S02]  /*10580*/  F2FP.BF16.F32.PACK_AB R30, R17, R12 ;  /* 0x0000000c111e723e */ /* 0x000fe400000010ff */
[----:B------:R-:W-:Y:S02]  /*10590*/  F2FP.BF16.F32.PACK_AB R29, R91, R90 ;  /* 0x0000005a5b1d723e */ /* 0x000fe400000010ff */
[----:B------:R-:W-:-:S04]  /*105a0*/  F2FP.BF16.F32.PACK_AB R31, R18, R19 ;  /* 0x00000013121f723e */ /* 0x000fc800000010ff */
[----:B------:R-:W-:Y:S01]  /*105b0*/  WARPGROUP.ARRIVE ;  /* 0x00000000000079c5 */ /* 0x000fe20000000000 */
[----:B------:R-:W-:Y:S01]  /*105c0*/  UMOV UR18, UR8 ;  /* 0x0000000800127c82 */ /* 0x000fe20008000000 */
[----:B------:R-:W-:-:S04]  /*105d0*/  UMOV UR19, 0x80000020 ;  /* 0x8000002000137882 */ /* 0x000fc80000000000 */
        /* <DEDUP_REMOVED lines=26> */
[----:B------:R-:W-:Y:S01]  /*10780*/  FFMA R33, R101, UR5, -R4 ;  /* 0x0000000565217c23 */ /* 0x000fe20008000804 */
[----:B------:R-:W-:Y:S02]  /*10790*/  WARPGROUP.DEPBAR.LE gsb0, 0x0 ;  /* 0x00008000000079c5 */ /* 0x000fe40000010000 */
[----:B------:R-:W-:-:S06]  /*107a0*/  WARPGROUP.ARRIVE ;  /* 0x00000000000079c5 */ /* 0x000fcc0000000000 */
[----:B------:R-:W-:Y:S01]  /*107b0*/  HGMMA.64x32x16.F32.BF16 R168, R28, gdesc[UR8].tnspB, R168, gsb0 ;  /* 0x406000081ca87df0 */ /* 0x000fe200080018a8 */
[----:B------:R-:W-:Y:S02]  /*107c0*/  FSETP.GEU.AND P4, PT, R33, -126, PT ;  /* 0xc2fc00002100780b */ /* 0x000fe40003f8e000 */
[----:B------:R-:W-:Y:S02]  /*107d0*/  FSETP.GEU.AND P5, PT, R96, -126, PT ;  /* 0xc2fc00006000780b */ /* 0x000fe40003fae000 */
[----:B------:R-:W-:Y:S02]  /*107e0*/  FSETP.GEU.AND P6, PT, R97, -126, PT ;  /* 0xc2fc00006100780b */ /* 0x000fe40003fce000 */
[----:B------:R-:W-:Y:S01]  /*107f0*/  FSETP.GEU.AND P3, PT, R100, -126, PT ;  /* 0xc2fc00006400780b */ /* 0x000fe20003f6e000 */
[----:B------:R-:W-:-:S06]  /*10800*/  UIADD3 UR8, UR6, 0x1a00, URZ ;  /* 0x00001a0006087890 */ /* 0x000fcc000fffe03f */
[----:B------:R-:W-:Y:S02]  /*10810*/  @!P4 FMUL R33, R33, 0.5 ;  /* 0x3f0000002121c820 */ /* 0x000fe40000400000 */
[----:B------:R-:W-:Y:S02]  /*10820*/  @!P5 FMUL R96, R96, 0.5 ;  /* 0x3f0000006060d820 */ /* 0x000fe40000400000 */
[----:B------:R-:W-:Y:S02]  /*10830*/  @!P6 FMUL R97, R97, 0.5 ;  /* 0x3f0000006161e820 */ /* 0x000fe40000400000 */
[----:B------:R-:W-:Y:S01]  /*10840*/  @!P3 FMUL R100, R100, 0.5 ;  /* 0x3f0000006464b820 */ /* 0x000fe20000400000 */
[----:B------:R-:W1:Y:S01]  /*10850*/  MUFU.EX2 R32, R96 ;  /* 0x0000006000207308 */ /* 0x000e620000000800 */
[----:B------:R-:W-:Y:S01]  /*10860*/  UMOV UR10, UR8 ;  /* 0x00000008000a7c82 */ /* 0x000fe20008000000 */
[----:B------:R-:W-:-:S06]  /*10870*/  UMOV UR11, 0x80000020 ;  /* 0x80000020000b7882 */ /* 0x000fcc0000000000 */
[----:B------:R-:W2:Y:S08]  /*10880*/  MUFU.EX2 R33, R33 ;  /* 0x0000002100217308 */ /* 0x000eb00000000800 */
[----:B------:R-:W3:Y:S08]  /*10890*/  MUFU.EX2 R21, R97 ;  /* 0x0000006100157308 */ /* 0x000ef00000000800 */
[----:B------:R-:W4:Y:S01]  /*108a0*/  MUFU.EX2 R20, R100 ;  /* 0x0000006400147308 */ /* 0x000f220000000800 */
[----:B------:R-:W-:-:S02]  /*108b0*/  WARPGROUP.DEPBAR.LE gsb0, 0x0 ;  /* 0x00008000000079c5 */ /* 0x000fc40000010000 */
[----:B------:R-:W-:-:S06]  /*108c0*/  WARPGROUP.ARRIVE ;  /* 0x00000000000079c5 */ /* 0x000fcc0000000000 */
[----:B------:R-:W-:Y:S01]  /*108d0*/  HGMMA.64x32x16.F32.BF16 R152, R28, gdesc[UR8].tnspB, R152, gsb0 ;  /* 0x406000081c987df0 */ /* 0x000fe20008001898 */
[--C-:B------:R-:W-:Y:S01]  /*108e0*/  FFMA R34, R98, UR5, -R5.reuse ;  /* 0x0000000562227c23 */ /* 0x100fe20008000805 */
[----:B------:R-:W-:Y:S01]  /*108f0*/  FFMA R41, R103, UR5, -R5 ;  /* 0x0000000567297c23 */ /* 0x000fe20008000805 */
[----:B-1----:R-:W-:Y:S01]  /*10900*/  @!P5 FMUL R32, R32, R32 ;  /* 0x000000202020d220 */ /* 0x002fe20000400000 */
[----:B--2---:R-:W-:Y:S01]  /*10910*/  @!P4 FMUL R33, R33, R33 ;  /* 0x000000212121c220 */ /* 0x004fe20000400000 */
[----:B---3--:R-:W-:Y:S01]  /*10920*/  @!P6 FMUL R21, R21, R21 ;  /* 0x000000151515e220 */ /* 0x008fe20000400000 */
[----:B------:R-:W-:Y:S01]  /*10930*/  FSETP.GEU.AND P5, PT, R34, -126, PT ;  /* 0xc2fc00002200780b */ /* 0x000fe20003fae000 */
[----:B----4-:R-:W-:Y:S01]  /*10940*/  @!P3 FMUL R20, R20, R20 ;  /* 0x000000141414b220 */ /* 0x010fe20000400000 */
[----:B------:R-:W-:Y:S02]  /*10950*/  FSETP.GEU.AND P4, PT, R41, -126, PT ;  /* 0xc2fc00002900780b */ /* 0x000fe40003f8e000 */
[----:B------:R-:W-:-:S02]  /*10960*/  FSETP.GEU.AND P6, PT, R99, -126, PT ;  /* 0xc2fc00006300780b */ /* 0x000fc40003fce000 */
[----:B------:R-:W-:-:S07]  /*10970*/  FSETP.GEU.AND P3, PT, R102, -126, PT ;  /* 0xc2fc00006600780b */ /* 0x000fce0003f6e000 */
[----:B------:R-:W-:Y:S02]  /*10980*/  @!P5 FMUL R34, R34, 0.5 ;  /* 0x3f0000002222d820 */ /* 0x000fe40000400000 */
[----:B------:R-:W-:Y:S02]  /*10990*/  @!P4 FMUL R41, R41, 0.5 ;  /* 0x3f0000002929c820 */ /* 0x000fe40000400000 */
[----:B------:R-:W-:Y:S02]  /*109a0*/  @!P6 FMUL R99, R99, 0.5 ;  /* 0x3f0000006363e820 */ /* 0x000fe40000400000 */
[----:B------:R-:W-:Y:S01]  /*109b0*/  @!P3 FMUL R102, R102, 0.5 ;  /* 0x3f0000006666b820 */ /* 0x000fe20000400000 */
[----:B------:R-:W1:Y:S08]  /*109c0*/  MUFU.EX2 R34, R34 ;  /* 0x0000002200227308 */ /* 0x000e700000000800 */
[----:B------:R-:W2:Y:S08]  /*109d0*/  MUFU.EX2 R39, R99 ;  /* 0x0000006300277308 */ /* 0x000eb00000000800 */
[----:B------:R-:W3:Y:S08]  /*109e0*/  MUFU.EX2 R36, R102 ;  /* 0x0000006600247308 */ /* 0x000ef00000000800 */
[----:B------:R-:W4:Y:S01]  /*109f0*/  MUFU.EX2 R41, R41 ;  /* 0x0000002900297308 */ /* 0x000f220000000800 */
[----:B------:R-:W-:-:S04]  /*10a00*/  FADD R24, R24, R91 ;  /* 0x0000005b18187221 */ /* 0x000fc80000000000 */
[----:B------:R-:W-:Y:S01]  /*10a10*/  FADD R27, R24, R19 ;  /* 0x00000013181b7221 */ /* 0x000fe20000000000 */
[----:B-1----:R-:W-:Y:S01]  /*10a20*/  @!P5 FMUL R34, R34, R34 ;  /* 0x000000222222d220 */ /* 0x002fe20000400000 */
[----:B--2---:R-:W-:Y:S01]  /*10a30*/  @!P6 FMUL R39, R39, R39 ;  /* 0x000000272727e220 */ /* 0x004fe20000400000 */
[----:B---3--:R-:W-:Y:S01]  /*10a40*/  @!P3 FMUL R36, R36, R36 ;  /* 0x000000242424b220 */ /* 0x008fe20000400000 */
[----:B------:R-:W-:Y:S01]  /*10a50*/  FADD R27, R27, R18 ;  /* 0x000000121b1b7221 */ /* 0x000fe20000000000 */
[----:B------:R-:W-:Y:S02]  /*10a60*/  WARPGROUP.DEPBAR.LE gsb0, 0x0 ;  /* 0x00008000000079c5 */ /* 0x000fe40000010000 */
[----:B------:R-:W-:Y:S01]  /*10a70*/  FADD R30, R25, R32 ;  /* 0x00000020191e7221 */ /* 0x000fe20000000000 */
[----:B------:R-:W-:Y:S01]  /*10a80*/  F2FP.BF16.F32.PACK_AB R24, R21, R32 ;  /* 0x000000201518723e */ /* 0x000fe200000010ff */
[----:B----4-:R-:W-:Y:S01]  /*10a90*/  @!P4 FMUL R41, R41, R41 ;  /* 0x000000292929c220 */ /* 0x010fe20000400000 */
[----:B------:R-:W-:Y:S01]  /*10aa0*/  FADD R32, R27, R34 ;  /* 0x000000221b207221 */ /* 0x000fe20000000000 */
[----:B------:R-:W-:Y:S01]  /*10ab0*/  F2FP.BF16.F32.PACK_AB R25, R39, R34 ;  /* 0x000000222719723e */ /* 0x000fe200000010ff */
[----:B------:R-:W-:Y:S01]  /*10ac0*/  UIADD3 UR10, UR6, 0x240, URZ ;  /* 0x00000240060a7890 */ /* 0x000fe2000fffe03f */
[----:B------:R-:W-:-:S02]  /*10ad0*/  F2FP.BF16.F32.PACK_AB R26, R33, R20 ;  /* 0x00000014211a723e */ /* 0x000fc400000010ff */
[----:B------:R-:W-:-:S04]  /*10ae0*/  F2FP.BF16.F32.PACK_AB R27, R41, R36 ;  /* 0x00000024291b723e */ /* 0x000fc800000010ff */
        /* <DEDUP_REMOVED lines=28> */
[--C-:B------:R-:W-:Y:S01]  /*10cb0*/  FFMA R35, R105, UR5, -R4.reuse ;  /* 0x0000000569237c23 */ /* 0x100fe20008000804 */
[--C-:B------:R-:W-:Y:S01]  /*10cc0*/  FFMA R37, R108, UR5, -R4.reuse ;  /* 0x000000056c257c23 */ /* 0x100fe20008000804 */
        /* <DEDUP_REMOVED lines=20> */
[----:B------:R-:W-:Y:S01]  /*10e10*/  WARPGROUP.ARRIVE ;  /* 0x00000000000079c5 */ /* 0x000fe20000000000 */
[----:B------:R-:W-:-:S05]  /*10e20*/  FFMA R42, R107, UR5, -R5 ;  /* 0x000000056b2a7c23 */ /* 0x000fca0008000805 */
        /* <DEDUP_REMOVED lines=15> */
[----:B------:R-:W-:Y:S08]  /*10f20*/  MUFU.EX2 R42, R42 ;  /* 0x0000002a002a7308 */ /* 0x000ff00000000800 */
[----:B------:R-:W1:Y:S08]  /*10f30*/  MUFU.EX2 R11, R106 ;  /* 0x0000006a000b7308 */ /* 0x000e700000000800 */
[----:B------:R-:W2:Y:S08]  /*10f40*/  MUFU.EX2 R40, R40 ;  /* 0x0000002800287308 */ /* 0x000eb00000000800 */
[----:B------:R-:W3:Y:S01]  /*10f50*/  MUFU.EX2 R13, R13 ;  /* 0x0000000d000d7308 */ /* 0x000ee20000000800 */
[----:B-1----:R-:W-:Y:S01]  /*10f60*/  @!P5 FMUL R11, R11, R11 ;  /* 0x0000000b0b0bd220 */ /* 0x002fe20000400000 */
[----:B------:R-:W-:Y:S01]  /*10f70*/  @!P6 FMUL R42, R42, R42 ;  /* 0x0000002a2a2ae220 */ /* 0x000fe20000400000 */
[----:B------:R-:W-:-:S02]  /*10f80*/  WARPGROUP.DEPBAR.LE gsb0, 0x0 ;  /* 0x00008000000079c5 */ /* 0x000fc40000010000 */
[----:B--2---:R-:W-:Y:S01]  /*10f90*/  @!P3 FMUL R40, R40, R40 ;  /* 0x000000282828b220 */ /* 0x004fe20000400000 */
[----:B------:R-:W-:Y:S01]  /*10fa0*/  F2FP.BF16.F32.PACK_AB R24, R35, R22 ;  /* 0x000000162318723e */ /* 0x000fe200000010ff */
[----:B------:R-:W-:Y:S01]  /*10fb0*/  UIADD3 UR10, UR6, 0x280, URZ ;  /* 0x00000280060a7890 */ /* 0x000fe2000fffe03f */
[----:B------:R-:W-:Y:S01]  /*10fc0*/  F2FP.BF16.F32.PACK_AB R26, R38, R37 ;  /* 0x00000025261a723e */ /* 0x000fe200000010ff */
[----:B---3--:R-:W-:Y:S01]  /*10fd0*/  @!P4 FMUL R13, R13, R13 ;  /* 0x0000000d0d0dc220 */ /* 0x008fe20000400000 */
[----:B------:R-:W-:-:S04]  /*10fe0*/  F2FP.BF16.F32.PACK_AB R25, R42, R11 ;  /* 0x0000000b2a19723e */ /* 0x000fc800000010ff */
        /* <DEDUP_REMOVED lines=29> */
[--C-:B------:R-:W-:Y:S01]  /*111c0*/  FFMA R43, R112, UR5, -R4.reuse ;  /* 0x00000005702b7c23 */ /* 0x100fe20008000804 */
[----:B------:R-:W-:-:S04]  /*111d0*/  FFMA R16, R117, UR5, -R4 ;  /* 0x0000000575107c23 */ /* 0x000fc80008000804 */
[----:B------:R-:W-:Y:S02]  /*111e0*/  FSETP.GEU.AND P5, PT, R43, -126, PT ;  /* 0xc2fc00002b00780b */ /* 0x000fe40003fae000 */
[----:B------:R-:W-:Y:S01]  /*111f0*/  FSETP.GEU.AND P4, PT, R16, -126, PT ;  /* 0xc2fc00001000780b */ /* 0x000fe20003f8e000 */
[----:B------:R-:W-:Y:S02]  /*11200*/  WARPGROUP.DEPBAR.LE gsb0, 0x0 ;  /* 0x00008000000079c5 */ /* 0x000fe40000010000 */
[----:B------:R-:W-:-:S06]  /*11210*/  WARPGROUP.ARRIVE ;  /* 0x00000000000079c5 */ /* 0x000fcc0000000000 */
[----:B------:R-:W-:Y:S01]  /*11220*/  HGMMA.64x32x16.F32.BF16 R168, R24, gdesc[UR20].tnspB, R168, gsb0 ;  /* 0x4060001418a87df0 */ /* 0x000fe200080018a8 */
[----:B------:R-:W-:Y:S02]  /*11230*/  FSETP.GEU.AND P6, PT, R113, -126, PT ;  /* 0xc2fc00007100780b */ /* 0x000fe40003fce000 */
[----:B------:R-:W-:Y:S01]  /*11240*/  FSETP.GEU.AND P3, PT, R116, -126, PT ;  /* 0xc2fc00007400780b */ /* 0x000fe20003f6e000 */
[----:B------:R-:W-:Y:S01]  /*11250*/  @!P5 FMUL R43, R43, 0.5 ;  /* 0x3f0000002b2bd820 */ /* 0x000fe20000400000 */
[----:B------:R-:W-:Y:S01]  /*11260*/  @!P4 FMUL R16, R16, 0.5 ;  /* 0x3f0000001010c820 */ /* 0x000fe20000400000 */
[----:B------:R-:W-:-:S04]  /*11270*/  UIADD3 UR8, UR6, 0x1a80, URZ ;  /* 0x00001a8006087890 */ /* 0x000fc8000fffe03f */
[----:B------:R-:W1:Y:S04]  /*11280*/  MUFU.EX2 R43, R43 ;  /* 0x0000002b002b7308 */ /* 0x000e680000000800 */
[----:B------:R-:W-:Y:S02]  /*11290*/  @!P6 FMUL R113, R113, 0.5 ;  /* 0x3f0000007171e820 */ /* 0x000fe40000400000 */
[----:B------:R-:W-:Y:S02]  /*112a0*/  @!P3 FMUL R116, R116, 0.5 ;  /* 0x3f0000007474b820 */ /* 0x000fe40000400000 */
[----:B------:R-:W2:Y:S01]  /*112b0*/  MUFU.EX2 R16, R16 ;  /* 0x0000001000107308 */ /* 0x000ea20000000800 */
[----:B------:R-:W-:Y:S01]  /*112c0*/  UMOV UR10, UR8 ;  /* 0x00000008000a7c82 */ /* 0x000fe20008000000 */
[----:B------:R-:W-:-:S06]  /*112d0*/  UMOV UR11, 0x80000020 ;  /* 0x80000020000b7882 */ /* 0x000fcc0000000000 */
[----:B------:R-:W3:Y:S08]  /*112e0*/  MUFU.EX2 R14, R113 ;  /* 0x00000071000e7308 */ /* 0x000ef00000000800 */
[----:B------:R-:W4:Y:S01]  /*112f0*/  MUFU.EX2 R15, R116 ;  /* 0x00000074000f7308 */ /* 0x000f220000000800 */
[--C-:B------:R-:W-:Y:S01]  /*11300*/  FFMA R44, R114, UR5, -R5.reuse ;  /* 0x00000005722c7c23 */ /* 0x100fe20008000805 */
[----:B------:R-:W-:Y:S01]  /*11310*/  FFMA R45, R119, UR5, -R5 ;  /* 0x00000005772d7c23 */ /* 0x000fe20008000805 */
[----:B------:R-:W-:-:S02]  /*11320*/  WARPGROUP.DEPBAR.LE gsb0, 0x0 ;  /* 0x00008000000079c5 */ /* 0x000fc40000010000 */
[----:B------:R-:W-:-:S06]  /*11330*/  WARPGROUP.ARRIVE ;  /* 0x00000000000079c5 */ /* 0x000fcc0000000000 */
[----:B------:R-:W-:Y:S01]  /*11340*/  HGMMA.64x32x16.F32.BF16 R152, R24, gdesc[UR8].tnspB, R152, gsb0 ;  /* 0x4060000818987df0 */ /* 0x000fe20008001898 */
[----:B-1----:R-:W-:Y:S01]  /*11350*/  @!P5 FMUL R43, R43, R43 ;  /* 0x0000002b2b2bd220 */ /* 0x002fe20000400000 */
[----:B--2---:R-:W-:Y:S01]  /*11360*/  @!P4 FMUL R16, R16, R16 ;  /* 0x000000101010c220 */ /* 0x004fe20000400000 */
[----:B------:R-:W-:Y:S01]  /*11370*/  FSETP.GEU.AND P5, PT, R44, -126, PT ;  /* 0xc2fc00002c00780b */ /* 0x000fe20003fae000 */
[----:B---3--:R-:W-:Y:S01]  /*11380*/  @!P6 FMUL R14, R14, R14 ;  /* 0x0000000e0e0ee220 */ /* 0x008fe20000400000 */
[----:B------:R-:W-:Y:S01]  /*11390*/  FSETP.GEU.AND P4, PT, R45, -126, PT ;  /* 0xc2fc00002d00780b */ /* 0x000fe20003f8e000 */
[----:B----4-:R-:W-:Y:S01]  /*113a0*/  @!P3 FMUL R15, R15, R15 ;  /* 0x0000000f0f0fb220 */ /* 0x010fe20000400000 */
[----:B------:R-:W-:Y:S02]  /*113b0*/  FSETP.GEU.AND P6, PT, R115, -126, PT ;  /* 0xc2fc00007300780b */ /* 0x000fe40003fce000 */
        /* <DEDUP_REMOVED lines=9> */
[----:B-1----:R-:W-:Y:S01]  /*11450*/  @!P5 FMUL R44, R44, R44 ;  /* 0x0000002c2c2cd220 */ /* 0x002fe20000400000 */
[----:B--2---:R-:W-:Y:S01]  /*11460*/  @!P6 FMUL R23, R23, R23 ;  /* 0x000000171717e220 */ /* 0x004fe20000400000 */
[----:B------:R-:W-:-:S02]  /*11470*/  WARPGROUP.DEPBAR.LE gsb0, 0x0 ;  /* 0x00008000000079c5 */ /* 0x000fc40000010000 */
[----:B---3--:R-:W-:Y:S01]  /*11480*/  @!P3 FMUL R12, R12, R12 ;  /* 0x0000000c0c0cb220 */ /* 0x008fe20000400000 */
[----:B------:R-:W-:Y:S01]  /*11490*/  F2FP.BF16.F32.PACK_AB R24, R14, R43 ;  /* 0x0000002b0e18723e */ /* 0x000fe200000010ff */
[----:B------:R-:W-:Y:S01]  /*114a0*/  UIADD3 UR10, UR6, 0x2c0, URZ ;  /* 0x000002c0060a7890 */ /* 0x000fe2000fffe03f */
[----:B------:R-:W-:Y:S01]  /*114b0*/  F2FP.BF16.F32.PACK_AB R26, R16, R15 ;  /* 0x0000000f101a723e */ /* 0x000fe200000010ff */
[----:B----4-:R-:W-:Y:S01]  /*114c0*/  @!P4 FMUL R45, R45, R45 ;  /* 0x0000002d2d2dc220 */ /* 0x010fe20000400000 */
        /* <DEDUP_REMOVED lines=55> */
[----:B------:R-:W-:Y:S01]  /*11840*/  FFMA R29, R123, UR5, -R5 ;  /* 0x000000057b1d7c23 */ /* 0x000fe20008000805 */
[----:B-1----:R-:W-:Y:S01]  /*11850*/  @!P5 FMUL R17, R17, R17 ;  /* 0x000000111111d220 */ /* 0x002fe20000400000 */
[----:B--2---:R-:W-:Y:S01]  /*11860*/  @!P6 FMUL R46, R46, R46 ;  /* 0x0000002e2e2ee220 */ /* 0x004fe20000400000 */
[----:B------:R-:W-:Y:S01]  /*11870*/  FSETP.GEU.AND P5, PT, R28, -126, PT ;  /* 0xc2fc00001c00780b */ /* 0x000fe20003fae000 */
[----:B---3--:R-:W-:Y:S01]  /*11880*/  @!P3 FMUL R18, R18, R18 ;  /* 0x000000121212b220 */ /* 0x008fe20000400000 */
[----:B------:R-:W-:Y:S01]  /*11890*/  FSETP.GEU.AND P6, PT, R29, -126, PT ;  /* 0xc2fc00001d00780b */ /* 0x000fe20003fce000 */
[----:B----4-:R-:W-:Y:S01]  /*118a0*/  @!P4 FMUL R19, R19, R19 ;  /* 0x000000131313c220 */ /* 0x010fe20000400000 */
[----:B------:R-:W-:Y:S02]  /*118b0*/  FSETP.GEU.AND P3, PT, R126, -126, PT ;  /* 0xc2fc00007e00780b */ /* 0x000fe40003f6e000 */
[----:B------:R-:W-:Y:S01]  /*118c0*/  FSETP.GEU.AND P4, PT, R127, -126, PT ;  /* 0xc2fc00007f00780b */ /* 0x000fe20003f8e000 */
[----:B------:R-:W-:-:S06]  /*118d0*/  FADD R47, R30, R21 ;  /* 0x000000151e2f7221 */ /* 0x000fcc0000000000 */
        /* <DEDUP_REMOVED lines=47> */
[----:B------:R-:W-:Y:S01]  /*11bd0*/  FADD R39, R32, R39 ;  /* 0x0000002720277221 */ /* 0x000fe20000000000 */
[----:B------:R-:W-:Y:S01]  /*11be0*/  FFMA R32, R128, UR5, -R4 ;  /* 0x0000000580207c23 */ /* 0x000fe20008000804 */
[----:B------:R-:W-:Y:S02]  /*11bf0*/  FSETP.GEU.AND P3, PT, R132, -126, PT ;  /* 0xc2fc00008400780b */ /* 0x000fe40003f6e000 */
[----:B------:R-:W-:Y:S02]  /*11c00*/  FSETP.GEU.AND P6, PT, R31, -126, PT ;  /* 0xc2fc00001f00780b */ /* 0x000fe40003fce000 */
[----:B------:R-:W-:Y:S01]  /*11c10*/  FSETP.GEU.AND P5, PT, R32, -126, PT ;  /* 0xc2fc00002000780b */ /* 0x000fe20003fae000 */
[----:B------:R-:W-:-:S02]  /*11c20*/  WARPGROUP.DEPBAR.LE gsb0, 0x0 ;  /* 0x00008000000079c5 */ /* 0x000fc40000010000 */
[----:B------:R-:W-:-:S06]  /*11c30*/  WARPGROUP.ARRIVE ;  /* 0x00000000000079c5 */ /* 0x000fcc0000000000 */
[----:B------:R-:W-:Y:S01]  /*11c40*/  HGMMA.64x32x16.F32.BF16 R168, R24, gdesc[UR20].tnspB, R168, gsb0 ;  /* 0x4060001418a87df0 */ /* 0x000fe200080018a8 */
[----:B------:R-:W-:Y:S01]  /*11c50*/  FSETP.GEU.AND P4, PT, R133, -126, PT ;  /* 0xc2fc00008500780b */ /* 0x000fe20003f8e000 */
[----:B------:R-:W-:Y:S01]  /*11c60*/  @!P6 FMUL R31, R31, 0.5 ;  /* 0x3f0000001f1fe820 */ /* 0x000fe20000400000 */
[----:B------:R-:W-:Y:S01]  /*11c70*/  FADD R34, R47, R20 ;  /* 0x000000142f227221 */ /* 0x000fe20000000000 */
[----:B------:R-:W-:Y:S01]  /*11c80*/  @!P5 FMUL R32, R32, 0.5 ;  /* 0x3f0000002020d820 */ /* 0x000fe20000400000 */
[----:B------:R-:W-:Y:S01]  /*11c90*/  @!P3 FMUL R132, R132, 0.5 ;  /* 0x3f0000008484b820 */ /* 0x000fe20000400000 */
[----:B------:R-:W-:Y:S01]  /*11ca0*/  UIADD3 UR8, UR6, 0x1b00, URZ ;  /* 0x00001b0006087890 */ /* 0x000fe2000fffe03f */
[----:B------:R-:W-:Y:S01]  /*11cb0*/  FADD R47, R34, R33 ;  /* 0x00000021222f7221 */ /* 0x000fe20000000000 */
[----:B------:R-:W1:Y:S06]  /*11cc0*/  MUFU.EX2 R31, R31 ;  /* 0x0000001f001f7308 */ /* 0x000e6c0000000800 */
[----:B------:R-:W-:-:S02]  /*11cd0*/  @!P4 FMUL R133, R133, 0.5 ;  /* 0x3f0000008585c820 */ /* 0x000fc40000400000 */
[----:B------:R-:W2:Y:S01]  /*11ce0*/  MUFU.EX2 R20, R132 ;  /* 0x0000008400147308 */ /* 0x000ea20000000800 */
[----:B------:R-:W-:Y:S01]  /*11cf0*/  UMOV UR10, UR8 ;  /* 0x00000008000a7c82 */ /* 0x000fe20008000000 */
[----:B------:R-:W-:-:S06]  /*11d00*/  UMOV UR11, 0x80000020 ;  /* 0x80000020000b7882 */ /* 0x000fcc0000000000 */
[----:B------:R-:W3:Y:S01]  /*11d10*/  MUFU.EX2 R33, R133 ;  /* 0x0000008500217308 */ /* 0x000ee20000000800 */
[----:B------:R-:W-:-:S07]  /*11d20*/  FADD R36, R39, R36 ;  /* 0x0000002427247221 */ /* 0x000fce0000000000 */
[----:B------:R-:W4:Y:S01]  /*11d30*/  MUFU.EX2 R32, R32 ;  /* 0x0000002000207308 */ /* 0x000f220000000800 */
[----:B------:R-:W-:Y:S01]  /*11d40*/  FADD R48, R36, R41 ;  /* 0x0000002924307221 */ /* 0x000fe20000000000 */
[--C-:B------:R-:W-:Y:S01]  /*11d50*/  FFMA R36, R131, UR5, -R5.reuse ;  /* 0x0000000583247c23 */ /* 0x100fe20008000805 */
[--C-:B------:R-:W-:Y:S01]  /*11d60*/  FFMA R34, R134, UR5, -R5.reuse ;  /* 0x0000000586227c23 */ /* 0x100fe20008000805 */
[----:B------:R-:W-:Y:S01]  /*11d70*/  FFMA R41, R135, UR5, -R5 ;  /* 0x0000000587297c23 */ /* 0x000fe20008000805 */
[----:B------:R-:W-:Y:S02]  /*11d80*/  WARPGROUP.DEPBAR.LE gsb0, 0x0 ;  /* 0x00008000000079c5 */ /* 0x000fe40000010000 */
[----:B------:R-:W-:-:S06]  /*11d90*/  WARPGROUP.ARRIVE ;  /* 0x00000000000079c5 */ /* 0x000fcc0000000000 */
[----:B------:R-:W-:Y:S01]  /*11da0*/  HGMMA.64x32x16.F32.BF16 R152, R24, gdesc[UR8].tnspB, R152, gsb0 ;  /* 0x4060000818987df0 */ /* 0x000fe20008001898 */
[----:B-1----:R-:W-:Y:S01]  /*11db0*/  @!P6 FMUL R31, R31, R31 ;  /* 0x0000001f1f1fe220 */ /* 0x002fe20000400000 */
[----:B--2---:R-:W-:Y:S01]  /*11dc0*/  @!P3 FMUL R20, R20, R20 ;  /* 0x000000141414b220 */ /* 0x004fe20000400000 */
[----:B---3--:R-:W-:Y:S01]  /*11dd0*/  @!P4 FMUL R33, R33, R33 ;  /* 0x000000212121c220 */ /* 0x008fe20000400000 */
[----:B------:R-:W-:Y:S01]  /*11de0*/  FSETP.GEU.AND P6, PT, R36, -126, PT ;  /* 0xc2fc00002400780b */ /* 0x000fe20003fce000 */
[----:B----4-:R-:W-:Y:S01]  /*11df0*/  @!P5 FMUL R32, R32, R32 ;  /* 0x000000202020d220 */ /* 0x010fe20000400000 */
[----:B------:R-:W-:Y:S02]  /*11e00*/  FSETP.GEU.AND P3, PT, R34, -126, PT ;  /* 0xc2fc00002200780b */ /* 0x000fe40003f6e000 */
[----:B------:R-:W-:Y:S02]  /*11e10*/  FSETP.GEU.AND P4, PT, R41, -126, PT ;  /* 0xc2fc00002900780b */ /* 0x000fe40003f8e000 */
        /* <DEDUP_REMOVED lines=48> */
[--C-:B------:R-:W-:Y:S01]  /*12120*/  FFMA R141, R141, UR5, -R4.reuse ;  /* 0x000000058d8d7c23 */ /* 0x100fe20008000804 */
[--C-:B------:R-:W-:Y:S01]  /*12130*/  FFMA R136, R136, UR5, -R4.reuse ;  /* 0x0000000588887c23 */ /* 0x100fe20008000804 */
[----:B------:R-:W-:Y:S02]  /*12140*/  FFMA R140, R140, UR5, -R4 ;  /* 0x000000058c8c7c23 */ /* 0x000fe40008000804 */
[----:B------:R-:W-:Y:S02]  /*12150*/  FSETP.GEU.AND P6, PT, R137, -126, PT ;  /* 0xc2fc00008900780b */ /* 0x000fe40003fce000 */
[----:B------:R-:W-:Y:S01]  /*12160*/  FSETP.GEU.AND P4, PT, R141, -126, PT ;  /* 0xc2fc00008d00780b */ /* 0x000fe20003f8e000 */
[----:B------:R-:W-:-:S02]  /*12170*/  WARPGROUP.DEPBAR.LE gsb0, 0x0 ;  /* 0x00008000000079c5 */ /* 0x000fc40000010000 */
[----:B------:R-:W-:-:S06]  /*12180*/  WARPGROUP.ARRIVE ;  /* 0x00000000000079c5 */ /* 0x000fcc0000000000 */
[----:B------:R-:W-:Y:S01]  /*12190*/  HGMMA.64x32x16.F32.BF16 R168, R24, gdesc[UR20].tnspB, R168, gsb0 ;  /* 0x4060001418a87df0 */ /* 0x000fe200080018a8 */
[----:B------:R-:W-:Y:S02]  /*121a0*/  FSETP.GEU.AND P5, PT, R136, -126, PT ;  /* 0xc2fc00008800780b */ /* 0x000fe40003fae000 */
[----:B------:R-:W-:Y:S01]  /*121b0*/  FSETP.GEU.AND P3, PT, R140, -126, PT ;  /* 0xc2fc00008c00780b */ /* 0x000fe20003f6e000 */
[----:B------:R-:W-:Y:S01]  /*121c0*/  FADD R11, R48, R11 ;  /* 0x0000000b300b7221 */ /* 0x000fe20000000000 */
[----:B------:R-:W-:Y:S01]  /*121d0*/  FADD R22, R47, R22 ;  /* 0x000000162f167221 */ /* 0x000fe20000000000 */
[----:B------:R-:W-:Y:S01]  /*121e0*/  @!P6 FMUL R137, R137, 0.5 ;  /* 0x3f0000008989e820 */ /* 0x000fe20000400000 */
[----:B------:R-:W-:Y:S01]  /*121f0*/  @!P4 FMUL R141, R141, 0.5 ;  /* 0x3f0000008d8dc820 */ /* 0x000fe20000400000 */
[----:B------:R-:W-:Y:S01]  /*12200*/  FADD R47, R11, R42 ;  /* 0x0000002a0b2f7221 */ /* 0x000fe20000000000 */
[----:B------:R-:W-:Y:S01]  /*12210*/  FADD R48, R22, R35 ;  /* 0x0000002316307221 */ /* 0x000fe20000000000 */
[----:B------:R-:W-:Y:S01]  /*12220*/  UIADD3 UR8, UR6, 0x1b40, URZ ;  /* 0x00001b4006087890 */ /* 0x000fe2000fffe03f */
[----:B------:R-:W1:Y:S03]  /*12230*/  MUFU.EX2 R35, R137 ;  /* 0x0000008900237308 */ /* 0x000e660000000800 */
[----:B------:R-:W-:-:S02]  /*12240*/  @!P5 FMUL R136, R136, 0.5 ;  /* 0x3f0000008888d820 */ /* 0x000fc40000400000 */
[----:B------:R-:W-:-:S03]  /*12250*/  @!P3 FMUL R140, R140, 0.5 ;  /* 0x3f0000008c8cb820 */ /* 0x000fc60000400000 */
[----:B------:R-:W2:Y:S01]  /*12260*/  MUFU.EX2 R11, R141 ;  /* 0x0000008d000b7308 */ /* 0x000ea20000000800 */
[----:B------:R-:W-:Y:S01]  /*12270*/  UMOV UR10, UR8 ;  /* 0x00000008000a7c82 */ /* 0x000fe20008000000 */
[----:B------:R-:W-:-:S06]  /*12280*/  UMOV UR11, 0x80000020 ;  /* 0x80000020000b7882 */ /* 0x000fcc0000000000 */
[----:B------:R-:W3:Y:S08]  /*12290*/  MUFU.EX2 R4, R136 ;  /* 0x0000008800047308 */ /* 0x000ef00000000800 */
[----:B------:R-:W4:Y:S01]  /*122a0*/  MUFU.EX2 R22, R140 ;  /* 0x0000008c00167308 */ /* 0x000f220000000800 */
[----:B------:R-:W-:Y:S01]  /*122b0*/  FFMA R139, R139, UR5, -R5 ;  /* 0x000000058b8b7c23 */ /* 0x000fe20008000805 */
[----:B------:R-:W-:-:S02]  /*122c0*/  WARPGROUP.DEPBAR.LE gsb0, 0x0 ;  /* 0x00008000000079c5 */ /* 0x000fc40000010000 */
[----:B------:R-:W-:-:S06]  /*122d0*/  WARPGROUP.ARRIVE ;  /* 0x00000000000079c5 */ /* 0x000fcc0000000000 */
        /* <DEDUP_REMOVED lines=10> */
[----:B------:R-:W-:-:S04]  /*12380*/  FADD R40, R47, R40 ;  /* 0x000000282f287221 */ /* 0x000fc80000000000 */
[----:B------:R-:W-:Y:S02]  /*12390*/  FADD R13, R40, R13 ;  /* 0x0000000d280d7221 */ /* 0x000fe40000000000 */
[----:B------:R-:W-:Y:S02]  /*123a0*/  @!P6 FMUL R139, R139, 0.5 ;  /* 0x3f0000008b8be820 */ /* 0x000fe40000400000 */
[----:B------:R-:W-:Y:S02]  /*123b0*/  @!P4 FMUL R143, R143, 0.5 ;  /* 0x3f0000008f8fc820 */ /* 0x000fe40000400000 */
[----:B------:R-:W-:Y:S02]  /*123c0*/  @!P5 FMUL R138, R138, 0.5 ;  /* 0x3f0000008a8ad820 */ /* 0x000fe40000400000 */
[----:B------:R-:W-:Y:S01]  /*123d0*/  @!P3 FMUL R142, R142, 0.5 ;  /* 0x3f0000008e8eb820 */ /* 0x000fe20000400000 */
[----:B------:R-:W-:Y:S01]  /*123e0*/  FADD R44, R13, R44 ;  /* 0x0000002c0d2c7221 */ /* 0x000fe20000000000 */
        /* <DEDUP_REMOVED lines=42> */
[----:B------:R-:W-:Y:S02]  /*12690*/  FSETP.GEU.AND P6, PT, R145, -126, PT ;  /* 0xc2fc00009100780b */ /* 0x000fe40003fce000 */
[----:B------:R-:W-:Y:S02]  /*126a0*/  FSETP.GEU.AND P3, PT, R149, -126, PT ;  /* 0xc2fc00009500780b */ /* 0x000fe40003f6e000 */
[----:B------:R-:W-:Y:S01]  /*126b0*/  FSETP.GEU.AND P5, PT, R144, -126, PT ;  /* 0xc2fc00009000780b */ /* 0x000fe20003fae000 */
[----:B------:R-:W-:Y:S02]  /*126c0*/  WARPGROUP.DEPBAR.LE gsb0, 0x0 ;  /* 0x00008000000079c5 */ /* 0x000fe40000010000 */
[----:B------:R-:W-:-:S06]  /*126d0*/  WARPGROUP.ARRIVE ;  /* 0x00000000000079c5 */ /* 0x000fcc0000000000 */
[----:B------:R-:W-:Y:S01]  /*126e0*/  HGMMA.64x32x16.F32.BF16 R168, R24, gdesc[UR16].tnspB, R168, gsb0 ;  /* 0x4060001018a87df0 */ /* 0x000fe200080018a8 */
[----:B------:R-:W-:Y:S01]  /*126f0*/  FSETP.GEU.AND P4, PT, R148, -126, PT ;  /* 0xc2fc00009400780b */ /* 0x000fe20003f8e000 */
[----:B------:R-:W-:Y:S01]  /*12700*/  @!P6 FMUL R145, R145, 0.5 ;  /* 0x3f0000009191e820 */ /* 0x000fe20000400000 */
[----:B------:R-:W-:Y:S01]  /*12710*/  @!P3 FMUL R149, R149, 0.5 ;  /* 0x3f0000009595b820 */ /* 0x000fe20000400000 */
[----:B------:R-:W-:Y:S01]  /*12720*/  FADD R37, R48, R37 ;  /* 0x0000002530257221 */ /* 0x000fe20000000000 */
[----:B------:R-:W-:Y:S01]  /*12730*/  @!P5 FMUL R144, R144, 0.5 ;  /* 0x3f0000009090d820 */ /* 0x000fe20000400000 */
[----:B------:R-:W-:Y:S02]  /*12740*/  UIADD3 UR20, UR6, 0x1b80, URZ ;  /* 0x00001b8006147890 */ /* 0x000fe4000fffe03f */
[----:B------:R-:W1:Y:S01]  /*12750*/  MUFU.EX2 R145, R145 ;  /* 0x0000009100917308 */ /* 0x000e620000000800 */
[----:B------:R-:W-:-:S05]  /*12760*/  FADD R38, R37, R38 ;  /* 0x0000002625267221 */ /* 0x000fca0000000000 */
[----:B------:R-:W-:Y:S02]  /*12770*/  @!P4 FMUL R148, R148, 0.5 ;  /* 0x3f0000009494c820 */ /* 0x000fe40000400000 */
[----:B------:R-:W2:Y:S01]  /*12780*/  MUFU.EX2 R149, R149 ;  /* 0x0000009500957308 */ /* 0x000ea20000000800 */
[----:B------:R-:W-:Y:S01]  /*12790*/  UMOV UR10, UR20 ;  /* 0x00000014000a7c82 */ /* 0x000fe20008000000 */
[----:B------:R-:W-:-:S06]  /*127a0*/  UMOV UR11, 0x80000020 ;  /* 0x80000020000b7882 */ /* 0x000fcc0000000000 */
[----:B------:R-:W3:Y:S08]  /*127b0*/  MUFU.EX2 R37, R144 ;  /* 0x0000009000257308 */ /* 0x000ef00000000800 */
[----:B------:R-:W4:Y:S01]  /*127c0*/  MUFU.EX2 R5, R148 ;  /* 0x0000009400057308 */ /* 0x000f220000000800 */
[----:B------:R-:W-:Y:S01]  /*127d0*/  FADD R43, R38, R43 ;  /* 0x0000002b262b7221 */ /* 0x000fe20000000000 */
[----:B-1----:R-:W-:Y:S01]  /*127e0*/  @!P6 FMUL R145, R145, R145 ;  /* 0x000000919191e220 */ /* 0x002fe20000400000 */
[----:B------:R-:W-:-:S02]  /*127f0*/  WARPGROUP.DEPBAR.LE gsb0, 0x0 ;  /* 0x00008000000079c5 */ /* 0x000fc40000010000 */
[----:B------:R-:W-:-:S06]  /*12800*/  WARPGROUP.ARRIVE ;  /* 0x00000000000079c5 */ /* 0x000fcc0000000000 */
[----:B------:R-:W-:Y:S01]  /*12810*/  HGMMA.64x32x16.F32.BF16 R152, R24, gdesc[UR8].tnspB, R152, gsb0 ;  /* 0x4060000818987df0 */ /* 0x000fe20008001898 */
[----:B------:R-:W-:Y:S01]  /*12820*/  FADD R14, R43, R14 ;  /* 0x0000000e2b0e7221 */ /* 0x000fe20000000000 */
[----:B--2---:R-:W-:Y:S01]  /*12830*/  @!P3 FMUL R149, R149, R149 ;  /* 0x000000959595b220 */ /* 0x004fe20000400000 */
[----:B------:R-:W-:Y:S01]  /*12840*/  FSETP.GEU.AND P6, PT, R147, -126, PT ;  /* 0xc2fc00009300780b */ /* 0x000fe20003fce000 */
[----:B---3--:R-:W-:Y:S01]  /*12850*/  @!P5 FMUL R37, R37, R37 ;  /* 0x000000252525d220 */ /* 0x008fe20000400000 */
[----:B------:R-:W-:Y:S01]  /*12860*/  FSETP.GEU.AND P3, PT, R151, -126, PT ;  /* 0xc2fc00009700780b */ /* 0x000fe20003f6e000 */
[----:B------:R-:W-:Y:S01]  /*12870*/  FADD R15, R14, R15 ;  /* 0x0000000f0e0f7221 */ /* 0x000fe20000000000 */
[----:B----4-:R-:W-:Y:S01]  /*12880*/  @!P4 FMUL R5, R5, R5 ;  /* 0x000000050505c220 */ /* 0x010fe20000400000 */
[----:B------:R-:W-:Y:S02]  /*12890*/  FSETP.GEU.AND P5, PT, R146, -126, PT ;  /* 0xc2fc00009200780b */ /* 0x000fe40003fae000 */
[----:B------:R-:W-:Y:S01]  /*128a0*/  FSETP.GEU.AND P4, PT, R150, -126, PT ;  /* 0xc2fc00009600780b */ /* 0x000fe20003f8e000 */
[----:B------:R-:W-:-:S04]  /*128b0*/  FADD R16, R15, R16 ;  /* 0x000000100f107221 */ /* 0x000fc80000000000 */
[----:B------:R-:W-:Y:S01]  /*128c0*/  FADD R17, R16, R17 ;  /* 0x0000001110117221 */ /* 0x000fe20000000000 */
[----:B------:R-:W-:Y:S02]  /*128d0*/  @!P6 FMUL R147, R147, 0.5 ;  /* 0x3f0000009393e820 */ /* 0x000fe40000400000 */
[----:B------:R-:W-:Y:S01]  /*128e0*/  @!P3 FMUL R151, R151, 0.5 ;  /* 0x3f0000009797b820 */ /* 0x000fe20000400000 */
[----:B------:R-:W-:Y:S02]  /*128f0*/  FADD R17, R17, R46 ;  /* 0x0000002e11117221 */ /* 0x000fe40000000000 */
        /* <DEDUP_REMOVED lines=46> */
[----:B------:R-:W-:-:S04]  /*12be0*/  FADD R23, R44, R23 ;  /* 0x000000172c177221 */ /* 0x000fc80000000000 */
[----:B------:R-:W-:-:S04]  /*12bf0*/  FADD R12, R23, R12 ;  /* 0x0000000c170c7221 */ /* 0x000fc80000000000 */
[----:B------:R-:W-:Y:S01]  /*12c00*/  FADD R45, R12, R45 ;  /* 0x0000002d0c2d7221 */ /* 0x000fe20000000000 */
[----:B------:R-:W-:Y:S02]  /*12c10*/  WARPGROUP.DEPBAR.LE gsb0, 0x0 ;  /* 0x00008000000079c5 */ /* 0x000fe40000010000 */
[----:B------:R-:W-:-:S06]  /*12c20*/  WARPGROUP.ARRIVE ;  /* 0x00000000000079c5 */ /* 0x000fcc0000000000 */
[----:B------:R-:W-:Y:S01]  /*12c30*/  HGMMA.64x32x16.F32.BF16 R168, R24, gdesc[UR8].tnspB, R168, gsb0 ;  /* 0x4060000818a87df0 */ /* 0x000fe200080018a8 */
[----:B------:R-:W-:-:S04]  /*12c40*/  FADD R28, R45, R28 ;  /* 0x0000001c2d1c7221 */ /* 0x000fc80000000000 */
[----:B------:R-:W-:Y:S01]  /*12c50*/  FADD R28, R28, R29 ;  /* 0x0000001d1c1c7221 */ /* 0x000fe20000000000 */
[----:B------:R-:W-:-:S03]  /*12c60*/  FADD R19, R18, R19 ;  /* 0x0000001312137221 */ /* 0x000fc60000000000 */
[----:B------:R-:W-:Y:S01]  /*12c70*/  FADD R21, R28, R21 ;  /* 0x000000151c157221 */ /* 0x000fe20000000000 */
[----:B------:R-:W-:-:S03]  /*12c80*/  FADD R32, R19, R32 ;  /* 0x0000002013207221 */ /* 0x000fc60000000000 */
[----:B------:R-:W-:Y:S01]  /*12c90*/  FADD R30, R21, R30 ;  /* 0x0000001e151e7221 */ /* 0x000fe20000000000 */
[----:B------:R-:W-:-:S03]  /*12ca0*/  FADD R31, R32, R31 ;  /* 0x0000001f201f7221 */ /* 0x000fc60000000000 */
[----:B------:R-:W-:Y:S01]  /*12cb0*/  FADD R39, R30, R39 ;  /* 0x000000271e277221 */ /* 0x000fe20000000000 */
[----:B------:R-:W-:-:S03]  /*12cc0*/  UIADD3 UR6, UR6, 0x1bc0, URZ ;  /* 0x00001bc006067890 */ /* 0x000fc6000fffe03f */
[----:B------:R-:W-:Y:S01]  /*12cd0*/  FADD R39, R39, R36 ;  /* 0x0000002427277221 */ /* 0x000fe20000000000 */
[----:B------:R-:W-:-:S03]  /*12ce0*/  FADD R20, R31, R20 ;  /* 0x000000141f147221 */ /* 0x000fc60000000000 */
[----:B------:R-:W-:Y:S01]  /*12cf0*/  FADD R34, R39, R34 ;  /* 0x0000002227227221 */ /* 0x000fe20000000000 */
[----:B------:R-:W-:-:S03]  /*12d00*/  FADD R33, R20, R33 ;  /* 0x0000002114217221 */ /* 0x000fc60000000000 */
[----:B------:R-:W-:Y:S01]  /*12d10*/  FADD R34, R34, R41 ;  /* 0x0000002922227221 */ /* 0x000fe20000000000 */
[----:B------:R-:W-:-:S03]  /*12d20*/  FADD R4, R33, R4 ;  /* 0x0000000421047221 */ /* 0x000fc60000000000 */
[----:B------:R-:W-:Y:S01]  /*12d30*/  FADD R34, R34, R49 ;  /* 0x0000003122227221 */ /* 0x000fe20000000000 */
[----:B------:R-:W-:-:S03]  /*12d40*/  FADD R35, R4, R35 ;  /* 0x0000002304237221 */ /* 0x000fc60000000000 */
[----:B------:R-:W-:Y:S01]  /*12d50*/  FADD R34, R34, R139 ;  /* 0x0000008b22227221 */ /* 0x000fe20000000000 */
[----:B------:R-:W-:Y:S02]  /*12d60*/  WARPGROUP.DEPBAR.LE gsb0, 0x0 ;  /* 0x00008000000079c5 */ /* 0x000fe40000010000 */
[----:B------:R-:W-:-:S06]  /*12d70*/  WARPGROUP.ARRIVE ;  /* 0x00000000000079c5 */ /* 0x000fcc0000000000 */
[----:B------:R-:W-:Y:S01]  /*12d80*/  HGMMA.64x32x16.F32.BF16 R152, R24, gdesc[UR4].tnspB, R152, gsb0 ;  /* 0x4060000418987df0 */ /* 0x000fe20008001898 */
[----:B------:R-:W-:Y:S01]  /*12d90*/  FADD R22, R35, R22 ;  /* 0x0000001623167221 */ /* 0x000fe20000000000 */
[----:B------:R-:W-:-:S03]  /*12da0*/  FADD R34, R34, R13 ;  /* 0x0000000d22227221 */ /* 0x000fc60000000000 */
[----:B------:R-:W-:Y:S01]  /*12db0*/  FADD R22, R22, R11 ;  /* 0x0000000b16167221 */ /* 0x000fe20000000000 */
[----:B------:R-:W-:-:S03]  /*12dc0*/  FADD R34, R34, R143 ;  /* 0x0000008f22227221 */ /* 0x000fc60000000000 */
[----:B------:R-:W-:Y:S01]  /*12dd0*/  FADD R22, R22, R37 ;  /* 0x0000002516167221 */ /* 0x000fe20000000000 */
[----:B------:R-:W-:-:S03]  /*12de0*/  FADD R34, R34, R15 ;  /* 0x0000000f22227221 */ /* 0x000fc60000000000 */
[----:B------:R-:W-:Y:S01]  /*12df0*/  FADD R22, R22, R145 ;  /* 0x0000009116167221 */ /* 0x000fe20000000000 */
[----:B------:R-:W-:Y:S01]  /*12e00*/  FADD R34, R34, R147 ;  /* 0x0000009322227221 */ /* 0x000fe20000000000 */
[----:B------:R1:W-:Y:S02]  /*12e10*/  STL.64 [R1], R52 ;  /* 0x0000003401007387 */ /* 0x0003e40000100a00 */
[----:B------:R-:W-:Y:S01]  /*12e20*/  FADD R22, R22, R5 ;  /* 0x0000000516167221 */ /* 0x000fe20000000000 */
[----:B------:R-:W-:Y:S01]  /*12e30*/  FADD R34, R34, R17 ;  /* 0x0000001122227221 */ /* 0x000fe20000000000 */
[----:B------:R1:W-:Y:S02]  /*12e40*/  STL.64 [R1+0x8], R54 ;  /* 0x0000083601007387 */ /* 0x0003e40000100a00 */
[----:B------:R-:W-:Y:S02]  /*12e50*/  FADD R11, R22, R149 ;  /* 0x00000095160b7221 */ /* 0x000fe40000000000 */
[----:B------:R1:W-:Y:S01]  /*12e60*/  STL.64 [R1+0x10], R56 ;  /* 0x0000103801007387 */ /* 0x0003e20000100a00 */
[----:B------:R-:W-:-:S03]  /*12e70*/  FADD R5, R34, R151 ;  /* 0x0000009722057221 */ /* 0x000fc60000000000 */
[----:B------:R1:W-:Y:S01]  /*12e80*/  STL.64 [R1+0x18], R58 ;  /* 0x0000183a01007387 */ /* 0x0003e20000100a00 */
[----:B------:R-:W-:-:S03]  /*12e90*/  USEL UR4, UR4, URZ, UP0 ;  /* 0x0000003f04047287 */ /* 0x000fc60008000000 */
[----:B------:R1:W-:Y:S04]  /*12ea0*/  STL.64 [R1+0x20], R60 ;  /* 0x0000203c01007387 */ /* 0x0003e80000100a00 */
[----:B------:R1:W-:Y:S04]  /*12eb0*/  STL.64 [R1+0x28], R62 ;  /* 0x0000283e01007387 */ /* 0x0003e80000100a00 */
[----:B------:R1:W-:Y:S04]  /*12ec0*/  STL.64 [R1+0x30], R64 ;  /* 0x0000304001007387 */ /* 0x0003e80000100a00 */
[----:B------:R1:W-:Y:S01]  /*12ed0*/  STL.64 [R1+0x38], R66 ;  /* 0x0000384201007387 */ /* 0x0003e20000100a00 */
[----:B------:R-:W-:-:S03]  /*12ee0*/  ULEA UR5, UR4, UR39, 0x3 ;  /* 0x0000002704057291 */ /* 0x000fc6000f8e183f */
[----:B------:R1:W-:Y:S01]  /*12ef0*/  STL [R1+0xd8], R11 ;  /* 0x0000d80b01007387 */ /* 0x0003e20000100800 */
[----:B------:R-:W-:-:S03]  /*12f00*/  UIADD3 UR4, UR4, 0x1, URZ ;  /* 0x0000000104047890 */ /* 0x000fc6000fffe03f */
[----:B------:R1:W-:Y:S01]  /*12f10*/  STL [R1+0xe4], R5 ;  /* 0x0000e40501007387 */ /* 0x0003e20000100800 */
[----:B------:R-:W-:Y:S01]  /*12f20*/  IADD3 R4, R248, 0x1, RZ ;  /* 0x00000001f8047810 */ /* 0x000fe20007ffe0ff */
[----:B------:R-:W-:Y:S02]  /*12f30*/  UISETP.NE.AND UP0, UPT, UR4, 0x4, UPT ;  /* 0x000000040400788c */ /* 0x000fe4000bf05270 */
[----:B------:R-:W-:Y:S01]  /*12f40*/  UPRMT UR5, URZ, 0x654, UR5 ;  /* 0x000006543f057896 */ /* 0x000fe20008000005 */
[----:B------:R-:W-:Y:S01]  /*12f50*/  ISETP.NE.AND P3, PT, R4, 0x4, PT ;  /* 0x000000040400780c */ /* 0x000fe20003f65270 */
[----:B------:R-:W-:-:S03]  /*12f60*/  USEL UR4, UR4, URZ, UP0 ;  /* 0x0000003f04047287 */ /* 0x000fc60008000000 */
[----:B------:R-:W-:Y:S01]  /*12f70*/  SEL R12, RZ, 0x1, P3 ;  /* 0x00000001ff0c7807 */ /* 0x000fe20001800000 */
[----:B------:R-:W-:-:S03]  /*12f80*/  WARPGROUP.DEPBAR.LE gsb0, 0x0 ;  /* 0x00008000000079c5 */ /* 0x000fc60000010000 */
[----:B------:R-:W-:Y:S01]  /*12f90*/  LOP3.LUT R13, R251, R12, RZ, 0x3c, !PT ;  /* 0x0000000cfb0d7212 */ /* 0x000fe200078e3cff */
[----:B------:R-:W-:Y:S01]  /*12fa0*/  SYNCS.ARRIVE.TRANS64.RED.A1T0 RZ, [UR5], RZ ;  /* 0x000000ffffff79a7 */ /* 0x000fe20008100405 */
[----:B------:R-:W-:Y:S01]  /*12fb0*/  IMAD.U32 R12, RZ, RZ, UR4 ;  /* 0x00000004ff0c7e24 */ /* 0x000fe2000f8e00ff */
[----:B------:R-:W-:Y:S01]  /*12fc0*/  SEL R4, R4, RZ, P3 ;  /* 0x000000ff04047207 */ /* 0x000fe20001800000 */
[----:B-1----:R-:W-:Y:S06]  /*12fd0*/  @P2 BRA `(.L_x_31) ;  /* 0x0000000400482947 */ /* 0x002fec0003800000 */
[----:B------:R-:W-:Y:S01]  /*12fe0*/  ISETP.LT.OR P2, PT, R9, 0x1, !P0 ;  /* 0x000000010900780c */ /* 0x000fe20004741670 */
[----:B------:R-:W-:-:S12]  /*12ff0*/  BSSY B0, `(.L_x_32) ;  /* 0x000004f000007945 */ /* 0x000fd80003800000 */
[----:B------:R-:W-:Y:S05]  /*13000*/  @P2 BRA `(.L_x_33) ;  /* 0x0000000400342947 */ /* 0x000fea0003800000 */
[----:B------:R-:W1:Y:S01]  /*13010*/  S2R R252, SR_TID.X ;  /* 0x0000000000fc7919 */ /* 0x000e620000002100 */
[----:B------:R-:W-:Y:S01]  /*13020*/  MOV R14, 0x400 ;  /* 0x00000400000e7802 */ /* 0x000fe20000000f00 */
[----:B------:R-:W2:Y:S01]  /*13030*/  S2R R16, SR_CgaCtaId ;  /* 0x0000000000107919 */ /* 0x000ea20000008800 */
[----:B-1----:R-:W-:-:S04]  /*13040*/  SHF.R.S32.HI R18, RZ, 0x1f, R252 ;  /* 0x0000001fff127819 */ /* 0x002fc800000114fc */
[----:B------:R-:W-:Y:S02]  /*13050*/  LEA.HI R18, R18, R252, RZ, 0x7 ;  /* 0x000000fc12127211 */ /* 0x000fe400078f38ff */
[----:B--2---:R-:W-:Y:S02]  /*13060*/  LEA R14, R16, R14, 0x18 ;  /* 0x0000000e100e7211 */ /* 0x004fe400078ec0ff */
[----:B------:R-:W-:-:S03]  /*13070*/  LOP3.LUT R18, R18, 0xffffff80, RZ, 0xc0, !PT ;  /* 0xffffff8012127812 */ /* 0x000fc600078ec0ff */
[----:B------:R-:W-:Y:S01]  /*13080*/  IMAD R5, R6, 0x8, R14 ;  /* 0x0000000806057824 */ /* 0x000fe200078e020e */
[----:B------:R-:W-:Y:S02]  /*13090*/  IADD3 R18, R252, -R18, RZ ;  /* 0x80000012fc127210 */ /* 0x000fe40007ffe0ff */
[----:B------:R-:W-:Y:S02]  /*130a0*/  SHF.L.U32 R14, R10, 0x1f, RZ ;  /* 0x0000001f0a0e7819 */ /* 0x000fe400000006ff */
[----:B------:R-:W-:-:S13]  /*130b0*/  ISETP.NE.AND P3, PT, R18, RZ, PT ;  /* 0x000000ff1200720c */ /* 0x000fda0003f65270 */
.L_x_34:
[----:B-1----:R1:W2:Y:S02]  /*130c0*/  SYNCS.PHASECHK.TRANS64.TRYWAIT P2, [R5+URZ+0x77020], R14 ;  /* 0x0770200e050075a7 */ /* 0x0022a4000804017f */
[----:B--2---:R-:W-:Y:S05]  /*130d0*/  @!P2 NANOSLEEP.SYNCS 0x989680 ;  /* 0x009896800000a95d */ /* 0x004fea0003900000 */
[----:B------:R-:W2:Y:S02]  /*130e0*/  @!P2 SYNCS.PHASECHK.TRANS64 P2, [R5+URZ+0x77020], R14 ;  /* 0x0770200e0500a5a7 */ /* 0x000ea4000804007f */
[----:B--2---:R-:W-:Y:S05]  /*130f0*/  @!P2 BRA `(.L_x_34) ;  /* 0xfffffffc00f0a947 */ /* 0x004fea000383ffff */
[----:B------:R-:W-:Y:S05]  /*13100*/  @P3 BRA `(.L_x_35) ;  /* 0x0000000000183947 */ /* 0x000fea0003800000 */
[----:B------:R-:W2:Y:S01]  /*13110*/  S2R R11, SR_TID.X ;  /* 0x00000000000b7919 */ /* 0x000ea20000002100 */
[----:B-1----:R-:W-:-:S04]  /*13120*/  MOV R14, 0x1c000 ;  /* 0x0001c000000e7802 */ /* 0x002fc80000000f00 */
[----:B------:R3:W-:Y:S01]  /*13130*/  SYNCS.ARRIVE.TRANS64 RZ, [R5+URZ+0x77000], R14 ;  /* 0x0770000e05ff79a7 */ /* 0x0007e2000800003f */
[----:B--2---:R-:W-:-:S13]  /*13140*/  LOP3.LUT P2, RZ, R11, 0x1f, RZ, 0xc0, !PT ;  /* 0x0000001f0bff7812 */ /* 0x004fda000784c0ff */
[----:B---3--:R-:W-:Y:S05]  /*13150*/  @!P2 BRA `(.L_x_35) ;  /* 0x000000000004a947 */ /* 0x008fea0003800000 */
[----:B------:R-:W-:Y:S01]  /*13160*/  BPT.TRAP 0x1 ;  /* 0x000000040000795c */ /* 0x000fe20000300000 */
.L_x_35:
[----:B-1----:R-:W2:Y:S01]  /*13170*/  LDL.LU R14, [R1+0x80] ;  /* 0x00008000010e7983 */ /* 0x002ea20000300800 */
        /* <DEDUP_REMOVED lines=28> */
[----:B------:R-:W-:-:S05]  /*13340*/  VIADD R6, R6, 0x1 ;  /* 0x0000000106067836 */ /* 0x000fca0000000000 */
        /* <DEDUP_REMOVED lines=11> */
[----:B------:R-:W-:Y:S01]  /*13400*/  IADD3 R14, R14, 0x1, RZ ;  /* 0x000000010e0e7810 */ /* 0x000fe20007ffe0ff */
        /* <DEDUP_REMOVED lines=10> */
[----:B------:R1:W-:Y:S01]  /*134b0*/  UTMALDG.4D [UR8], [UR4], desc[UR14] ;  /* 0x00000e08040075b4 */ /* 0x0003e20008019000 */
[----:B------:R1:W-:Y:S01]  /*134c0*/  STL [R1+0x80], R14 ;  /* 0x0000800e01007387 */ /* 0x0003e20000100800 */
[----:B------:R-:W-:Y:S01]  /*134d0*/  NOP ;  /* 0x0000000000007918 */ /* 0x000fe20000000000 */
.L_x_33:
[----:B-1----:R-:W-:Y:S05]  /*134e0*/  BSYNC B0 ;  /* 0x0000000000007941 */ /* 0x002fea0003800000 */
.L_x_32:
[----:B------:R-:W-:-:S07]  /*134f0*/  VIADD R9, R9, 0xffffffff ;  /* 0xffffffff09097836 */ /* 0x000fce0000000000 */
.L_x_31:
[----:B-----5:R-:W-:Y:S01]  /*13500*/  IADD3 R0, R0, 0x100, RZ ;  /* 0x0000010000007810 */ /* 0x020fe20007ffe0ff */
[----:B------:R-:W-:Y:S01]  /*13510*/  IMAD.MOV.U32 R5, RZ, RZ, R8 ;  /* 0x000000ffff057224 */ /* 0x000fe200078e0008 */
[----:B------:R-:W-:Y:S01]  /*13520*/  MOV R11, R7 ;  /* 0x00000007000b7202 */ /* 0x000fe20000000f00 */
[----:B------:R-:W-:Y:S06]  /*13530*/  @P1 BRA `(.L_x_36) ;  /* 0xffffff7400dc1947 */ /* 0x000fec000383ffff */
[----:B------:R1:W-:Y:S02]  /*13540*/  STL [R1+0xec], R250 ;  /* 0x0000ecfa01007387 */ /* 0x0003e40000100800 */
.L_x_24:
[----:B------:R-:W2:Y:S02]  /*13550*/  LDL R5, [R1+0xec] ;  /* 0x0000ec0001057983 */ /* 0x000ea40000100800 */
[----:B--2---:R-:W-:-:S13]  /*13560*/  ISETP.GE.AND P1, PT, R5, 0x1, PT ;  /* 0x000000010500780c */ /* 0x004fda0003f26270 */
[----:B------:R-:W-:Y:S05]  /*13570*/  @!P1 BRA `(.L_x_37) ;  /* 0x000000ac008c9947 */ /* 0x000fea0003800000 */
[----:B------:R-:W-:Y:S01]  /*13580*/  IMAD.MOV.U32 R11, RZ, RZ, R8 ;  /* 0x000000ffff0b7224 */ /* 0x000fe200078e0008 */
[----:B------:R-:W-:-:S07]  /*13590*/  MOV R5, R7 ;  /* 0x0000000700057202 */ /* 0x000fce0000000f00 */
.L_x_51:
[----:B--2---:R-:W2:Y:S01]  /*135a0*/  S2R R8, SR_CgaCtaId ;  /* 0x0000000000087919 */ /* 0x004ea20000008800 */
[----:B------:R-:W-:-:S04]  /*135b0*/  MOV R7, 0x400 ;  /* 0x0000040000077802 */ /* 0x000fc80000000f00 */
[----:B--2---:R-:W-:-:S05]  /*135c0*/  LEA R7, R8, R7, 0x18 ;  /* 0x0000000708077211 */ /* 0x004fca00078ec0ff */
[----:B------:R-:W-:Y:S01]  /*135d0*/  IMAD R8, R4, 0x8, R7 ;  /* 0x0000000804087824 */ /* 0x000fe200078e0207 */
[----:B-----5:R-:W-:-:S07]  /*135e0*/  SHF.L.U32 R7, R13, 0x1f, RZ ;  /* 0x0000001f0d077819 */ /* 0x020fce00000006ff */
.L_x_38:
[----:B--2---:R2:W3:Y:S02]  /*135f0*/  SYNCS.PHASECHK.TRANS64.TRYWAIT P1, [R8+URZ+0x77000], R7 ;  /* 0x07700007080075a7 */ /* 0x0044e4000802017f */
[----:B---3--:R-:W-:Y:S05]  /*13600*/  @!P1 NANOSLEEP.SYNCS 0x989680 ;  /* 0x009896800000995d */ /* 0x008fea0003900000 */
[----:B------:R-:W3:Y:S02]  /*13610*/  @!P1 SYNCS.PHASECHK.TRANS64 P1, [R8+URZ+0x77000], R7 ;  /* 0x07700007080095a7 */ /* 0x000ee4000802007f */
[----:B---3--:R-:W-:Y:S05]  /*13620*/  @!P1 BRA `(.L_x_38) ;  /* 0xfffffffc00f09947 */ /* 0x008fea000383ffff */
[----:B------:R-:W-:Y:S05]  /*13630*/  WARPSYNC.ALL ;  /* 0x0000000000007948 */ /* 0x000fea0003800000 */
[----:B------:R-:W3:Y:S04]  /*13640*/  LDL.64 R28, [R1+0x138] ;  /* 0x00013800011c7983 */ /* 0x000ee80000100a00 */
[----:B------:R-:W4:Y:S01]  /*13650*/  LDL.64 R248, [R1+0x130] ;  /* 0x0001300001f87983 */ /* 0x000f220000100a00 */
[----:B------:R-:W-:Y:S01]  /*13660*/  MOV R19, UR40 ;  /* 0x0000002800137c02 */ /* 0x000fe20008000f00 */
[----:B------:R-:W-:Y:S01]  /*13670*/  IMAD.MOV.U32 R21, RZ, RZ, -0x7fffffe0 ;  /* 0x80000020ff157424 */ /* 0x000fe200078e00ff */
[----:B------:R-:W-:Y:S01]  /*13680*/  MOV R17, UR43 ;  /* 0x0000002b00117c02 */ /* 0x000fe20008000f00 */
[----:B------:R2:W-:Y:S01]  /*13690*/  STL.64 [R1+0x148], R2 ;  /* 0x0001480201007387 */ /* 0x0005e20000100a00 */
[----:B------:R-:W-:Y:S01]  /*136a0*/  MOV R16, UR40 ;  /* 0x0000002800107c02 */ /* 0x000fe20008000f00 */
[----:B------:R-:W-:Y:S01]  /*136b0*/  IMAD R18, R4, 0x1c00, R19 ;  /* 0x00001c0004127824 */ /* 0x000fe200078e0213 */
[----:B------:R-:W-:Y:S01]  /*136c0*/  MOV R25, 0x80000020 ;  /* 0x8000002000197802 */ /* 0x000fe20000000f00 */
[----:B------:R-:W-:Y:S01]  /*136d0*/  IMAD.MOV.U32 R19, RZ, RZ, -0x7fffffe0 ;  /* 0x80000020ff137424 */ /* 0x000fe200078e00ff */
[----:B------:R-:W-:Y:S01]  /*136e0*/  MOV R27, 0x80000020 ;  /* 0x80000020001b7802 */ /* 0x000fe20000000f00 */
[C---:B------:R-:W-:Y:S01]  /*136f0*/  VIADD R20, R18.reuse, 0x2 ;  /* 0x0000000212147836 */ /* 0x040fe20000000000 */
[C---:B------:R-:W-:Y:S01]  /*13700*/  IADD3 R24, R18.reuse, 0x402, RZ ;  /* 0x0000040212187810 */ /* 0x040fe20007ffe0ff */
[----:B------:R-:W-:Y:S01]  /*13710*/  IMAD.MOV.U32 R23, RZ, RZ, -0x7fffffe0 ;  /* 0x80000020ff177424 */ /* 0x000fe200078e00ff */
[----:B------:R-:W-:Y:S01]  /*13720*/  R2UR UR42, R18 ;  /* 0x00000000122a72ca */ /* 0x000fe200000e0000 */
[----:B-1----:R-:W4:Y:S01]  /*13730*/  LDL.64 R250, [R1+0x100] ;  /* 0x0001000001fa7983 */ /* 0x002f220000100a00 */
[----:B------:R-:W-:Y:S01]  /*13740*/  R2UR UR10, R24 ;  /* 0x00000000180a72ca */ /* 0x000fe200000e0000 */
[C---:B------:R-:W-:Y:S01]  /*13750*/  VIADD R24, R18.reuse, 0xc02 ;  /* 0x00000c0212187836 */ /* 0x040fe20000000000 */
[----:B------:R-:W-:Y:S01]  /*13760*/  R2UR UR43, R19 ;  /* 0x00000000132b72ca */ /* 0x000fe200000e0000 */
[----:B--2---:R-:W2:Y:S01]  /*13770*/  LDL.64 R2, [R1+0x108] ;  /* 0x0001080001027983 */ /* 0x004ea20000100a00 */
[----:B------:R-:W-:-:S02]  /*13780*/  IADD3 R26, R18, 0x1800, RZ ;  /* 0x00001800121a7810 */ /* 0x000fc40007ffe0ff */
[----:B------:R-:W-:Y:S01]  /*13790*/  R2UR UR26, R24 ;  /* 0x00000000181a72ca */ /* 0x000fe200000e0000 */
[----:B------:R-:W-:Y:S01]  /*137a0*/  VIADD R24, R18, 0x1402 ;  /* 0x0000140212187836 */ /* 0x000fe20000000000 */
[C---:B------:R-:W-:Y:S02]  /*137b0*/  R2UR UR11, R25.reuse ;  /* 0x00000000190b72ca */ /* 0x040fe400000e0000 */
[C---:B------:R-:W-:Y:S02]  /*137c0*/  R2UR UR27, R25.reuse ;  /* 0x00000000191b72ca */ /* 0x040fe400000e0000 */
[----:B------:R-:W-:Y:S02]  /*137d0*/  R2UR UR50, R24 ;  /* 0x00000000183272ca */ /* 0x000fe400000e0000 */
[----:B------:R-:W-:Y:S02]  /*137e0*/  R2UR UR51, R25 ;  /* 0x00000000193372ca */ /* 0x000fe400000e0000 */
[----:B------:R-:W-:-:S02]  /*137f0*/  R2UR UR54, R26 ;  /* 0x000000001a3672ca */ /* 0x000fc400000e0000 */
[----:B------:R-:W-:Y:S02]  /*13800*/  R2UR UR55, R27 ;  /* 0x000000001b3772ca */ /* 0x000fe400000e0000 */
[----:B------:R-:W-:Y:S02]  /*13810*/  IADD3 R22, R18, 0x400, RZ ;  /* 0x0000040012167810 */ /* 0x000fe40007ffe0ff */
[----:B------:R-:W-:Y:S02]  /*13820*/  MOV R14, UR38 ;  /* 0x00000026000e7c02 */ /* 0x000fe40008000f00 */
[----:B------:R-:W-:Y:S01]  /*13830*/  R2UR UR6, R22 ;  /* 0x00000000160672ca */ /* 0x000fe200000e0000 */
[----:B------:R-:W-:Y:S01]  /*13840*/  VIADD R22, R18, 0x802 ;  /* 0x0000080212167836 */ /* 0x000fe20000000000 */
[----:B------:R-:W-:Y:S02]  /*13850*/  R2UR UR38, R20 ;  /* 0x00000000142672ca */ /* 0x000fe400000e0000 */
[----:B------:R-:W-:-:S02]  /*13860*/  IADD3 R20, R18, 0x800, RZ ;  /* 0x0000080012147810 */ /* 0x000fc40007ffe0ff */
[----:B------:R-:W-:Y:S02]  /*13870*/  R2UR UR18, R22 ;  /* 0x00000000161272ca */ /* 0x000fe400000e0000 */
[----:B------:R-:W-:Y:S02]  /*13880*/  R2UR UR14, R20 ;  /* 0x00000000140e72ca */ /* 0x000fe400000e0000 */
[C---:B------:R-:W-:Y:S02]  /*13890*/  IADD3 R20, R18.reuse, 0xc00, RZ ;  /* 0x00000c0012147810 */ /* 0x040fe40007ffe0ff */
[----:B------:R-:W-:Y:S02]  /*138a0*/  IADD3 R22, R18, 0x1000, RZ ;  /* 0x0000100012167810 */ /* 0x000fe40007ffe0ff */
[----:B------:R-:W-:Y:S01]  /*138b0*/  R2UR UR22, R20 ;  /* 0x00000000141672ca */ /* 0x000fe200000e0000 */
[----:B------:R-:W-:Y:S01]  /*138c0*/  VIADD R20, R18, 0x1002 ;  /* 0x0000100212147836 */ /* 0x000fe20000000000 */
[----:B------:R-:W-:-:S02]  /*138d0*/  R2UR UR30, R22 ;  /* 0x00000000161e72ca */ /* 0x000fc400000e0000 */
[C---:B------:R-:W-:Y:S01]  /*138e0*/  IADD3 R22, R18.reuse, 0x1400, RZ ;  /* 0x0000140012167810 */ /* 0x040fe20007ffe0ff */
[----:B------:R-:W-:Y:S01]  /*138f0*/  VIADD R18, R18, 0x1802 ;  /* 0x0000180212127836 */ /* 0x000fe20000000000 */
[----:B------:R-:W-:Y:S02]  /*13900*/  R2UR UR59, R19 ;  /* 0x00000000133b72ca */ /* 0x000fe400000e0000 */
[----:B------:R-:W-:Y:S02]  /*13910*/  MOV R15, UR39 ;  /* 0x00000027000f7c02 */ /* 0x000fe40008000f00 */
[----:B------:R-:W-:Y:S02]  /*13920*/  R2UR UR58, R18 ;  /* 0x00000000123a72ca */ /* 0x000fe400000e0000 */
[----:B------:R-:W2:Y:S01]  /*13930*/  LDL.64 R18, [R1+0x128] ;  /* 0x0001280001127983 */ /* 0x000ea20000100a00 */
[----:B------:R-:W-:Y:S02]  /*13940*/  MOV R8, UR37 ;  /* 0x0000002500087c02 */ /* 0x000fe40008000f00 */
[----:B------:R-:W-:-:S02]  /*13950*/  MOV R7, UR36 ;  /* 0x0000002400077c02 */ /* 0x000fc40008000f00 */
[----:B------:R-:W-:Y:S02]  /*13960*/  R2UR UR39, R21 ;  /* 0x00000000152772ca */ /* 0x000fe400000e0000 */
[C---:B------:R-:W-:Y:S02]  /*13970*/  R2UR UR7, R23.reuse ;  /* 0x00000000170772ca */ /* 0x040fe400000e0000 */
[C---:B------:R-:W-:Y:S02]  /*13980*/  R2UR UR19, R23.reuse ;  /* 0x00000000171372ca */ /* 0x040fe400000e0000 */
[C---:B------:R-:W-:Y:S02]  /*13990*/  R2UR UR31, R23.reuse ;  /* 0x00000000171f72ca */ /* 0x040fe400000e0000 */
[----:B------:R-:W-:Y:S02]  /*139a0*/  R2UR UR46, R22 ;  /* 0x00000000162e72ca */ /* 0x000fe400000e0000 */
[----:B------:R-:W-:-:S02]  /*139b0*/  R2UR UR47, R23 ;  /* 0x00000000172f72ca */ /* 0x000fc400000e0000 */
[----:B------:R-:W2:Y:S01]  /*139c0*/  LDL.64 R22, [R1+0xf8] ;  /* 0x0000f80001167983 */ /* 0x000ea20000100a00 */
[C---:B------:R-:W-:Y:S02]  /*139d0*/  R2UR UR15, R21.reuse ;  /* 0x00000000150f72ca */ /* 0x040fe400000e0000 */
[C---:B------:R-:W-:Y:S02]  /*139e0*/  R2UR UR23, R21.reuse ;  /* 0x00000000151772ca */ /* 0x040fe400000e0000 */
[----:B------:R-:W-:Y:S02]  /*139f0*/  R2UR UR34, R20 ;  /* 0x00000000142272ca */ /* 0x000fe400000e0000 */
[----:B------:R-:W-:Y:S02]  /*13a00*/  R2UR UR35, R21 ;  /* 0x00000000152372ca */ /* 0x000fe400000e0000 */
[----:B------:R-:W2:Y:S01]  /*13a10*/  LDL.64 R20, [R1+0xf0] ;  /* 0x0000f00001147983 */ /* 0x000ea20000100a00 */
[----:B---3--:R-:W-:-:S02]  /*13a20*/  R2UR UR40, R28 ;  /* 0x000000001c2872ca */ /* 0x008fc400000e0000 */
[----:B------:R-:W-:Y:S02]  /*13a30*/  R2UR UR41, R29 ;  /* 0x000000001d2972ca */ /* 0x000fe400000e0000 */
[----:B------:R-:W-:-:S11]  /*13a40*/  WARPGROUP.ARRIVE ;  /* 0x00000000000079c5 */ /* 0x000fd60000000000 */
[----:B------:R-:W-:Y:S01]  /*13a50*/  HGMMA.64x256x16.F32.BF16 R24, gdesc[UR40], RZ, !UPT, gsb0 ;  /* 0x03e00000281879f0 */ /* 0x000fe2000c0018ff */
[----:B----4-:R-:W-:Y:S02]  /*13a60*/  R2UR UR36, R248 ;  /* 0x00000000f82472ca */ /* 0x010fe400000e0000 */
[----:B------:R-:W-:Y:S01]  /*13a70*/  R2UR UR37, R249 ;  /* 0x00000000f92572ca */ /* 0x000fe200000e0000 */
[----:B------:R-:W3:Y:S01]  /*13a80*/  LDL R248, [R1+0x140] ;  /* 0x0001400001f87983 */ /* 0x000ee20000100800 */
[----:B--2---:R-:W-:Y:S02]  /*13a90*/  R2UR UR4, R18 ;  /* 0x00000000120472ca */ /* 0x004fe400000e0000 */
[----:B------:R-:W-:Y:S02]  /*13aa0*/  R2UR UR5, R19 ;  /* 0x00000000130572ca */ /* 0x000fe400000e0000 */
[----:B------:R-:W-:Y:S01]  /*13ab0*/  R2UR UR8, R2 ;  /* 0x00000000020872ca */ /* 0x000fe200000e0000 */
[----:B------:R-:W2:Y:S01]  /*13ac0*/  LDL.64 R18, [R1+0x120] ;  /* 0x0001200001127983 */ /* 0x000ea20000100a00 */
[----:B------:R-:W-:-:S02]  /*13ad0*/  WARPGROUP.DEPBAR.LE gsb0, 0x0 ;  /* 0x00008000000079c5 */ /* 0x000fc40000010000 */
[----:B------:R-:W-:-:S15]  /*13ae0*/  WARPGROUP.ARRIVE ;  /* 0x00000000000079c5 */ /* 0x000fde0000000000 */
[----:B------:R-:W-:Y:S01]  /*13af0*/  HGMMA.64x256x16.F32.BF16 R24, gdesc[UR36], R24, gsb0 ;  /* 0x03e00000241879f0 */ /* 0x000fe20008001818 */
[----:B------:R-:W-:Y:S02]  /*13b00*/  R2UR UR9, R3 ;  /* 0x00000000030972ca */ /* 0x000fe400000e0000 */
[----:B------:R-:W-:Y:S02]  /*13b10*/  WARPGROUP.DEPBAR.LE gsb0, 0x0 ;  /* 0x00008000000079c5 */ /* 0x000fe40000010000 */
[----:B------:R-:W-:-:S15]  /*13b20*/  WARPGROUP.ARRIVE ;  /* 0x00000000000079c5 */ /* 0x000fde0000000000 */
[----:B------:R-:W-:-:S08]  /*13b30*/  NOP ;  /* 0x0000000000007918 */ /* 0x000fd00000000000 */
[----:B------:R-:W-:Y:S01]  /*13b40*/  HGMMA.64x256x16.F32.BF16 R24, gdesc[UR4], R24, gsb0 ;  /* 0x03e00000041879f0 */ /* 0x000fe20008001818 */
[----:B------:R-:W-:Y:S02]  /*13b50*/  R2UR UR12, R250 ;  /* 0x00000000fa0c72ca */ /* 0x000fe400000e0000 */
[----:B------:R-:W-:Y:S01]  /*13b60*/  R2UR UR13, R251 ;  /* 0x00000000fb0d72ca */ /* 0x000fe200000e0000 */
[----:B------:R-:W-:Y:S02]  /*13b70*/  WARPGROUP.DEPBAR.LE gsb0, 0x0 ;  /* 0x00008000000079c5 */ /* 0x000fe40000010000 */
[----:B------:R-:W-:-:S15]  /*13b80*/  WARPGROUP.ARRIVE ;  /* 0x00000000000079c5 */ /* 0x000fde0000000000 */
[----:B------:R-:W-:-:S07]  /*13b90*/  NOP ;  /* 0x0000000000007918 */ /* 0x000fce0000000000 */
        /* <DEDUP_REMOVED lines=8> */
[----:B------:R-:W-:Y:S02]  /*13c20*/  R2UR UR21, R21 ;  /* 0x00000000151572ca */ /* 0x000fe400000e0000 */
[----:B------:R-:W-:Y:S02]  /*13c30*/  R2UR UR43, R17 ;  /* 0x00000000112b72ca */ /* 0x000fe400000e0000 */
[----:B------:R-:W-:Y:S02]  /*13c40*/  R2UR UR40, R16 ;  /* 0x00000000102872ca */ /* 0x000fe400000e0000 */
[----:B------:R-:W4:Y:S01]  /*13c50*/  LDL.64 R16, [R1+0x118] ;  /* 0x0001180001107983 */ /* 0x000f220000100a00 */
[----:B------:R-:W-:-:S02]  /*13c60*/  WARPGROUP.DEPBAR.LE gsb0, 0x0 ;  /* 0x00008000000079c5 */ /* 0x000fc40000010000 */
[----:B------:R-:W-:-:S15]  /*13c70*/  WARPGROUP.ARRIVE ;  /* 0x00000000000079c5 */ /* 0x000fde0000000000 */
[----:B------:R-:W-:-:S01]  /*13c80*/  NOP ;  /* 0x0000000000007918 */ /* 0x000fc20000000000 */
[----:B------:R-:W-:Y:S01]  /*13c90*/  HGMMA.64x256x16.F32.BF16 R24, gdesc[UR16], R24, gsb0 ;  /* 0x03e00000101879f0 */ /* 0x000fe20008001818 */
[----:B--2---:R-:W-:Y:S02]  /*13ca0*/  R2UR UR24, R18 ;  /* 0x00000000121872ca */ /* 0x004fe400000e0000 */
[----:B------:R-:W-:Y:S02]  /*13cb0*/  R2UR UR25, R19 ;  /* 0x00000000131972ca */ /* 0x000fe400000e0000 */
[----:B------:R-:W-:Y:S02]  /*13cc0*/  R2UR UR39, R15 ;  /* 0x000000000f2772ca */ /* 0x000fe400000e0000 */
[----:B------:R-:W-:Y:S02]  /*13cd0*/  R2UR UR38, R14 ;  /* 0x000000000e2672ca */ /* 0x000fe400000e0000 */
[----:B------:R-:W2:Y:S04]  /*13ce0*/  LDL.64 R14, [R1+0x110] ;  /* 0x00011000010e7983 */ /* 0x000ea80000100a00 */
[----:B------:R1:W5:Y:S01]  /*13cf0*/  LDL.LU.64 R2, [R1+0x148] ;  /* 0x0001480001027983 */ /* 0x0003620000300a00 */
[----:B------:R-:W-:-:S02]  /*13d00*/  WARPGROUP.DEPBAR.LE gsb0, 0x0 ;  /* 0x00008000000079c5 */ /* 0x000fc40000010000 */
[----:B------:R-:W-:-:S12]  /*13d10*/  WARPGROUP.ARRIVE ;  /* 0x00000000000079c5 */ /* 0x000fd80000000000 */
[----:B------:R-:W-:Y:S01]  /*13d20*/  HGMMA.64x256x16.F32.BF16 R24, gdesc[UR20], R24, gsb0 ;  /* 0x03e00000141879f0 */ /* 0x000fe20008001818 */
[----:B----4-:R-:W-:Y:S02]  /*13d30*/  R2UR UR28, R16 ;  /* 0x00000000101c72ca */ /* 0x010fe400000e0000 */
[----:B------:R-:W-:Y:S01]  /*13d40*/  R2UR UR29, R17 ;  /* 0x00000000111d72ca */ /* 0x000fe200000e0000 */
[----:B------:R-:W-:Y:S02]  /*13d50*/  WARPGROUP.DEPBAR.LE gsb0, 0x0 ;  /* 0x00008000000079c5 */ /* 0x000fe40000010000 */
[----:B------:R-:W-:-:S15]  /*13d60*/  WARPGROUP.ARRIVE ;  /* 0x00000000000079c5 */ /* 0x000fde0000000000 */
[----:B------:R-:W-:-:S07]  /*13d70*/  NOP ;  /* 0x0000000000007918 */ /* 0x000fce0000000000 */
[----:B------:R-:W-:Y:S01]  /*13d80*/  HGMMA.64x256x16.F32.BF16 R24, gdesc[UR24], R24, gsb0 ;  /* 0x03e00000181879f0 */ /* 0x000fe20008001818 */
[----:B--2---:R-:W-:Y:S02]  /*13d90*/  R2UR UR32, R14 ;  /* 0x000000000e2072ca */ /* 0x004fe400000e0000 */
[----:B------:R-:W-:Y:S01]  /*13da0*/  R2UR UR33, R15 ;  /* 0x000000000f2172ca */ /* 0x000fe200000e0000 */
[----:B------:R-:W-:Y:S02]  /*13db0*/  WARPGROUP.DEPBAR.LE gsb0, 0x0 ;  /* 0x00008000000079c5 */ /* 0x000fe40000010000 */
[----:B------:R-:W-:-:S15]  /*13dc0*/  WARPGROUP.ARRIVE ;  /* 0x00000000000079c5 */ /* 0x000fde0000000000 */
[----:B------:R-:W-:-:S07]  /*13dd0*/  NOP ;  /* 0x0000000000007918 */ /* 0x000fce0000000000 */
[----:B------:R-:W-:Y:S03]  /*13de0*/  HGMMA.64x256x16.F32.BF16 R24, gdesc[UR28], R24, gsb0 ;  /* 0x03e000001c1879f0 */ /* 0x000fe60008001818 */
[----:B------:R-:W-:Y:S02]  /*13df0*/  WARPGROUP.DEPBAR.LE gsb0, 0x0 ;  /* 0x00008000000079c5 */ /* 0x000fe40000010000 */
[----:B------:R-:W-:-:S15]  /*13e00*/  WARPGROUP.ARRIVE ;  /* 0x00000000000079c5 */ /* 0x000fde0000000000 */
[----:B------:R-:W-:-:S08]  /*13e10*/  NOP ;  /* 0x0000000000007918 */ /* 0x000fd00000000000 */
        /* <DEDUP_REMOVED lines=12> */
[----:B------:R-:W-:Y:S01]  /*13ee0*/  HGMMA.64x256x16.F32.BF16 R24, gdesc[UR52], R24, gsb0 ;  /* 0x03e00000341879f0 */ /* 0x000fe20008001818 */
[----:B---3--:R-:W-:-:S13]  /*13ef0*/  R2UR UR4, R248 ;  /* 0x00000000f80472ca */ /* 0x008fda00000e0000 */
[----:B------:R-:W-:Y:S02]  /*13f00*/  ISETP.NE.AND P1, PT, RZ, UR4, PT ;  /* 0x00000004ff007c0c */ /* 0x000fe4000bf25270 */
[----:B------:R-:W-:Y:S02]  /*13f10*/  R2UR UR37, R8 ;  /* 0x00000000082572ca */ /* 0x000fe400000e0000 */
[----:B------:R-:W-:Y:S01]  /*13f20*/  R2UR UR36, R7 ;  /* 0x00000000072472ca */ /* 0x000fe200000e0000 */
[----:B------:R-:W-:Y:S02]  /*13f30*/  WARPGROUP.DEPBAR.LE gsb0, 0x0 ;  /* 0x00008000000079c5 */ /* 0x000fe40000010000 */
[----:B------:R-:W-:-:S07]  /*13f40*/  WARPGROUP.ARRIVE ;  /* 0x00000000000079c5 */ /* 0x000fce0000000000 */
[----:B------:R-:W-:Y:S03]  /*13f50*/  HGMMA.64x256x16.F32.BF16 R24, gdesc[UR56], R24, gsb0 ;  /* 0x03e00000381879f0 */ /* 0x000fe60008001818 */
[----:B------:R-:W-:Y:S02]  /*13f60*/  WARPGROUP.DEPBAR.LE gsb0, 0x0 ;  /* 0x00008000000079c5 */ /* 0x000fe40000010000 */
[----:B-1----:R-:W-:Y:S05]  /*13f70*/  @P1 BRA `(.L_x_39) ;  /* 0x0000000400481947 */ /* 0x002fea0003800000 */
        /* <DEDUP_REMOVED lines=10> */
[----:B------:R-:W-:Y:S02]  /*14020*/  LEA R7, R6, R7, 0x3 ;  /* 0x0000000706077211 */ /* 0x000fe400078e18ff */
[----:B------:R-:W-:Y:S01]  /*14030*/  SHF.L.U32 R8, R10, 0x1f, RZ ;  /* 0x0000001f0a087819 */ /* 0x000fe200000006ff */
[----:B------:R-:W-:-:S05]  /*14040*/  IMAD.IADD R14, R248, 0x1, -R14 ;  /* 0x00000001f80e7824 */ /* 0x000fca00078e0a0e */
[----:B------:R-:W-:-:S13]  /*14050*/  ISETP.NE.AND P3, PT, R14, RZ, PT ;  /* 0x000000ff0e00720c */ /* 0x000fda0003f65270 */
.L_x_42:
        /* <DEDUP_REMOVED lines=8> */
[----:B--2---:R-:W-:-:S04]  /*140e0*/  LOP3.LUT R14, R14, 0x1f, RZ, 0xc0, !PT ;  /* 0x0000001f0e0e7812 */ /* 0x004fc800078ec0ff */
[----:B------:R-:W-:-:S13]  /*140f0*/  ISETP.NE.AND P2, PT, R14, RZ, PT ;  /* 0x000000ff0e00720c */ /* 0x000fda0003f45270 */
[----:B---3--:R-:W-:Y:S05]  /*14100*/  @!P2 BRA `(.L_x_43) ;  /* 0x000000000004a947 */ /* 0x008fea0003800000 */
[----:B------:R-:W-:Y:S01]  /*14110*/  BPT.TRAP 0x1 ;  /* 0x000000040000795c */ /* 0x000fe20000300000 */
.L_x_43:
[----:B-1----:R-:W2:Y:S01]  /*14120*/  LDL R8, [R1+0x80] ;  /* 0x0000800001087983 */ /* 0x002ea20000100800 */
[----:B------:R-:W-:Y:S01]  /*14130*/  MOV R14, 0x400 ;  /* 0x00000400000e7802 */ /* 0x000fe20000000f00 */
[----:B------:R-:W1:Y:S01]  /*14140*/  S2R R15, SR_CgaCtaId ;  /* 0x00000000000f7919 */ /* 0x000e620000008800 */
[----:B------:R-:W-:Y:S01]  /*14150*/  R2UR UR33, R7 ;  /* 0x00000000072172ca */ /* 0x000fe200000e0000 */
[----:B------:R-:W-:Y:S02]  /*14160*/  ULDC.64 UR4, c[0x0][0x198] ;  /* 0x0000660000047ab9 */ /* 0x000fe40000000a00 */
        /* <DEDUP_REMOVED lines=49> */
.L_x_41:
[----:B------:R-:W-:Y:S05]  /*14480*/  BSYNC B0 ;  /* 0x0000000000007941 */ /* 0x000fea0003800000 */
.L_x_40:
[----:B------:R-:W-:-:S07]  /*14490*/  VIADD R9, R9, 0xffffffff ;  /* 0xffffffff09097836 */ /* 0x000fce0000000000 */
.L_x_39:
[----:B------:R-:W-:Y:S01]  /*144a0*/  IADD3 R7, R0, 0x1, RZ ;  /* 0x0000000100077810 */ /* 0x000fe20007ffe0ff */
[----:B------:R1:W-:Y:S01]  /*144b0*/  STL [R1+0x18c], R171 ;  /* 0x00018cab01007387 */ /* 0x0003e20000100800 */
[----:B------:R-:W-:Y:S02]  /*144c0*/  MOV R8, 0x400 ;  /* 0x0000040000087802 */ /* 0x000fe40000000f00 */
[-C--:B-----5:R-:W-:Y:S01]  /*144d0*/  ISETP.GE.AND P2, PT, R3, R7.reuse, PT ;  /* 0x000000070300720c */ /* 0x0a0fe20003f46270 */
[----:B------:R2:W-:Y:S01]  /*144e0*/  STL [R1+0x188], R174 ;  /* 0x000188ae01007387 */ /* 0x0005e20000100800 */
[----:B------:R-:W-:Y:S01]  /*144f0*/  ISETP.GE.AND P3, PT, R2, R7, PT ;  /* 0x000000070200720c */ /* 0x000fe20003f66270 */
[----:B------:R-:W-:Y:S01]  /*14500*/  VIADD R7, R0, 0x8 ;  /* 0x0000000800077836 */ /* 0x000fe20000000000 */
[----:B------:R-:W-:Y:S01]  /*14510*/  FSEL R248, R25, -INF , P2 ;  /* 0xff80000019f87808 */ /* 0x000fe20001000000 */
[----:B------:R3:W-:Y:S01]  /*14520*/  STL [R1+0x184], R175 ;  /* 0x000184af01007387 */ /* 0x0007e20000100800 */
[----:B------:R-:W-:-:S02]  /*14530*/  FSEL R249, R27, -INF , P3 ;  /* 0xff8000001bf97808 */ /* 0x000fc40001800000 */
[CC--:B------:R-:W-:Y:S01]  /*14540*/  ISETP.GE.AND P4, PT, R3.reuse, R7.reuse, PT ;  /* 0x000000070300720c */ /* 0x0c0fe20003f86270 */
[----:B------:R-:W4:Y:S01]  /*14550*/  S2R R14, SR_CgaCtaId ;  /* 0x00000000000e7919 */ /* 0x000f220000008800 */
[----:B------:R-:W-:Y:S02]  /*14560*/  ISETP.GE.AND P5, PT, R2, R7, PT ;  /* 0x000000070200720c */ /* 0x000fe40003fa6270 */
[----:B------:R-:W-:Y:S01]  /*14570*/  IADD3 R7, R0, 0x9, RZ ;  /* 0x0000000900077810 */ /* 0x000fe20007ffe0ff */
[----:B------:R3:W-:Y:S01]  /*14580*/  STL [R1+0x180], R178 ;  /* 0x000180b201007387 */ /* 0x0007e20000100800 */
[----:B------:R-:W-:Y:S02]  /*14590*/  FSEL R25, R28, -INF , P4 ;  /* 0xff8000001c197808 */ /* 0x000fe40002000000 */
[-C--:B------:R-:W-:Y:S01]  /*145a0*/  ISETP.GE.AND P6, PT, R3, R7.reuse, PT ;  /* 0x000000070300720c */ /* 0x080fe20003fc6270 */
[----:B------:R4:W-:Y:S01]  /*145b0*/  STL [R1+0x17c], R179 ;  /* 0x00017cb301007387 */ /* 0x0009e20000100800 */
[----:B------:R-:W-:Y:S01]  /*145c0*/  ISETP.GE.AND P2, PT, R2, R7, PT ;  /* 0x000000070200720c */ /* 0x000fe20003f46270 */
[----:B------:R-:W-:Y:S01]  /*145d0*/  VIADD R7, R0, 0x10 ;  /* 0x0000001000077836 */ /* 0x000fe20000000000 */
[----:B------:R-:W-:Y:S01]  /*145e0*/  FSEL R27, R30, -INF , P5 ;  /* 0xff8000001e1b7808 */ /* 0x000fe20002800000 */
[----:B------:R4:W-:Y:S01]  /*145f0*/  STL [R1+0x178], R182 ;  /* 0x000178b601007387 */ /* 0x0009e20000100800 */
[----:B------:R-:W-:-:S02]  /*14600*/  FSEL R29, R29, -INF , P6 ;  /* 0xff8000001d1d7808 */ /* 0x000fc40003000000 */
[-C--:B------:R-:W-:Y:S01]  /*14610*/  ISETP.GE.AND P3, PT, R3, R7.reuse, PT ;  /* 0x000000070300720c */ /* 0x080fe20003f66270 */
[----:B------:R4:W-:Y:S01]  /*14620*/  STL [R1+0x174], R183 ;  /* 0x000174b701007387 */ /* 0x0009e20000100800 */
[----:B------:R-:W-:Y:S01]  /*14630*/  ISETP.GE.AND P4, PT, R2, R7, PT ;  /* 0x000000070200720c */ /* 0x000fe20003f86270 */
[----:B------:R-:W-:Y:S01]  /*14640*/  VIADD R7, R0, 0x11 ;  /* 0x0000001100077836 */ /* 0x000fe20000000000 */
[----:B------:R-:W-:Y:S01]  /*14650*/  FSEL R31, R31, -INF , P2 ;  /* 0xff8000001f1f7808 */ /* 0x000fe20001000000 */
[----:B------:R4:W-:Y:S01]  /*14660*/  STL [R1+0x170], R154 ;  /* 0x0001709a01007387 */ /* 0x0009e20000100800 */
[----:B------:R-:W-:Y:S02]  /*14670*/  FSEL R250, R32, -INF , P3 ;  /* 0xff80000020fa7808 */ /* 0x000fe40001800000 */
[-C--:B------:R-:W-:Y:S01]  /*14680*/  ISETP.GE.AND P5, PT, R3, R7.reuse, PT ;  /* 0x000000070300720c */ /* 0x080fe20003fa6270 */
[----:B------:R4:W-:Y:S01]  /*14690*/  STL [R1+0x16c], R155 ;  /* 0x00016c9b01007387 */ /* 0x0009e20000100800 */
[----:B------:R-:W-:-:S02]  /*146a0*/  ISETP.GE.AND P6, PT, R2, R7, PT ;  /* 0x000000070200720c */ /* 0x000fc40003fc6270 */
        /* <DEDUP_REMOVED lines=10> */
[CC--:B------:R-:W-:Y:S01]  /*14750*/  ISETP.GE.AND P4, PT, R3.reuse, R7.reuse, PT ;  /* 0x000000070300720c */ /* 0x0c0fe20003f86270 */
[----:B------:R4:W-:Y:S01]  /*14760*/  STL [R1+0x15c], R163 ;  /* 0x00015ca301007387 */ /* 0x0009e20000100800 */
        /* <DEDUP_REMOVED lines=13> */
[----:B------:R-:W-:Y:S02]  /*14840*/  ISETP.GE.AND P4, PT, R2, R7, PT ;  /* 0x000000070200720c */ /* 0x000fe40003f86270 */
[----:B------:R-:W-:Y:S01]  /*14850*/  IADD3 R7, R0, 0x28, RZ ;  /* 0x0000002800077810 */ /* 0x000fe20007ffe0ff */
[----:B------:R4:W-:Y:S01]  /*14860*/  STL [R1+0x148], R6 ;  /* 0x0001480601007387 */ /* 0x0009e20000100800 */
[----:B------:R-:W-:Y:S02]  /*14870*/  FSEL R23, R39, -INF , P5 ;  /* 0xff80000027177808 */ /* 0x000fe40002800000 */
[----:B-1----:R-:W-:Y:S02]  /*14880*/  FSEL R171, R40, -INF , P6 ;  /* 0xff80000028ab7808 */ /* 0x002fe40003000000 */
[----:B------:R-:W-:-:S02]  /*14890*/  ISETP.GE.AND P5, PT, R3, R7, PT ;  /* 0x000000070300720c */ /* 0x000fc40003fa6270 */
[----:B------:R-:W-:Y:S01]  /*148a0*/  ISETP.GE.AND P6, PT, R2, R7, PT ;  /* 0x000000070200720c */ /* 0x000fe20003fc6270 */
[----:B------:R-:W-:Y:S01]  /*148b0*/  VIADD R7, R0, 0x29 ;  /* 0x0000002900077836 */ /* 0x000fe20000000000 */
[----:B--2---:R-:W-:Y:S01]  /*148c0*/  FSEL R174, R42, -INF , P2 ;  /* 0xff8000002aae7808 */ /* 0x004fe20001000000 */
[----:B------:R1:W-:Y:S01]  /*148d0*/  STL [R1+0x40], R171 ;  /* 0x000040ab01007387 */ /* 0x0003e20000100800 */
[----:B------:R-:W-:Y:S02]  /*148e0*/  FSEL R252, R41, -INF , P3 ;  /* 0xff80000029fc7808 */ /* 0x000fe40001800000 */
[-C--:B------:R-:W-:Y:S01]  /*148f0*/  ISETP.GE.AND P2, PT, R3, R7.reuse, PT ;  /* 0x000000070300720c */ /* 0x080fe20003f46270 */
[----:B------:R2:W-:Y:S01]  /*14900*/  STL [R1+0xe0], R174 ;  /* 0x0000e0ae01007387 */ /* 0x0005e20000100800 */
[----:B------:R-:W-:Y:S02]  /*14910*/  ISETP.GE.AND P3, PT, R2, R7, PT ;  /* 0x000000070200720c */ /* 0x000fe40003f66270 */
[----:B------:R-:W-:-:S02]  /*14920*/  IADD3 R7, R0, 0x30, RZ ;  /* 0x0000003000077810 */ /* 0x000fc40007ffe0ff */
[----:B---3--:R-:W-:Y:S02]  /*14930*/  FSEL R175, R43, -INF , P4 ;  /* 0xff8000002baf7808 */ /* 0x008fe40002000000 */
[----:B------:R-:W-:Y:S02]  /*14940*/  FSEL R43, R44, -INF , P5 ;  /* 0xff8000002c2b7808 */ /* 0x000fe40002800000 */
[-C--:B------:R-:W-:Y:S01]  /*14950*/  ISETP.GE.AND P4, PT, R3, R7.reuse, PT ;  /* 0x000000070300720c */ /* 0x080fe20003f86270 */
[----:B------:R3:W-:Y:S01]  /*14960*/  STL [R1+0xdc], R175 ;  /* 0x0000dcaf01007387 */ /* 0x0007e20000100800 */
[----:B------:R-:W-:Y:S01]  /*14970*/  ISETP.GE.AND P5, PT, R2, R7, PT ;  /* 0x000000070200720c */ /* 0x000fe20003fa6270 */
[----:B------:R-:W-:Y:S01]  /*14980*/  VIADD R7, R0, 0x31 ;  /* 0x0000003100077836 */ /* 0x000fe20000000000 */
[----:B------:R-:W-:Y:S02]  /*14990*/  FSEL R178, R46, -INF , P6 ;  /* 0xff8000002eb27808 */ /* 0x000fe40003000000 */
[----:B------:R-:W-:-:S02]  /*149a0*/  FSEL R45, R45, -INF , P2 ;  /* 0xff8000002d2d7808 */ /* 0x000fc40001000000 */
[-C--:B------:R-:W-:Y:S01]  /*149b0*/  ISETP.GE.AND P6, PT, R3, R7.reuse, PT ;  /* 0x000000070300720c */ /* 0x080fe20003fc6270 */
[----:B------:R3:W-:Y:S01]  /*149c0*/  STL [R1+0xd4], R178 ;  /* 0x0000d4b201007387 */ /* 0x0007e20000100800 */
[----:B------:R-:W-:Y:S02]  /*149d0*/  ISETP.GE.AND P2, PT, R2, R7, PT ;  /* 0x000000070200720c */ /* 0x000fe40003f46270 */
[----:B------:R-:W-:Y:S02]  /*149e0*/  IADD3 R7, R0, 0x38, RZ ;  /* 0x0000003800077810 */ /* 0x000fe40007ffe0ff */
[----:B----4-:R-:W-:Y:S02]  /*149f0*/  FSEL R179, R47, -INF , P3 ;  /* 0xff8000002fb37808 */ /* 0x010fe40001800000 */
[----:B------:R-:W-:Y:S02]  /*14a00*/  FSEL R48, R48, -INF , P4 ;  /* 0xff80000030307808 */ /* 0x000fe40002000000 */
[-C--:B------:R-:W-:Y:S01]  /*14a10*/  ISETP.GE.AND P3, PT, R3, R7.reuse, PT ;  /* 0x000000070300720c */ /* 0x080fe20003f66270 */
[----:B------:R4:W-:Y:S01]  /*14a20*/  STL [R1+0xd0], R179 ;  /* 0x0000d0b301007387 */ /* 0x0009e20000100800 */
[----:B------:R-:W-:Y:S01]  /*14a30*/  ISETP.GE.AND P4, PT, R2, R7, PT ;  /* 0x000000070200720c */ /* 0x000fe20003f86270 */
[----:B------:R-:W-:Y:S01]  /*14a40*/  VIADD R7, R0, 0x39 ;  /* 0x0000003900077836 */ /* 0x000fe20000000000 */
[----:B------:R-:W-:-:S02]  /*14a50*/  FSEL R182, R50, -INF , P5 ;  /* 0xff80000032b67808 */ /* 0x000fc40002800000 */
[----:B------:R-:W-:Y:S02]  /*14a60*/  FSEL R41, R49, -INF , P6 ;  /* 0xff80000031297808 */ /* 0x000fe40003000000 */
[-C--:B------:R-:W-:Y:S01]  /*14a70*/  ISETP.GE.AND P5, PT, R3, R7.reuse, PT ;  /* 0x000000070300720c */ /* 0x080fe20003fa6270 */
[----:B------:R4:W-:Y:S01]  /*14a80*/  STL [R1+0xcc], R182 ;  /* 0x0000ccb601007387 */ /* 0x0009e20000100800 */
[----:B------:R-:W-:Y:S02]  /*14a90*/  ISETP.GE.AND P6, PT, R2, R7, PT ;  /* 0x000000070200720c */ /* 0x000fe40003fc6270 */
[----:B------:R-:W-:Y:S02]  /*14aa0*/  IADD3 R7, R0, 0x40, RZ ;  /* 0x0000004000077810 */ /* 0x000fe40007ffe0ff */
[----:B------:R-:W-:Y:S02]  /*14ab0*/  FSEL R183, R51, -INF , P2 ;  /* 0xff80000033b77808 */ /* 0x000fe40001000000 */
[----:B------:R-:W-:-:S02]  /*14ac0*/  FSEL R52, R52, -INF , P3 ;  /* 0xff80000034347808 */ /* 0x000fc40001800000 */
[-C--:B------:R-:W-:Y:S01]  /*14ad0*/  ISETP.GE.AND P2, PT, R3, R7.reuse, PT ;  /* 0x000000070300720c */ /* 0x080fe20003f46270 */
[----:B------:R4:W-:Y:S01]  /*14ae0*/  STL [R1+0xc8], R183 ;  /* 0x0000c8b701007387 */ /* 0x0009e20000100800 */
[----:B------:R-:W-:Y:S01]  /*14af0*/  ISETP.GE.AND P3, PT, R2, R7, PT ;  /* 0x000000070200720c */ /* 0x000fe20003f66270 */
[----:B------:R-:W-:Y:S01]  /*14b00*/  VIADD R7, R0, 0x41 ;  /* 0x0000004100077836 */ /* 0x000fe20000000000 */
[----:B------:R-:W-:Y:S02]  /*14b10*/  FSEL R154, R54, -INF , P4 ;  /* 0xff800000369a7808 */ /* 0x000fe40002000000 */
[----:B------:R-:W-:Y:S02]  /*14b20*/  FSEL R53, R53, -INF , P5 ;  /* 0xff80000035357808 */ /* 0x000fe40002800000 */
[-C--:B------:R-:W-:Y:S01]  /*14b30*/  ISETP.GE.AND P4, PT, R3, R7.reuse, PT ;  /* 0x000000070300720c */ /* 0x080fe20003f86270 */
[----:B------:R4:W-:Y:S01]  /*14b40*/  STL [R1+0xc4], R154 ;  /* 0x0000c49a01007387 */ /* 0x0009e20000100800 */
[----:B------:R-:W-:-:S02]  /*14b50*/  ISETP.GE.AND P5, PT, R2, R7, PT ;  /* 0x000000070200720c */ /* 0x000fc40003fa6270 */
[----:B------:R-:W-:Y:S02]  /*14b60*/  IADD3 R7, R0, 0x48, RZ ;  /* 0x0000004800077810 */ /* 0x000fe40007ffe0ff */
[----:B------:R-:W-:Y:S02]  /*14b70*/  LEA R8, R14, R8, 0x18 ;  /* 0x000000080e087211 */ /* 0x000fe400078ec0ff */
[----:B------:R-:W-:Y:S02]  /*14b80*/  FSEL R155, R55, -INF , P6 ;  /* 0xff800000379b7808 */ /* 0x000fe40003000000 */
        /* <DEDUP_REMOVED lines=62> */
[----:B------:R-:W-:Y:S01]  /*14f70*/  STL [R1+0x98], R72 ;  /* 0x0000984801007387 */ /* 0x000fe20000100800 */
[----:B------:R-:W-:Y:S01]  /*14f80*/  ISETP.GE.AND P2, PT, R2, R7, PT ;  /* 0x000000070200720c */ /* 0x000fe20003f46270 */
[----:B------:R-:W-:Y:S01]  /*14f90*/  VIADD R7, R0, 0x71 ;  /* 0x0000007100077836 */ /* 0x000fe20000000000 */
[----:B------:R-:W-:Y:S02]  /*14fa0*/  FSEL R71, R78, -INF , P3 ;  /* 0xff8000004e477808 */ /* 0x000fe40001800000 */
[----:B------:R-:W-:Y:S02]  /*14fb0*/  FSEL R77, R77, -INF , P4 ;  /* 0xff8000004d4d7808 */ /* 0x000fe40002000000 */
[-C--:B------:R-:W-:Y:S01]  /*14fc0*/  ISETP.GE.AND P3, PT, R3, R7.reuse, PT ;  /* 0x000000070300720c */ /* 0x080fe20003f66270 */
[----:B------:R-:W-:Y:S01]  /*14fd0*/  STL [R1+0x94], R71 ;  /* 0x0000944701007387 */ /* 0x000fe20000100800 */
[----:B------:R-:W-:-:S02]  /*14fe0*/  ISETP.GE.AND P4, PT, R2, R7, PT ;  /* 0x000000070200720c */ /* 0x000fc40003f86270 */
[----:B------:R-:W-:Y:S02]  /*14ff0*/  IADD3 R7, R0, 0x78, RZ ;  /* 0x0000007800077810 */ /* 0x000fe40007ffe0ff */
[----:B------:R-:W-:Y:S02]  /*15000*/  FSEL R70, R79, -INF , P5 ;  /* 0xff8000004f467808 */ /* 0x000fe40002800000 */
[----:B------:R-:W-:Y:S02]  /*15010*/  FSEL R79, R80, -INF , P6 ;  /* 0xff800000504f7808 */ /* 0x000fe40003000000 */
[-C--:B------:R-:W-:Y:S01]  /*15020*/  ISETP.GE.AND P5, PT, R3, R7.reuse, PT ;  /* 0x000000070300720c */ /* 0x080fe20003fa6270 */
[----:B------:R-:W-:Y:S01]  /*15030*/  STL [R1+0x90], R70 ;  /* 0x0000904601007387 */ /* 0x000fe20000100800 */
[----:B------:R-:W-:Y:S01]  /*15040*/  ISETP.GE.AND P6, PT, R2, R7, PT ;  /* 0x000000070200720c */ /* 0x000fe20003fc6270 */
[----:B------:R-:W-:Y:S01]  /*15050*/  VIADD R7, R0, 0x79 ;  /* 0x0000007900077836 */ /* 0x000fe20000000000 */
[----:B------:R-:W-:-:S02]  /*15060*/  FSEL R74, R82, -INF , P2 ;  /* 0xff800000524a7808 */ /* 0x000fc40001000000 */
[----:B------:R-:W-:Y:S02]  /*15070*/  FSEL R78, R81, -INF , P3 ;  /* 0xff800000514e7808 */ /* 0x000fe40001800000 */
[-C--:B------:R-:W-:Y:S02]  /*15080*/  ISETP.GE.AND P2, PT, R3, R7.reuse, PT ;  /* 0x000000070300720c */ /* 0x080fe40003f46270 */
        /* <DEDUP_REMOVED lines=10> */
[-C--:B------:R-:W-:Y:S02]  /*15130*/  ISETP.GE.AND P6, PT, R3, R7.reuse, PT ;  /* 0x000000070300720c */ /* 0x080fe40003fc6270 */
        /* <DEDUP_REMOVED lines=16> */
[-C--:B------:R-:W-:Y:S02]  /*15240*/  ISETP.GE.AND P2, PT, R3, R7.reuse, PT ;  /* 0x000000070300720c */ /* 0x080fe40003f46270 */
        /* <DEDUP_REMOVED lines=33> */
[-C--:B------:R-:W-:Y:S02]  /*15460*/  ISETP.GE.AND P4, PT, R3, R7.reuse, PT ;  /* 0x000000070300720c */ /* 0x080fe40003f86270 */
[----:B------:R-:W-:Y:S01]  /*15470*/  ISETP.GE.AND P5, PT, R2, R7, PT ;  /* 0x000000070200720c */ /* 0x000fe20003fa6270 */
[----:B------:R-:W-:Y:S01]  /*15480*/  VIADD R7, R0, 0xa9 ;  /* 0x000000a900077836 */ /* 0x000fe20000000000 */
[----:B------:R-:W-:-:S02]  /*15490*/  FSEL R106, R106, -INF , P6 ;  /* 0xff8000006a6a7808 */ /* 0x000fc40003000000 */
[----:B------:R-:W-:Y:S02]  /*154a0*/  FSEL R47, R105, -INF , P2 ;  /* 0xff800000692f7808 */ /* 0x000fe40001000000 */
[-C--:B------:R-:W-:Y:S01]  /*154b0*/  ISETP.GE.AND P6, PT, R3, R7.reuse, PT ;  /* 0x000000070300720c */ /* 0x080fe20003fc6270 */
[----:B------:R-:W-:Y:S01]  /*154c0*/  STL [R1+0x6c], R106 ;  /* 0x00006c6a01007387 */ /* 0x000fe20000100800 */
        /* <DEDUP_REMOVED lines=98> */
[----:B------:R-:W-:Y:S02]  /*15af0*/  ISETP.GE.AND P4, PT, R3, R0, PT ;  /* 0x000000000300720c */ /* 0x000fe40003f86270 */
[----:B------:R-:W-:Y:S02]  /*15b00*/  FSEL R142, R142, -INF , P2 ;  /* 0xff8000008e8e7808 */ /* 0x000fe40001000000 */
[----:B------:R-:W-:-:S02]  /*15b10*/  FSEL R141, R141, -INF , P3 ;  /* 0xff8000008d8d7808 */ /* 0x000fc40001800000 */
[CC--:B------:R-:W-:Y:S02]  /*15b20*/  ISETP.GE.AND P2, PT, R3.reuse, R7.reuse, PT ;  /* 0x000000070300720c */ /* 0x0c0fe40003f46270 */
[----:B------:R-:W-:Y:S02]  /*15b30*/  ISETP.GE.AND P3, PT, R2, R7, PT ;  /* 0x000000070200720c */ /* 0x000fe40003f66270 */
[----:B------:R-:W-:Y:S02]  /*15b40*/  IADD3 R7, R0, 0xf8, RZ ;  /* 0x000000f800077810 */ /* 0x000fe40007ffe0ff */
[----:B------:R-:W-:Y:S02]  /*15b50*/  FSEL R24, R24, -INF , P4 ;  /* 0xff80000018187808 */ /* 0x000fe40002000000 */
[----:B------:R-:W-:Y:S02]  /*15b60*/  FSEL R22, R144, -INF , P5 ;  /* 0xff80000090167808 */ /* 0x000fe40002800000 */
[----:B------:R-:W-:-:S02]  /*15b70*/  ISETP.GE.AND P5, PT, R3, R7, PT ;  /* 0x000000070300720c */ /* 0x000fc40003fa6270 */
[----:B------:R-:W-:Y:S02]  /*15b80*/  ISETP.GE.AND P4, PT, R2, R7, PT ;  /* 0x000000070200720c */ /* 0x000fe40003f86270 */
[----:B------:R-:W-:Y:S02]  /*15b90*/  FMNMX R7, R24, R11, !PT ;  /* 0x0000000b18077209 */ /* 0x000fe40007800000 */
[----:B------:R-:W-:Y:S02]  /*15ba0*/  MOV R28, R8 ;  /* 0x00000008001c7202 */ /* 0x000fe40000000f00 */
[----:B------:R-:W-:Y:S02]  /*15bb0*/  FMNMX R7, R248, R7, !PT ;  /* 0x00000007f8077209 */ /* 0x000fe40007800000 */
[----:B------:R-:W-:Y:S02]  /*15bc0*/  FSEL R145, R145, -INF , P2 ;  /* 0xff80000091917808 */ /* 0x000fe40001000000 */
[----:B------:R-:W-:-:S02]  /*15bd0*/  FMNMX R7, R25, R7, !PT ;  /* 0x0000000719077209 */ /* 0x000fc40007800000 */
[----:B------:R-:W-:Y:S02]  /*15be0*/  ISETP.GE.AND P2, PT, R2, R0, PT ;  /* 0x000000000200720c */ /* 0x000fe40003f46270 */
[----:B------:R-:W-:Y:S01]  /*15bf0*/  FMNMX R8, R29, R7, !PT ;  /* 0x000000071d087209 */ /* 0x000fe20007800000 */
[----:B------:R-:W-:Y:S01]  /*15c00*/  VIADD R7, R0, 0xf9 ;  /* 0x000000f900077836 */ /* 0x000fe20000000000 */
[----:B------:R-:W-:Y:S02]  /*15c10*/  FSEL R26, R26, -INF , P2 ;  /* 0xff8000001a1a7808 */ /* 0x000fe40001000000 */
[----:B------:R-:W-:Y:S02]  /*15c20*/  FMNMX R8, R250, R8, !PT ;  /* 0x00000008fa087209 */ /* 0x000fe40007800000 */
[----:B------:R-:W-:Y:S02]  /*15c30*/  FSEL R148, R148, -INF , P5 ;  /* 0xff80000094947808 */ /* 0x000fe40002800000 */
[----:B------:R-:W-:-:S02]  /*15c40*/  ISETP.GE.AND P5, PT, R3, R7, PT ;  /* 0x000000070300720c */ /* 0x000fc40003fa6270 */
[----:B------:R-:W-:Y:S02]  /*15c50*/  ISETP.GE.AND P2, PT, R2, R7, PT ;  /* 0x000000070200720c */ /* 0x000fe40003f46270 */
[----:B------:R-:W-:Y:S02]  /*15c60*/  FMNMX R7, R30, R8, !PT ;  /* 0x000000081e077209 */ /* 0x000fe40007800000 */
[----:B------:R-:W-:Y:S02]  /*15c70*/  FMNMX R8, R26, R5, !PT ;  /* 0x000000051a087209 */ /* 0x000fe40007800000 */
[----:B------:R-:W-:Y:S02]  /*15c80*/  FMNMX R7, R36, R7, !PT ;  /* 0x0000000724077209 */ /* 0x000fe40007800000 */
[----:B------:R-:W-:Y:S02]  /*15c90*/  FMNMX R8, R249, R8, !PT ;  /* 0x00000008f9087209 */ /* 0x000fe40007800000 */
[----:B------:R-:W-:-:S02]  /*15ca0*/  FMNMX R7, R37, R7, !PT ;  /* 0x0000000725077209 */ /* 0x000fc40007800000 */
[----:B------:R-:W-:Y:S02]  /*15cb0*/  FMNMX R8, R27, R8, !PT ;  /* 0x000000081b087209 */ /* 0x000fe40007800000 */
[----:B------:R-:W-:Y:S02]  /*15cc0*/  FMNMX R7, R171, R7, !PT ;  /* 0x00000007ab077209 */ /* 0x000fe40007800000 */
[----:B------:R-:W-:Y:S01]  /*15cd0*/  FMNMX R8, R31, R8, !PT ;  /* 0x000000081f087209 */ /* 0x000fe20007800000 */
[----:B-1----:R-:W4:Y:S01]  /*15ce0*/  LDL.LU R171, [R1+0x18c] ;  /* 0x00018c0001ab7983 */ /* 0x002f220000300800 */
        /* <DEDUP_REMOVED lines=10> */
[----:B------:R-:W-:Y:S01]  /*15d90*/  FMNMX R7, R52, R7, !PT ;  /* 0x0000000734077209 */ /* 0x000fe20007800000 */
[----:B--2---:R-:W2:Y:S01]  /*15da0*/  LDL.LU R174, [R1+0x188] ;  /* 0x0001880001ae7983 */ /* 0x004ea20000300800 */
[----:B------:R-:W-:Y:S02]  /*15db0*/  FMNMX R8, R175, R8, !PT ;  /* 0x00000008af087209 */ /* 0x000fe40007800000 */
[----:B------:R-:W-:Y:S01]  /*15dc0*/  FMNMX R7, R53, R7, !PT ;  /* 0x0000000735077209 */ /* 0x000fe20007800000 */
[----:B---3--:R-:W3:Y:S01]  /*15dd0*/  LDL.LU R175, [R1+0x184] ;  /* 0x0001840001af7983 */ /* 0x008ee20000300800 */
[----:B------:R-:W-:Y:S02]  /*15de0*/  FMNMX R8, R178, R8, !PT ;  /* 0x00000008b2087209 */ /* 0x000fe40007800000 */
[----:B------:R-:W-:Y:S01]  /*15df0*/  FMNMX R7, R14, R7, !PT ;  /* 0x000000070e077209 */ /* 0x000fe20007800000 */
[----:B------:R-:W3:Y:S01]  /*15e00*/  LDL.LU R178, [R1+0x180] ;  /* 0x0001800001b27983 */ /* 0x000ee20000300800 */
[----:B------:R-:W-:-:S02]  /*15e10*/  FMNMX R8, R179, R8, !PT ;  /* 0x00000008b3087209 */ /* 0x000fc40007800000 */
[----:B------:R-:W-:Y:S01]  /*15e20*/  FMNMX R7, R15, R7, !PT ;  /* 0x000000070f077209 */ /* 0x000fe20007800000 */
[----:B----4-:R-:W4:Y:S01]  /*15e30*/  LDL.LU R179, [R1+0x17c] ;  /* 0x00017c0001b37983 */ /* 0x010f220000300800 */
        /* <DEDUP_REMOVED lines=12> */
[----:B------:R-:W-:-:S03]  /*15f00*/  FMNMX R8, R158, R8, !PT ;  /* 0x000000089e087209 */ /* 0x000fc60007800000 */
[----:B------:R-:W4:Y:S01]  /*15f10*/  LDL.LU R158, [R1+0x168] ;  /* 0x00016800019e7983 */ /* 0x000f220000300800 */
[----:B------:R-:W-:Y:S02]  /*15f20*/  FMNMX R8, R159, R8, !PT ;  /* 0x000000089f087209 */ /* 0x000fe40007800000 */
        /* <DEDUP_REMOVED lines=16> */
[----:B------:R1:W5:Y:S01]  /*16030*/  LDL.LU R10, [R1+0x150] ;  /* 0x00015000010a7983 */ /* 0x0003620000300800 */
[----:B------:R-:W-:-:S02]  /*16040*/  FMNMX R8, R9, R8, !PT ;  /* 0x0000000809087209 */ /* 0x000fc40007800000 */
[----:B------:R-:W-:Y:S01]  /*16050*/  FMNMX R7, R79, R7, !PT ;  /* 0x000000074f077209 */ /* 0x000fe20007800000 */
[----:B------:R1:W5:Y:S01]  /*16060*/  LDL.LU R9, [R1+0x14c] ;  /* 0x00014c0001097983 */ /* 0x0003620000300800 */
[----:B------:R-:W-:Y:S02]  /*16070*/  FMNMX R8, R6, R8, !PT ;  /* 0x0000000806087209 */ /* 0x000fe40007800000 */
[----:B------:R-:W-:Y:S01]  /*16080*/  FMNMX R7, R78, R7, !PT ;  /* 0x000000074e077209 */ /* 0x000fe20007800000 */
[----:B------:R1:W5:Y:S01]  /*16090*/  LDL.LU R6, [R1+0x148] ;  /* 0x0001480001067983 */ /* 0x0003620000300800 */
[----:B------:R-:W-:Y:S02]  /*160a0*/  FMNMX R8, R72, R8, !PT ;  /* 0x0000000848087209 */ /* 0x000fe40007800000 */
[----:B------:R-:W-:Y:S01]  /*160b0*/  FMNMX R7, R18, R7, !PT ;  /* 0x0000000712077209 */ /* 0x000fe20007800000 */
[----:B------:R-:W2:Y:S01]  /*160c0*/  LDL.LU R91, [R1] ;  /* 0x00000000015b7983 */ /* 0x000ea20000300800 */
        /* <DEDUP_REMOVED lines=13> */
[----:B------:R-:W3:Y:S01]  /*161a0*/  LDL.LU R90, [R1+0x4] ;  /* 0x00000400015a7983 */ /* 0x000ee20000300800 */
        /* <DEDUP_REMOVED lines=11> */
[----:B------:R-:W-:Y:S01]  /*16260*/  VIADD R4, R4, 0x1 ;  /* 0x0000000104047836 */ /* 0x000fe20000000000 */
[----:B------:R-:W-:Y:S01]  /*16270*/  FMNMX R7, R47, R7, !PT ;  /* 0x000000072f077209 */ /* 0x000fe20007800000 */
[----:B------:R-:W-:Y:S05]  /*16280*/  WARPSYNC.ALL ;  /* 0x0000000000007948 */ /* 0x000fea0003800000 */
[----:B------:R-:W-:Y:S01]  /*16290*/  FMNMX R7, R50, R7, !PT ;  /* 0x0000000732077209 */ /* 0x000fe20007800000 */
[----:B------:R-:W-:Y:S01]  /*162a0*/  ULDC UR4, c[0x0][0x604] ;  /* 0x0001810000047ab9 */ /* 0x000fe20000000800 */
        /* <DEDUP_REMOVED lines=48> */
[----:B------:R-:W-:Y:S02]  /*165b0*/  FSEL R149, R149, -INF , P5 ;  /* 0xff80000095957808 */ /* 0x000fe40002800000 */
[----:B------:R-:W-:Y:S02]  /*165c0*/  ISETP.NE.AND P5, PT, R4, 0x4, PT ;  /* 0x000000040400780c */ /* 0x000fe40003fa5270 */
[----:B------:R-:W-:Y:S02]  /*165d0*/  FMNMX R8, R138, R8, !PT ;  /* 0x000000088a087209 */ /* 0x000fe40007800000 */
[----:B------:R-:W-:Y:S02]  /*165e0*/  FMNMX R7, R148, R7, !PT ;  /* 0x0000000794077209 */ /* 0x000fe40007800000 */
[----:B------:R-:W-:Y:S02]  /*165f0*/  MOV R70, R28 ;  /* 0x0000001c00467202 */ /* 0x000fe40000000f00 */
[----:B------:R-:W-:-:S02]  /*16600*/  SEL R28, RZ, 0x1, P5 ;  /* 0x00000001ff1c7807 */ /* 0x000fc40002800000 */
[----:B------:R-:W-:Y:S02]  /*16610*/  FMNMX R8, R139, R8, !PT ;  /* 0x000000088b087209 */ /* 0x000fe40007800000 */
[----:B------:R-:W-:Y:S02]  /*16620*/  FMNMX R7, R149, R7, !PT ;  /* 0x0000000795077209 */ /* 0x000fe40007800000 */
[----:B------:R-:W-:Y:S02]  /*16630*/  LOP3.LUT R144, R13, R28, RZ, 0x3c, !PT ;  /* 0x0000001c0d907212 */ /* 0x000fe400078e3cff */
[----:B------:R-:W-:Y:S02]  /*16640*/  FMNMX R13, R142, R8, !PT ;  /* 0x000000088e0d7209 */ /* 0x000fe40007800000 */
[----:B------:R-:W1:Y:S01]  /*16650*/  SHFL.BFLY PT, R8, R7, 0x1, 0x1f ;  /* 0x0c201f0007087f89 */ /* 0x000e6200000e0000 */
[----:B------:R-:W-:Y:S02]  /*16660*/  FSEL R146, R146, -INF , P6 ;  /* 0xff80000092927808 */ /* 0x000fe40003000000 */
[----:B------:R-:W-:-:S02]  /*16670*/  FMNMX R13, R143, R13, !PT ;  /* 0x0000000d8f0d7209 */ /* 0x000fc40007800000 */
[----:B------:R-:W-:Y:S02]  /*16680*/  FSEL R147, R147, -INF , P3 ;  /* 0xff80000093937808 */ /* 0x000fe40001800000 */
[----:B------:R-:W-:Y:S02]  /*16690*/  FMNMX R13, R146, R13, !PT ;  /* 0x0000000d920d7209 */ /* 0x000fe40007800000 */
[----:B------:R-:W-:Y:S02]  /*166a0*/  FSEL R150, R150, -INF , P4 ;  /* 0xff80000096967808 */ /* 0x000fe40002000000 */
[----:B------:R-:W-:Y:S02]  /*166b0*/  FMNMX R13, R147, R13, !PT ;  /* 0x0000000d930d7209 */ /* 0x000fe40007800000 */
[----:B------:R-:W-:Y:S02]  /*166c0*/  FSEL R151, R151, -INF , P2 ;  /* 0xff80000097977808 */ /* 0x000fe40001000000 */
[----:B------:R-:W-:-:S04]  /*166d0*/  FMNMX R13, R150, R13, !PT ;  /* 0x0000000d960d7209 */ /* 0x000fc80007800000 */
[----:B------:R-:W-:Y:S02]  /*166e0*/  FMNMX R13, R151, R13, !PT ;  /* 0x0000000d970d7209 */ /* 0x000fe40007800000 */
[----:B-1----:R-:W-:-:S03]  /*166f0*/  FMNMX R8, R7, R8, !PT ;  /* 0x0000000807087209 */ /* 0x002fc60007800000 */
[----:B------:R-:W1:Y:S02]  /*16700*/  SHFL.BFLY PT, R7, R13, 0x1, 0x1f ;  /* 0x0c201f000d077f89 */ /* 0x000e6400000e0000 */
[----:B-1----:R-:W-:Y:S02]  /*16710*/  FMNMX R7, R13, R7, !PT ;  /* 0x000000070d077209 */ /* 0x002fe40007800000 */
[----:B------:R-:W1:Y:S02]  /*16720*/  SHFL.BFLY PT, R13, R8, 0x2, 0x1f ;  /* 0x0c401f00080d7f89 */ /* 0x000e6400000e0000 */
[----:B-1----:R-:W-:-:S04]  /*16730*/  FMNMX R8, R8, R13, !PT ;  /* 0x0000000d08087209 */ /* 0x002fc80007800000 */
[----:B------:R-:W-:-:S04]  /*16740*/  FSETP.NEU.AND P2, PT, R8, -INF , PT ;  /* 0xff8000000800780b */ /* 0x000fc80003f4d000 */
[----:B------:R-:W-:-:S05]  /*16750*/  FSEL R57, R8, RZ, P2 ;  /* 0x000000ff08397208 */ /* 0x000fca0001000000 */
[----:B------:R-:W-:-:S04]  /*16760*/  FADD R11, -R57, R11 ;  /* 0x0000000b390b7221 */ /* 0x000fc80000000100 */
[----:B------:R-:W-:-:S05]  /*16770*/  FMUL R11, R11, UR4 ;  /* 0x000000040b0b7c20 */ /* 0x000fca0008400000 */
[----:B------:R-:W-:-:S13]  /*16780*/  FSETP.GEU.AND P2, PT, R11, -126, PT ;  /* 0xc2fc00000b00780b */ /* 0x000fda0003f4e000 */
[----:B------:R-:W-:-:S06]  /*16790*/  @!P2 FMUL R11, R11, 0.5 ;  /* 0x3f0000000b0ba820 */ /* 0x000fcc0000400000 */
[----:B------:R-:W1:Y:S01]  /*167a0*/  MUFU.EX2 R11, R11 ;  /* 0x0000000b000b7308 */ /* 0x000e620000000800 */
[----:B------:R-:W-:Y:S01]  /*167b0*/  SEL R133, R4, RZ, P5 ;  /* 0x000000ff04857207 */ /* 0x000fe20002800000 */
[----:B-1----:R-:W-:-:S04]  /*167c0*/  @!P2 FMUL R11, R11, R11 ;  /* 0x0000000b0b0ba220 */ /* 0x002fc80000400000 */
[----:B--2---:R-:W-:-:S05]  /*167d0*/  FMUL R91, R91, R11 ;  /* 0x0000000b5b5b7220 */ /* 0x004fca0000400000 */
[----:B------:R-:W-:Y:S01]  /*167e0*/  STL [R1], R91 ;  /* 0x0000005b01007387 */ /* 0x000fe20000100800 */
[-C--:B---3--:R-:W-:Y:S01]  /*167f0*/  FMUL R90, R90, R11.reuse ;  /* 0x0000000b5a5a7220 */ /* 0x088fe20000400000 */
[----:B----4-:R-:W-:-:S04]  /*16800*/  FMUL R89, R89, R11 ;  /* 0x0000000b59597220 */ /* 0x010fc80000400000 */
[----:B------:R-:W-:Y:S01]  /*16810*/  STL [R1+0x4], R90 ;  /* 0x0000045a01007387 */ /* 0x000fe20000100800 */
[----:B------:R-:W-:-:S03]  /*16820*/  FMUL R88, R88, R11 ;  /* 0x0000000b58587220 */ /* 0x000fc60000400000 */
[----:B------:R-:W-:Y:S01]  /*16830*/  STL [R1+0x10], R89 ;  /* 0x0000105901007387 */ /* 0x000fe20000100800 */
[----:B------:R-:W-:-:S03]  /*16840*/  FMUL R87, R87, R11 ;  /* 0x0000000b57577220 */ /* 0x000fc60000400000 */
[----:B------:R-:W-:Y:S04]  /*16850*/  STL [R1+0x14], R88 ;  /* 0x0000145801007387 */ /* 0x000fe80000100800 */
[----:B------:R-:W-:Y:S04]  /*16860*/  STL [R1+0x20], R87 ;  /* 0x0000205701007387 */ /* 0x000fe80000100800 */
[----:B------:R-:W2:Y:S04]  /*16870*/  LDL.LU R4, [R1+0x8] ;  /* 0x0000080001047983 */ /* 0x000ea80000300800 */
[----:B------:R-:W1:Y:S02]  /*16880*/  SHFL.BFLY PT, R13, R7, 0x2, 0x1f ;  /* 0x0c401f00070d7f89 */ /* 0x000e6400000e0000 */
[----:B-1----:R-:W-:-:S04]  /*16890*/  FMNMX R7, R7, R13, !PT ;  /* 0x0000000d07077209 */ /* 0x002fc80007800000 */
[----:B------:R-:W-:-:S04]  /*168a0*/  FSETP.NEU.AND P3, PT, R7, -INF , PT ;  /* 0xff8000000700780b */ /* 0x000fc80003f6d000 */
[----:B------:R-:W-:-:S05]  /*168b0*/  FSEL R13, R7, RZ, P3 ;  /* 0x000000ff070d7208 */ /* 0x000fca0001800000 */
[----:B------:R-:W-:-:S04]  /*168c0*/  FADD R5, -R13, R5 ;  /* 0x000000050d057221 */ /* 0x000fc80000000100 */
[----:B------:R-:W-:-:S05]  /*168d0*/  FMUL R5, R5, UR4 ;  /* 0x0000000405057c20 */ /* 0x000fca0008400000 */
[----:B------:R-:W-:-:S13]  /*168e0*/  FSETP.GEU.AND P3, PT, R5, -126, PT ;  /* 0xc2fc00000500780b */ /* 0x000fda0003f6e000 */
[----:B------:R-:W-:-:S04]  /*168f0*/  @!P3 FMUL R5, R5, 0.5 ;  /* 0x3f0000000505b820 */ /* 0x000fc80000400000 */
[----:B------:R-:W1:Y:S01]  /*16900*/  MUFU.EX2 R56, R5 ;  /* 0x0000000500387308 */ /* 0x000e620000000800 */
[-C--:B------:R-:W-:Y:S01]  /*16910*/  FMUL R86, R86, R11.reuse ;  /* 0x0000000b56567220 */ /* 0x080fe20000400000 */
[-C--:B------:R-:W-:Y:S01]  /*16920*/  FMUL R85, R85, R11.reuse ;  /* 0x0000000b55557220 */ /* 0x080fe20000400000 */
[----:B------:R-:W-:-:S03]  /*16930*/  FMUL R84, R84, R11 ;  /* 0x0000000b54547220 */ /* 0x000fc60000400000 */
[----:B------:R-:W-:Y:S04]  /*16940*/  STL [R1+0x24], R86 ;  /* 0x0000245601007387 */ /* 0x000fe80000100800 */
[----:B------:R-:W-:Y:S01]  /*16950*/  STL [R1+0x30], R85 ;  /* 0x0000305501007387 */ /* 0x000fe20000100800 */
[----:B-1----:R-:W-:-:S03]  /*16960*/  @!P3 FMUL R56, R56, R56 ;  /* 0x000000383838b220 */ /* 0x002fc60000400000 */
[----:B------:R-:W-:Y:S01]  /*16970*/  STL [R1+0x34], R84 ;  /* 0x0000345401007387 */ /* 0x000fe20000100800 */
[-C--:B------:R-:W-:Y:S01]  /*16980*/  FMUL R83, R83, R56.reuse ;  /* 0x0000003853537220 */ /* 0x080fe20000400000 */
[-C--:B------:R-:W-:Y:S01]  /*16990*/  FMUL R82, R82, R56.reuse ;  /* 0x0000003852527220 */ /* 0x080fe20000400000 */
[-C--:B------:R-:W-:Y:S01]  /*169a0*/  FMUL R81, R81, R56.reuse ;  /* 0x0000003851517220 */ /* 0x080fe20000400000 */
[-C--:B------:R-:W-:Y:S01]  /*169b0*/  FMUL R80, R80, R56.reuse ;  /* 0x0000003850507220 */ /* 0x080fe20000400000 */
[-C--:B------:R-:W-:Y:S01]  /*169c0*/  FMUL R73, R73, R56.reuse ;  /* 0x0000003849497220 */ /* 0x080fe20000400000 */
[-C--:B------:R-:W-:Y:S01]  /*169d0*/  FMUL R72, R72, R56.reuse ;  /* 0x0000003848487220 */ /* 0x080fe20000400000 */
[----:B------:R-:W-:Y:S01]  /*169e0*/  FMUL R71, R71, R56 ;  /* 0x0000003847477220 */ /* 0x000fe20000400000 */
[C---:B------:R-:W-:Y:S02]  /*169f0*/  LEA R5, R12.reuse, UR39, 0x3 ;  /* 0x000000270c057c11 */ /* 0x040fe4000f8e18ff */
[----:B------:R-:W-:-:S02]  /*16a00*/  IADD3 R134, R12, 0x1, RZ ;  /* 0x000000010c867810 */ /* 0x000fc40007ffe0ff */
[----:B------:R-:W-:Y:S01]  /*16a10*/  PRMT R5, RZ, 0x654, R5 ;  /* 0x00000654ff057816 */ /* 0x000fe20000000005 */
[----:B------:R-:W-:Y:S01]  /*16a20*/  BSSY B0, `(.L_x_44) ;  /* 0x0000072000007945 */ /* 0x000fe20003800000 */
[----:B------:R-:W-:Y:S01]  /*16a30*/  ISETP.NE.AND P2, PT, R134, 0x4, PT ;  /* 0x000000048600780c */ /* 0x000fe20003f45270 */
[-C--:B------:R-:W-:Y:S01]  /*16a40*/  FMUL R232, R232, R11.reuse ;  /* 0x0000000be8e87220 */ /* 0x080fe20000400000 */
[----:B------:R1:W-:Y:S01]  /*16a50*/  SYNCS.ARRIVE.TRANS64.RED.A1T0 RZ, [R5+URZ], RZ ;  /* 0x000000ff05ff79a7 */ /* 0x0003e2000810043f */
        /* <DEDUP_REMOVED lines=95> */
[----:B-1----:R-:W-:Y:S01]  /*17050*/  SHF.L.U32 R5, R144, 0x1f, RZ ;  /* 0x0000001f90057819 */ /* 0x002fe200000006ff */
[----:B--2---:R-:W-:-:S05]  /*17060*/  FMUL R4, R4, R56 ;  /* 0x0000003804047220 */ /* 0x004fca0000400000 */
[----:B------:R1:W-:Y:S04]  /*17070*/  STL [R1+0x8], R4 ;  /* 0x0000080401007387 */ /* 0x0003e80000100800 */
[----:B------:R2:W-:Y:S04]  /*17080*/  STL [R1+0xc], R83 ;  /* 0x00000c5301007387 */ /* 0x0005e80000100800 */
[----:B------:R2:W-:Y:S04]  /*17090*/  STL [R1+0x18], R82 ;  /* 0x0000185201007387 */ /* 0x0005e80000100800 */
[----:B------:R2:W-:Y:S04]  /*170a0*/  STL [R1+0x1c], R81 ;  /* 0x00001c5101007387 */ /* 0x0005e80000100800 */
[----:B------:R2:W-:Y:S04]  /*170b0*/  STL [R1+0x28], R80 ;  /* 0x0000285001007387 */ /* 0x0005e80000100800 */
[----:B------:R2:W-:Y:S04]  /*170c0*/  STL [R1+0x2c], R73 ;  /* 0x00002c4901007387 */ /* 0x0005e80000100800 */
[----:B------:R2:W-:Y:S04]  /*170d0*/  STL [R1+0x38], R72 ;  /* 0x0000384801007387 */ /* 0x0005e80000100800 */
[----:B------:R2:W-:Y:S01]  /*170e0*/  STL [R1+0x3c], R71 ;  /* 0x00003c4701007387 */ /* 0x0005e20000100800 */
[----:B-1----:R-:W-:-:S07]  /*170f0*/  IMAD R4, R133, 0x8, R70 ;  /* 0x0000000885047824 */ /* 0x002fce00078e0246 */
.L_x_45:
[----:B-1----:R1:W3:Y:S02]  /*17100*/  SYNCS.PHASECHK.TRANS64.TRYWAIT P3, [R4+URZ+0x77000], R5 ;  /* 0x07700005040075a7 */ /* 0x0022e4000806017f */
[----:B---3--:R-:W-:Y:S05]  /*17110*/  @!P3 NANOSLEEP.SYNCS 0x989680 ;  /* 0x009896800000b95d */ /* 0x008fea0003900000 */
[----:B------:R-:W3:Y:S02]  /*17120*/  @!P3 SYNCS.PHASECHK.TRANS64 P3, [R4+URZ+0x77000], R5 ;  /* 0x077000050400b5a7 */ /* 0x000ee4000806007f */
[----:B---3--:R-:W-:Y:S05]  /*17130*/  @!P3 BRA `(.L_x_45) ;  /* 0xfffffffc00f0b947 */ /* 0x008fea000383ffff */
[----:B------:R-:W-:Y:S05]  /*17140*/  BSYNC B0 ;  /* 0x0000000000007941 */ /* 0x000fea0003800000 */
.L_x_44:
[----:B------:R-:W3:Y:S01]  /*17150*/  LDL.LU R12, [R1+0xd8] ;  /* 0x0000d800010c7983 */ /* 0x000ee20000300800 */
[----:B------:R-:W1:Y:S03]  /*17160*/  LDC R28, c[0x0][0x604] ;  /* 0x00018100ff1c7b82 */ /* 0x000e660000000800 */
[----:B------:R-:W4:Y:S04]  /*17170*/  LDL.LU R70, [R1+0xe4] ;  /* 0x0000e40001467983 */ /* 0x000f280000300800 */
[----:B------:R-:W4:Y:S04]  /*17180*/  LDL.LU.64 R84, [R1] ;  /* 0x0000000001547983 */ /* 0x000f280000300a00 */
[----:B------:R-:W4:Y:S04]  /*17190*/  LDL.LU.64 R86, [R1+0x8] ;  /* 0x0000080001567983 */ /* 0x000f280000300a00 */
[----:B------:R-:W4:Y:S04]  /*171a0*/  LDL.LU.64 R88, [R1+0x10] ;  /* 0x0000100001587983 */ /* 0x000f280000300a00 */
[----:B------:R-:W4:Y:S04]  /*171b0*/  LDL.LU.64 R90, [R1+0x18] ;  /* 0x00001800015a7983 */ /* 0x000f280000300a00 */
[----:B------:R-:W4:Y:S01]  /*171c0*/  LDL.LU.64 R92, [R1+0x20] ;  /* 0x00002000015c7983 */ /* 0x000f220000300a00 */
[----:B-1----:R-:W-:-:S03]  /*171d0*/  FMUL R5, R57, R28 ;  /* 0x0000001c39057220 */ /* 0x002fc60000400000 */
[----:B------:R-:W4:Y:S01]  /*171e0*/  LDL.LU.64 R94, [R1+0x28] ;  /* 0x00002800015e7983 */ /* 0x000f220000300a00 */
[-CC-:B------:R-:W-:Y:S01]  /*171f0*/  FFMA R24, R24, R28.reuse, -R5.reuse ;  /* 0x0000001c18187223 */ /* 0x180fe20000000805 */
[-CC-:B------:R-:W-:Y:S01]  /*17200*/  FFMA R248, R248, R28.reuse, -R5.reuse ;  /* 0x0000001cf8f87223 */ /* 0x180fe20000000805 */
[-CC-:B------:R-:W-:Y:S01]  /*17210*/  FFMA R25, R25, R28.reuse, -R5.reuse ;  /* 0x0000001c19197223 */ /* 0x180fe20000000805 */
[----:B------:R-:W4:Y:S01]  /*17220*/  LDL.LU.64 R96, [R1+0x30] ;  /* 0x0000300001607983 */ /* 0x000f220000300a00 */
[-CC-:B------:R-:W-:Y:S01]  /*17230*/  FFMA R29, R29, R28.reuse, -R5.reuse ;  /* 0x0000001c1d1d7223 */ /* 0x180fe20000000805 */
[----:B------:R-:W-:Y:S02]  /*17240*/  FSETP.GEU.AND P3, PT, R24, -126, PT ;  /* 0xc2fc00001800780b */ /* 0x000fe40003f6e000 */
[----:B------:R-:W4:Y:S02]  /*17250*/  LDL.LU.64 R98, [R1+0x38] ;  /* 0x0000380001627983 */ /* 0x000f240000300a00 */
[C---:B------:R-:W-:Y:S01]  /*17260*/  FSETP.GEU.AND P4, PT, R29.reuse, -126, PT ;  /* 0xc2fc00001d00780b */ /* 0x040fe20003f8e000 */
[----:B------:R-:W-:Y:S01]  /*17270*/  IMAD.MOV.U32 R57, RZ, RZ, -0x7fffffe0 ;  /* 0x80000020ff397424 */ /* 0x000fe200078e00ff */
[----:B------:R-:W-:Y:S05]  /*17280*/  WARPSYNC.ALL ;  /* 0x0000000000007948 */ /* 0x000fea0003800000 */
[-CC-:B------:R-:W-:Y:S01]  /*17290*/  FFMA R103, R250, R28.reuse, -R5.reuse ;  /* 0x0000001cfa677223 */ /* 0x180fe20000000805 */
[-CC-:B--2---:R-:W-:Y:S01]  /*172a0*/  FFMA R73, R30, R28.reuse, -R5.reuse ;  /* 0x0000001c1e497223 */ /* 0x184fe20000000805 */
[----:B------:R-:W-:Y:S01]  /*172b0*/  @!P3 FMUL R24, R24, 0.5 ;  /* 0x3f0000001818b820 */ /* 0x000fe20000400000 */
[----:B------:R-:W-:Y:S01]  /*172c0*/  FFMA R36, R36, R28, -R5 ;  /* 0x0000001c24247223 */ /* 0x000fe20000000805 */
[----:B------:R-:W2:Y:S02]  /*172d0*/  LDL.LU R80, [R1+0x40] ;  /* 0x0000400001507983 */ /* 0x000ea40000300800 */
[----:B------:R-:W-:-:S02]  /*172e0*/  @!P4 FMUL R29, R29, 0.5 ;  /* 0x3f0000001d1dc820 */ /* 0x000fc40000400000 */
[----:B------:R-:W1:Y:S08]  /*172f0*/  MUFU.EX2 R24, R24 ;  /* 0x0000001800187308 */ /* 0x000e700000000800 */
[----:B------:R-:W1:Y:S02]  /*17300*/  MUFU.EX2 R29, R29 ;  /* 0x0000001d001d7308 */ /* 0x000e640000000800 */
[----:B-1----:R-:W-:Y:S01]  /*17310*/  @!P3 FMUL R24, R24, R24 ;  /* 0x000000181818b220 */ /* 0x002fe20000400000 */
[----:B------:R-:W-:Y:S01]  /*17320*/  FSETP.GEU.AND P3, PT, R248, -126, PT ;  /* 0xc2fc0000f800780b */ /* 0x000fe20003f6e000 */
[----:B------:R-:W-:-:S12]  /*17330*/  @!P4 FMUL R29, R29, R29 ;  /* 0x0000001d1d1dc220 */ /* 0x000fd80000400000 */
[----:B------:R-:W-:-:S06]  /*17340*/  @!P3 FMUL R248, R248, 0.5 ;  /* 0x3f000000f8f8b820 */ /* 0x000fcc0000400000 */
[----:B------:R-:W1:Y:S02]  /*17350*/  MUFU.EX2 R248, R248 ;  /* 0x000000f800f87308 */ /* 0x000e640000000800 */
[----:B-1----:R-:W-:Y:S01]  /*17360*/  @!P3 FMUL R248, R248, R248 ;  /* 0x000000f8f8f8b220 */ /* 0x002fe20000400000 */
[----:B------:R-:W-:-:S13]  /*17370*/  FSETP.GEU.AND P3, PT, R25, -126, PT ;  /* 0xc2fc00001900780b */ /* 0x000fda0003f6e000 */
[----:B------:R-:W-:Y:S01]  /*17380*/  @!P3 FMUL R25, R25, 0.5 ;  /* 0x3f0000001919b820 */ /* 0x000fe20000400000 */
[----:B------:R-:W-:Y:S01]  /*17390*/  R2UR UR7, R57 ;  /* 0x00000000390772ca */ /* 0x000fe200000e0000 */
[----:B---3--:R-:W-:Y:S01]  /*173a0*/  FFMA R4, R11, R12, R24 ;  /* 0x0000000c0b047223 */ /* 0x008fe20000000018 */
[----:B------:R-:W-:Y:S01]  /*173b0*/  FMUL R11, R13, R28 ;  /* 0x0000001c0d0b7220 */ /* 0x000fe20000400000 */
[----:B------:R-:W-:Y:S02]  /*173c0*/  F2FP.BF16.F32.PACK_AB R24, R248, R24 ;  /* 0x00000018f818723e */ /* 0x000fe400000010ff */
[----:B------:R-:W-:Y:S01]  /*173d0*/  FADD R4, R4, R248 ;  /* 0x000000f804047221 */ /* 0x000fe20000000000 */
[----:B------:R-:W-:Y:S02]  /*173e0*/  FFMA R12, R26, R28, -R11 ;  /* 0x0000001c1a0c7223 */ /* 0x000fe4000000080b */
[----:B------:R-:W1:Y:S03]  /*173f0*/  MUFU.EX2 R26, R25 ;  /* 0x00000019001a7308 */ /* 0x000e660000000800 */
[----:B------:R-:W-:-:S13]  /*17400*/  FSETP.GEU.AND P5, PT, R12, -126, PT ;  /* 0xc2fc00000c00780b */ /* 0x000fda0003fae000 */
[----:B------:R-:W-:Y:S01]  /*17410*/  @!P5 FMUL R12, R12, 0.5 ;  /* 0x3f0000000c0cd820 */ /* 0x000fe20000400000 */
[----:B-1----:R-:W-:-:S03]  /*17420*/  @!P3 FMUL R26, R26, R26 ;  /* 0x0000001a1a1ab220 */ /* 0x002fc60000400000 */
[----:B------:R1:W3:Y:S01]  /*17430*/  MUFU.EX2 R25, R12 ;  /* 0x0000000c00197308 */ /* 0x0002e20000000800 */
[-CC-:B------:R-:W-:Y:S01]  /*17440*/  FFMA R249, R249, R28.reuse, -R11.reuse ;  /* 0x0000001cf9f97223 */ /* 0x180fe2000000080b */
[----:B------:R-:W-:Y:S01]  /*17450*/  FFMA R27, R27, R28, -R11 ;  /* 0x0000001c1b1b7223 */ /* 0x000fe2000000080b */
[----:B-1----:R-:W-:Y:S01]  /*17460*/  FADD R12, R4, R26 ;  /* 0x0000001a040c7221 */ /* 0x002fe20000000000 */
[----:B------:R-:W-:-:S03]  /*17470*/  F2FP.BF16.F32.PACK_AB R26, R29, R26 ;  /* 0x0000001a1d1a723e */ /* 0x000fc600000010ff */
[----:B------:R-:W-:Y:S01]  /*17480*/  FADD R248, R12, R29 ;  /* 0x0000001d0cf87221 */ /* 0x000fe20000000000 */
[----:B------:R-:W-:Y:S01]  /*17490*/  FFMA R29, R31, R28, -R11 ;  /* 0x0000001c1f1d7223 */ /* 0x000fe2000000080b */
[----:B------:R-:W-:Y:S01]  /*174a0*/  FSETP.GEU.AND P3, PT, R249, -126, PT ;  /* 0xc2fc0000f900780b */ /* 0x000fe20003f6e000 */
[----:B---3--:R-:W-:Y:S01]  /*174b0*/  @!P5 FMUL R25, R25, R25 ;  /* 0x000000191919d220 */ /* 0x008fe20000400000 */
[----:B------:R-:W-:Y:S02]  /*174c0*/  FSETP.GEU.AND P4, PT, R27, -126, PT ;  /* 0xc2fc00001b00780b */ /* 0x000fe40003f8e000 */
[----:B------:R-:W-:Y:S01]  /*174d0*/  FSETP.GEU.AND P5, PT, R29, -126, PT ;  /* 0xc2fc00001d00780b */ /* 0x000fe20003fae000 */
[----:B----4-:R-:W-:-:S08]  /*174e0*/  FFMA R4, R56, R70, R25 ;  /* 0x0000004638047223 */ /* 0x010fd00000000019 */
[----:B------:R-:W-:Y:S02]  /*174f0*/  @!P3 FMUL R249, R249, 0.5 ;  /* 0x3f000000f9f9b820 */ /* 0x000fe40000400000 */
[----:B------:R-:W-:Y:S02]  /*17500*/  @!P4 FMUL R27, R27, 0.5 ;  /* 0x3f0000001b1bc820 */ /* 0x000fe40000400000 */
[----:B------:R-:W-:Y:S01]  /*17510*/  @!P5 FMUL R29, R29, 0.5 ;  /* 0x3f0000001d1dd820 */ /* 0x000fe20000400000 */
[----:B------:R-:W1:Y:S08]  /*17520*/  MUFU.EX2 R31, R249 ;  /* 0x000000f9001f7308 */ /* 0x000e700000000800 */
[----:B------:R-:W3:Y:S08]  /*17530*/  MUFU.EX2 R27, R27 ;  /* 0x0000001b001b7308 */ /* 0x000ef00000000800 */
[----:B------:R-:W4:Y:S01]  /*17540*/  MUFU.EX2 R29, R29 ;  /* 0x0000001d001d7308 */ /* 0x000f220000000800 */
[----:B------:R-:W-:Y:S01]  /*17550*/  MOV R56, UR38 ;  /* 0x0000002600387c02 */ /* 0x000fe20008000f00 */
[----:B-1----:R-:W-:-:S04]  /*17560*/  @!P3 FMUL R31, R31, R31 ;  /* 0x0000001f1f1fb220 */ /* 0x002fc80000400000 */
[----:B------:R-:W-:Y:S02]  /*17570*/  IMAD R56, R133, 0x1c00, R56 ;  /* 0x00001c0085387824 */ /* 0x000fe400078e0238 */
[----:B------:R-:W-:Y:S01]  /*17580*/  FADD R4, R4, R31 ;  /* 0x0000001f04047221 */ /* 0x000fe20000000000 */
[----:B---3--:R-:W-:Y:S02]  /*17590*/  @!P4 FMUL R27, R27, R27 ;  /* 0x0000001b1b1bc220 */ /* 0x008fe40000400000 */
[----:B------:R-:W-:Y:S02]  /*175a0*/  R2UR UR6, R56 ;  /* 0x00000000380672ca */ /* 0x000fe400000e0000 */
[----:B------:R-:W-:Y:S01]  /*175b0*/  FADD R4, R4, R27 ;  /* 0x0000001b04047221 */ /* 0x000fe20000000000 */
[----:B----4-:R-:W-:Y:S01]  /*175c0*/  @!P5 FMUL R29, R29, R29 ;  /* 0x0000001d1d1dd220 */ /* 0x010fe20000400000 */
[----:B------:R-:W-:-:S04]  /*175d0*/  F2FP.BF16.F32.PACK_AB R25, R31, R25 ;  /* 0x000000191f19723e */ /* 0x000fc800000010ff */
[----:B------:R-:W-:-:S04]  /*175e0*/  F2FP.BF16.F32.PACK_AB R27, R29, R27 ;  /* 0x0000001b1d1b723e */ /* 0x000fc800000010ff */
[----:B------:R-:W-:-:S06]  /*175f0*/  WARPGROUP.ARRIVE ;  /* 0x00000000000079c5 */ /* 0x000fcc0000000000 */
[----:B------:R-:W-:Y:S01]  /*17600*/  HGMMA.64x32x16.F32.BF16 R84, R24, gdesc[UR4].tnspB, R84, gsb0 ;  /* 0x4060000418547df0 */ /* 0x000fe20008001854 */
[----:B------:R-:W-:Y:S01]  /*17610*/  IMAD.MOV.U32 R13, RZ, RZ, -0x7fffffe0 ;  /* 0x80000020ff0d7424 */ /* 0x000fe200078e00ff */
[----:B------:R-:W-:-:S04]  /*17620*/  IADD3 R12, R56, 0x400, RZ ;  /* 0x00000400380c7810 */ /* 0x000fc80007ffe0ff */
[----:B------:R-:W-:Y:S02]  /*17630*/  R2UR UR10, R12 ;  /* 0x000000000c0a72ca */ /* 0x000fe400000e0000 */
[----:B------:R-:W-:Y:S01]  /*17640*/  R2UR UR11, R13 ;  /* 0x000000000d0b72ca */ /* 0x000fe200000e0000 */
[----:B------:R-:W-:Y:S02]  /*17650*/  WARPGROUP.DEPBAR.LE gsb0, 0x0 ;  /* 0x00008000000079c5 */ /* 0x000fe40000010000 */
[----:B------:R-:W-:-:S10]  /*17660*/  WARPGROUP.ARRIVE ;  /* 0x00000000000079c5 */ /* 0x000fd40000000000 */
[----:B------:R-:W-:Y:S01]  /*17670*/  HGMMA.64x32x16.F32.BF16 R232, R24, gdesc[UR8].tnspB, R232, gsb0 ;  /* 0x4060000818e87df0 */ /* 0x000fe200080018e8 */
[----:B------:R-:W-:Y:S02]  /*17680*/  IADD3 R12, R56, 0x800, RZ ;  /* 0x00000800380c7810 */ /* 0x000fe40007ffe0ff */
[----:B------:R-:W-:Y:S02]  /*17690*/  R2UR UR15, R13 ;  /* 0x000000000d0f72ca */ /* 0x000fe400000e0000 */
[----:B------:R-:W-:Y:S01]  /*176a0*/  R2UR UR14, R12 ;  /* 0x000000000c0e72ca */ /* 0x000fe200000e0000 */
[----:B------:R-:W-:Y:S02]  /*176b0*/  WARPGROUP.DEPBAR.LE gsb0, 0x0 ;  /* 0x00008000000079c5 */ /* 0x000fe40000010000 */
[----:B------:R-:W-:-:S10]  /*176c0*/  WARPGROUP.ARRIVE ;  /* 0x00000000000079c5 */ /* 0x000fd40000000000 */
[----:B------:R-:W-:Y:S01]  /*176d0*/  HGMMA.64x32x16.F32.BF16 R216, R24, gdesc[UR12].tnspB, R216, gsb0 ;  /* 0x4060000c18d87df0 */ /* 0x000fe200080018d8 */
[----:B------:R-:W-:Y:S01]  /*176e0*/  VIADD R12, R56, 0xc00 ;  /* 0x00000c00380c7836 */ /* 0x000fe20000000000 */
[----:B------:R-:W-:-:S04]  /*176f0*/  R2UR UR19, R13 ;  /* 0x000000000d1372ca */ /* 0x000fc800000e0000 */
        /* <DEDUP_REMOVED lines=13> */
[----:B------:R-:W-:Y:S01]  /*177d0*/  FFMA R30, R37, R28, -R5 ;  /* 0x0000001c251e7223 */ /* 0x000fe20000000805 */
[----:B------:R-:W-:Y:S02]  /*177e0*/  FSETP.GEU.AND P5, PT, R103, -126, PT ;  /* 0xc2fc00006700780b */ /* 0x000fe40003fae000 */
[----:B------:R-:W-:Y:S01]  /*177f0*/  FSETP.GEU.AND P6, PT, R73, -126, PT ;  /* 0xc2fc00004900780b */ /* 0x000fe20003fce000 */
[----:B------:R-:W-:Y:S02]  /*17800*/  WARPGROUP.DEPBAR.LE gsb0, 0x0 ;  /* 0x00008000000079c5 */ /* 0x000fe40000010000 */
[----:B------:R-:W-:-:S06]  /*17810*/  WARPGROUP.ARRIVE ;  /* 0x00000000000079c5 */ /* 0x000fcc0000000000 */
[----:B------:R-:W-:Y:S01]  /*17820*/  HGMMA.64x32x16.F32.BF16 R168, R24, gdesc[UR24].tnspB, R168, gsb0 ;  /* 0x4060001818a87df0 */ /* 0x000fe200080018a8 */
[----:B------:R-:W-:Y:S02]  /*17830*/  FSETP.GEU.AND P4, PT, R30, -126, PT ;  /* 0xc2fc00001e00780b */ /* 0x000fe40003f8e000 */
[----:B------:R-:W-:Y:S02]  /*17840*/  FSETP.GEU.AND P3, PT, R36, -126, PT ;  /* 0xc2fc00002400780b */ /* 0x000fe40003f6e000 */
[----:B------:R-:W-:Y:S01]  /*17850*/  IADD3 R12, R56, 0x1800, RZ ;  /* 0x00001800380c7810 */ /* 0x000fe20007ffe0ff */
[----:B------:R-:W-:Y:S01]  /*17860*/  @!P5 FMUL R103, R103, 0.5 ;  /* 0x3f0000006767d820 */ /* 0x000fe20000400000 */
[----:B------:R-:W-:Y:S01]  /*17870*/  R2UR UR31, R13 ;  /* 0x000000000d1f72ca */ /* 0x000fe200000e0000 */
[----:B------:R-:W-:Y:S01]  /*17880*/  @!P6 FMUL R73, R73, 0.5 ;  /* 0x3f0000004949e820 */ /* 0x000fe20000400000 */
[----:B------:R-:W-:-:S05]  /*17890*/  R2UR UR30, R12 ;  /* 0x000000000c1e72ca */ /* 0x000fca00000e0000 */
[----:B------:R-:W-:Y:S02]  /*178a0*/  @!P4 FMUL R30, R30, 0.5 ;  /* 0x3f0000001e1ec820 */ /* 0x000fe40000400000 */
[----:B------:R-:W-:Y:S01]  /*178b0*/  @!P3 FMUL R36, R36, 0.5 ;  /* 0x3f0000002424b820 */ /* 0x000fe20000400000 */
[----:B------:R-:W1:Y:S08]  /*178c0*/  MUFU.EX2 R103, R103 ;  /* 0x0000006700677308 */ /* 0x000e700000000800 */
[----:B------:R-:W3:Y:S08]  /*178d0*/  MUFU.EX2 R73, R73 ;  /* 0x0000004900497308 */ /* 0x000ef00000000800 */
[----:B------:R-:W4:Y:S08]  /*178e0*/  MUFU.EX2 R72, R36 ;  /* 0x0000002400487308 */ /* 0x000f300000000800 */
[----:B------:R-:W2:Y:S01]  /*178f0*/  MUFU.EX2 R30, R30 ;  /* 0x0000001e001e7308 */ /* 0x000ea20000000800 */
[----:B------:R-:W-:-:S02]  /*17900*/  WARPGROUP.DEPBAR.LE gsb0, 0x0 ;  /* 0x00008000000079c5 */ /* 0x000fc40000010000 */
[----:B------:R-:W-:Y:S01]  /*17910*/  WARPGROUP.ARRIVE ;  /* 0x00000000000079c5 */ /* 0x000fe20000000000 */
[----:B------:R-:W-:-:S05]  /*17920*/  FFMA R112, R251, R28, -R11 ;  /* 0x0000001cfb707223 */ /* 0x000fca000000080b */
[----:B------:R-:W-:Y:S01]  /*17930*/  HGMMA.64x32x16.F32.BF16 R152, R24, gdesc[UR28].tnspB, R152, gsb0 ;  /* 0x4060001c18987df0 */ /* 0x000fe20008001898 */
[-CC-:B------:R-:W-:Y:S01]  /*17940*/  FFMA R35, R35, R28.reuse, -R11.reuse ;  /* 0x0000001c23237223 */ /* 0x180fe2000000080b */
[-CC-:B------:R-:W-:Y:S01]  /*17950*/  FFMA R38, R38, R28.reuse, -R11.reuse ;  /* 0x0000001c26267223 */ /* 0x180fe2000000080b */
[----:B------:R-:W-:Y:S01]  /*17960*/  FFMA R23, R23, R28, -R11 ;  /* 0x0000001c17177223 */ /* 0x000fe2000000080b */
[----:B-1----:R-:W-:Y:S01]  /*17970*/  @!P5 FMUL R103, R103, R103 ;  /* 0x000000676767d220 */ /* 0x002fe20000400000 */
[----:B------:R-:W-:Y:S01]  /*17980*/  FSETP.GEU.AND P5, PT, R112, -126, PT ;  /* 0xc2fc00007000780b */ /* 0x000fe20003fae000 */
[----:B---3--:R-:W-:Y:S01]  /*17990*/  @!P6 FMUL R73, R73, R73 ;  /* 0x000000494949e220 */ /* 0x008fe20000400000 */
[----:B----4-:R-:W-:Y:S01]  /*179a0*/  @!P3 FMUL R72, R72, R72 ;  /* 0x000000484848b220 */ /* 0x010fe20000400000 */
[----:B--2---:R-:W-:Y:S01]  /*179b0*/  @!P4 FMUL R30, R30, R30 ;  /* 0x0000001e1e1ec220 */ /* 0x004fe20000400000 */
[----:B------:R-:W-:Y:S02]  /*179c0*/  FSETP.GEU.AND P6, PT, R35, -126, PT ;  /* 0xc2fc00002300780b */ /* 0x000fe40003fce000 */
[----:B------:R-:W-:-:S02]  /*179d0*/  FSETP.GEU.AND P3, PT, R38, -126, PT ;  /* 0xc2fc00002600780b */ /* 0x000fc40003f6e000 */
[----:B------:R-:W-:-:S05]  /*179e0*/  FSETP.GEU.AND P4, PT, R23, -126, PT ;  /* 0xc2fc00001700780b */ /* 0x000fca0003f8e000 */
[----:B------:R-:W-:-:S04]  /*179f0*/  @!P5 FMUL R112, R112, 0.5 ;  /* 0x3f0000007070d820 */ /* 0x000fc80000400000 */
[----:B------:R-:W-:Y:S02]  /*17a00*/  @!P6 FMUL R35, R35, 0.5 ;  /* 0x3f0000002323e820 */ /* 0x000fe40000400000 */
[----:B------:R-:W-:Y:S02]  /*17a10*/  @!P3 FMUL R38, R38, 0.5 ;  /* 0x3f0000002626b820 */ /* 0x000fe40000400000 */
[----:B------:R-:W-:Y:S01]  /*17a20*/  @!P4 FMUL R23, R23, 0.5 ;  /* 0x3f0000001717c820 */ /* 0x000fe20000400000 */
[----:B------:R-:W1:Y:S08]  /*17a30*/  MUFU.EX2 R112, R112 ;  /* 0x0000007000707308 */ /* 0x000e700000000800 */
[----:B------:R-:W2:Y:S08]  /*17a40*/  MUFU.EX2 R71, R35 ;  /* 0x0000002300477308 */ /* 0x000eb00000000800 */
[----:B------:R-:W3:Y:S08]  /*17a50*/  MUFU.EX2 R70, R38 ;  /* 0x0000002600467308 */ /* 0x000ef00000000800 */
[----:B------:R-:W4:Y:S01]  /*17a60*/  MUFU.EX2 R31, R23 ;  /* 0x00000017001f7308 */ /* 0x000f220000000800 */
[----:B------:R-:W-:Y:S01]  /*17a70*/  VIADD R12, R56, 0x40 ;  /* 0x00000040380c7836 */ /* 0x000fe20000000000 */
[----:B------:R-:W-:Y:S01]  /*17a80*/  MOV R13, 0x80000020 ;  /* 0x80000020000d7802 */ /* 0x000fe20000000f00 */
[----:B-1----:R-:W-:Y:S01]  /*17a90*/  @!P5 FMUL R112, R112, R112 ;  /* 0x000000707070d220 */ /* 0x002fe20000400000 */
[----:B--2---:R-:W-:-:S02]  /*17aa0*/  @!P6 FMUL R71, R71, R71 ;  /* 0x000000474747e220 */ /* 0x004fc40000400000 */
[----:B------:R-:W-:Y:S01]  /*17ab0*/  R2UR UR6, R12 ;  /* 0x000000000c0672ca */ /* 0x000fe200000e0000 */
[----:B---3--:R-:W-:Y:S01]  /*17ac0*/  @!P3 FMUL R70, R70, R70 ;  /* 0x000000464646b220 */ /* 0x008fe20000400000 */
[----:B------:R-:W-:Y:S01]  /*17ad0*/  R2UR UR7, R13 ;  /* 0x000000000d0772ca */ /* 0x000fe200000e0000 */
[----:B------:R-:W-:Y:S02]  /*17ae0*/  WARPGROUP.DEPBAR.LE gsb0, 0x0 ;  /* 0x00008000000079c5 */ /* 0x000fe40000010000 */
[----:B----4-:R-:W-:Y:S01]  /*17af0*/  @!P4 FMUL R31, R31, R31 ;  /* 0x0000001f1f1fc220 */ /* 0x010fe20000400000 */
[----:B------:R-:W-:Y:S02]  /*17b00*/  F2FP.BF16.F32.PACK_AB R24, R73, R103 ;  /* 0x000000674918723e */ /* 0x000fe400000010ff */
[----:B------:R-:W-:Y:S02]  /*17b10*/  F2FP.BF16.F32.PACK_AB R26, R30, R72 ;  /* 0x000000481e1a723e */ /* 0x000fe400000010ff */
[----:B------:R-:W-:-:S02]  /*17b20*/  F2FP.BF16.F32.PACK_AB R25, R71, R112 ;  /* 0x000000704719723e */ /* 0x000fc400000010ff */
[----:B------:R-:W-:-:S04]  /*17b30*/  F2FP.BF16.F32.PACK_AB R27, R31, R70 ;  /* 0x000000461f1b723e */ /* 0x000fc800000010ff */
[----:B------:R-:W-:-:S06]  /*17b40*/  WARPGROUP.ARRIVE ;  /* 0x00000000000079c5 */ /* 0x000fcc0000000000 */
[----:B------:R-:W-:Y:S01]  /*17b50*/  HGMMA.64x32x16.F32.BF16 R84, R24, gdesc[UR4].tnspB, R84, gsb0 ;  /* 0x4060000418547df0 */ /* 0x000fe20008001854 */
[----:B------:R-:W-:Y:S01]  /*17b60*/  VIADD R12, R56, 0x440 ;  /* 0x00000440380c7836 */ /* 0x000fe20000000000 */
[----:B------:R-:W-:-:S04]  /*17b70*/  MOV R13, 0x80000020 ;  /* 0x80000020000d7802 */ /* 0x000fc80000000f00 */
[----:B------:R-:W-:Y:S02]  /*17b80*/  R2UR UR10, R12 ;  /* 0x000000000c0a72ca */ /* 0x000fe400000e0000 */
[----:B------:R-:W-:Y:S01]  /*17b90*/  R2UR UR11, R13 ;  /* 0x000000000d0b72ca */ /* 0x000fe200000e0000 */
[----:B------:R-:W-:Y:S02]  /*17ba0*/  WARPGROUP.DEPBAR.LE gsb0, 0x0 ;  /* 0x00008000000079c5 */ /* 0x000fe40000010000 */
[----:B------:R-:W-:-:S10]  /*17bb0*/  WARPGROUP.ARRIVE ;  /* 0x00000000000079c5 */ /* 0x000fd40000000000 */
        /* <DEDUP_REMOVED lines=33> */
[----:B------:R-:W-:Y:S01]  /*17dd0*/  STL.64 [R1], R84 ;  /* 0x0000005401007387 */ /* 0x000fe20000100a00 */
[----:B------:R-:W-:Y:S02]  /*17de0*/  WARPGROUP.DEPBAR.LE gsb0, 0x0 ;  /* 0x00008000000079c5 */ /* 0x000fe40000010000 */
[----:B------:R-:W-:-:S09]  /*17df0*/  WARPGROUP.ARRIVE ;  /* 0x00000000000079c5 */ /* 0x000fd20000000000 */
[----:B------:R-:W-:Y:S01]  /*17e00*/  HGMMA.64x32x16.F32.BF16 R152, R24, gdesc[UR28].tnspB, R152, gsb0 ;  /* 0x4060001c18987df0 */ /* 0x000fe20008001898 */
[----:B------:R-:W-:Y:S04]  /*17e10*/  STL.64 [R1+0x8], R86 ;  /* 0x0000085601007387 */ /* 0x000fe80000100a00 */
[----:B------:R-:W-:Y:S04]  /*17e20*/  STL.64 [R1+0x10], R88 ;  /* 0x0000105801007387 */ /* 0x000fe80000100a00 */
[----:B------:R-:W-:Y:S04]  /*17e30*/  STL.64 [R1+0x18], R90 ;  /* 0x0000185a01007387 */ /* 0x000fe80000100a00 */
[----:B------:R-:W-:Y:S04]  /*17e40*/  STL.64 [R1+0x20], R92 ;  /* 0x0000205c01007387 */ /* 0x000fe80000100a00 */
[----:B------:R-:W-:Y:S04]  /*17e50*/  STL.64 [R1+0x28], R94 ;  /* 0x0000285e01007387 */ /* 0x000fe80000100a00 */
[----:B------:R-:W-:Y:S04]  /*17e60*/  STL.64 [R1+0x30], R96 ;  /* 0x0000306001007387 */ /* 0x000fe80000100a00 */
[----:B------:R1:W-:Y:S04]  /*17e70*/  STL.64 [R1+0x38], R98 ;  /* 0x0000386201007387 */ /* 0x0003e80000100a00 */
[----:B-1----:R-:W2:Y:S04]  /*17e80*/  LDL.LU R98, [R1+0xe0] ;  /* 0x0000e00001627983 */ /* 0x002ea80000300800 */
[----:B------:R-:W3:Y:S04]  /*17e90*/  LDL.LU R97, [R1+0xdc] ;  /* 0x0000dc0001617983 */ /* 0x000ee80000300800 */
[----:B------:R-:W4:Y:S04]  /*17ea0*/  LDL.LU R96, [R1+0xd4] ;  /* 0x0000d40001607983 */ /* 0x000f280000300800 */
[----:B------:R-:W3:Y:S04]  /*17eb0*/  LDL.LU R95, [R1+0xd0] ;  /* 0x0000d000015f7983 */ /* 0x000ee80000300800 */
[----:B------:R-:W4:Y:S04]  /*17ec0*/  LDL.LU R94, [R1+0xcc] ;  /* 0x0000cc00015e7983 */ /* 0x000f280000300800 */
[----:B------:R-:W4:Y:S04]  /*17ed0*/  LDL.LU R92, [R1+0xc8] ;  /* 0x0000c800015c7983 */ /* 0x000f280000300800 */
[----:B------:R-:W4:Y:S04]  /*17ee0*/  LDL.LU R90, [R1+0xc4] ;  /* 0x0000c400015a7983 */ /* 0x000f280000300800 */
[----:B------:R-:W4:Y:S01]  /*17ef0*/  LDL.LU R38, [R1+0xc0] ;  /* 0x0000c00001267983 */ /* 0x000f220000300800 */
[----:B------:R-:W-:-:S03]  /*17f00*/  WARPGROUP.DEPBAR.LE gsb0, 0x0 ;  /* 0x00008000000079c5 */ /* 0x000fc60000010000 */
[----:B------:R-:W4:Y:S04]  /*17f10*/  LDL.LU R37, [R1+0xbc] ;  /* 0x0000bc0001257983 */ /* 0x000f280000300800 */
[----:B------:R-:W4:Y:S04]  /*17f20*/  LDL.LU R36, [R1+0xb8] ;  /* 0x0000b80001247983 */ /* 0x000f280000300800 */
[----:B------:R-:W4:Y:S04]  /*17f30*/  LDL.LU R35, [R1+0xb4] ;  /* 0x0000b40001237983 */ /* 0x000f280000300800 */
[----:B------:R-:W4:Y:S01]  /*17f40*/  LDL.LU R27, [R1+0xb0] ;  /* 0x0000b000011b7983 */ /* 0x000f220000300800 */
[----:B------:R-:W-:-:S03]  /*17f50*/  FFMA R121, R80, R28, -R5 ;  /* 0x0000001c50797223 */ /* 0x000fc60000000805 */
[----:B------:R-:W4:Y:S04]  /*17f60*/  LDL.LU R83, [R1+0xac] ;  /* 0x0000ac0001537983 */ /* 0x000f280000300800 */
[----:B------:R-:W4:Y:S04]  /*17f70*/  LDL.LU R82, [R1+0xa8] ;  /* 0x0000a80001527983 */ /* 0x000f280000300800 */
[----:B------:R-:W4:Y:S04]  /*17f80*/  LDL.LU R81, [R1+0xa4] ;  /* 0x0000a40001517983 */ /* 0x000f280000300800 */
[----:B------:R-:W4:Y:S04]  /*17f90*/  LDL.LU R80, [R1+0xa0] ;  /* 0x0000a00001507983 */ /* 0x000f280000300800 */
[----:B------:R-:W4:Y:S04]  /*17fa0*/  LDL.LU R24, [R1+0x9c] ;  /* 0x00009c0001187983 */ /* 0x000f280000300800 */
[----:B------:R-:W4:Y:S01]  /*17fb0*/  LDL.LU R23, [R1+0x98] ;  /* 0x0000980001177983 */ /* 0x000f220000300800 */
[----:B------:R-:W-:-:S03]  /*17fc0*/  FADD R135, R4, R29 ;  /* 0x0000001d04877221 */ /* 0x000fc60000000000 */
[----:B------:R-:W4:Y:S04]  /*17fd0*/  LDL.LU R13, [R1+0x94] ;  /* 0x00009400010d7983 */ /* 0x000f280000300800 */
[----:B------:R-:W4:Y:S01]  /*17fe0*/  LDL.LU R4, [R1+0x90] ;  /* 0x0000900001047983 */ /* 0x000f220000300800 */
[-CC-:B------:R-:W-:Y:S01]  /*17ff0*/  FFMA R109, R53, R28.reuse, -R5.reuse ;  /* 0x0000001c356d7223 */ /* 0x180fe20000000805 */
[-CC-:B------:R-:W-:Y:S01]  /*18000*/  FFMA R108, R52, R28.reuse, -R5.reuse ;  /* 0x0000001c346c7223 */ /* 0x180fe20000000805 */
[-CC-:B------:R-:W-:Y:S01]  /*18010*/  FFMA R110, R48, R28.reuse, -R5.reuse ;  /* 0x0000001c306e7223 */ /* 0x180fe20000000805 */
[----:B------:R-:W4:Y:S01]  /*18020*/  LDL.LU R53, [R1+0x8c] ;  /* 0x00008c0001357983 */ /* 0x000f220000300800 */
[-CC-:B------:R-:W-:Y:S01]  /*18030*/  FFMA R118, R45, R28.reuse, -R5.reuse ;  /* 0x0000001c2d767223 */ /* 0x180fe20000000805 */
[----:B------:R-:W-:-:S02]  /*18040*/  FFMA R119, R43, R28, -R5 ;  /* 0x0000001c2b777223 */ /* 0x000fc40000000805 */
[----:B------:R-:W4:Y:S01]  /*18050*/  LDL.LU R52, [R1+0x88] ;  /* 0x0000880001347983 */ /* 0x000f220000300800 */
[----:B------:R-:W-:-:S03]  /*18060*/  FFMA R111, R41, R28, -R5 ;  /* 0x0000001c296f7223 */ /* 0x000fc60000000805 */
[----:B------:R-:W4:Y:S04]  /*18070*/  LDL.LU R48, [R1+0x84] ;  /* 0x0000840001307983 */ /* 0x000f280000300800 */
[----:B------:R-:W4:Y:S04]  /*18080*/  LDL.LU R45, [R1+0x7c] ;  /* 0x00007c00012d7983 */ /* 0x000f280000300800 */
[----:B------:R-:W4:Y:S04]  /*18090*/  LDL.LU R43, [R1+0x78] ;  /* 0x00007800012b7983 */ /* 0x000f280000300800 */
[----:B------:R-:W4:Y:S01]  /*180a0*/  LDL.LU R41, [R1+0x74] ;  /* 0x0000740001297983 */ /* 0x000f220000300800 */
[-CC-:B------:R-:W-:Y:S01]  /*180b0*/  FFMA R85, R77, R28.reuse, -R5.reuse ;  /* 0x0000001c4d557223 */ /* 0x180fe20000000805 */
        /* <DEDUP_REMOVED lines=17> */
[-C--:B------:R-:W-:Y:S01]  /*181d0*/  FFMA R78, R78, R28.reuse, -R5 ;  /* 0x0000001c4e4e7223 */ /* 0x080fe20000000805 */
[-CC-:B--2---:R-:W-:Y:S01]  /*181e0*/  FFMA R117, R98, R28.reuse, -R11.reuse ;  /* 0x0000001c62757223 */ /* 0x184fe2000000080b */
[-CC-:B---3--:R-:W-:Y:S01]  /*181f0*/  FFMA R114, R95, R28.reuse, -R11.reuse ;  /* 0x0000001c5f727223 */ /* 0x188fe2000000080b */
[-CC-:B----4-:R-:W-:Y:S01]  /*18200*/  FFMA R106, R94, R28.reuse, -R11.reuse ;  /* 0x0000001c5e6a7223 */ /* 0x190fe2000000080b */
[----:B------:R-:W-:-:S02]  /*18210*/  FFMA R105, R38, R28, -R11 ;  /* 0x0000001c26697223 */ /* 0x000fc4000000080b */
[----:B------:R-:W2:Y:S01]  /*18220*/  LDL.LU R38, [R1+0x70] ;  /* 0x0000700001267983 */ /* 0x000ea20000300800 */
[----:B------:R-:W-:-:S03]  /*18230*/  FFMA R98, R37, R28, -R11 ;  /* 0x0000001c25627223 */ /* 0x000fc6000000080b */
[----:B------:R-:W3:Y:S01]  /*18240*/  LDL.LU R37, [R1+0x6c] ;  /* 0x00006c0001257983 */ /* 0x000ee20000300800 */
[----:B------:R-:W-:-:S03]  /*18250*/  FFMA R99, R36, R28, -R11 ;  /* 0x0000001c24637223 */ /* 0x000fc6000000080b */
[----:B------:R-:W4:Y:S01]  /*18260*/  LDL.LU R36, [R1+0x68] ;  /* 0x0000680001247983 */ /* 0x000f220000300800 */
[----:B------:R-:W-:-:S03]  /*18270*/  FFMA R94, R35, R28, -R11 ;  /* 0x0000001c235e7223 */ /* 0x000fc6000000080b */
[----:B------:R-:W4:Y:S01]  /*18280*/  LDL.LU R35, [R1+0x64] ;  /* 0x0000640001237983 */ /* 0x000f220000300800 */
[----:B------:R-:W-:-:S03]  /*18290*/  FFMA R95, R27, R28, -R11 ;  /* 0x0000001c1b5f7223 */ /* 0x000fc6000000080b */
[----:B------:R-:W4:Y:S01]  /*182a0*/  LDL.LU R27, [R1+0x60] ;  /* 0x00006000011b7983 */ /* 0x000f220000300800 */
[-CC-:B------:R-:W-:Y:S01]  /*182b0*/  FFMA R104, R90, R28.reuse, -R11.reuse ;  /* 0x0000001c5a687223 */ /* 0x180fe2000000080b */
[-CC-:B------:R-:W-:Y:S01]  /*182c0*/  FFMA R107, R92, R28.reuse, -R11.reuse ;  /* 0x0000001c5c6b7223 */ /* 0x180fe2000000080b */
[-CC-:B------:R-:W-:Y:S01]  /*182d0*/  FFMA R90, R83, R28.reuse, -R11.reuse ;  /* 0x0000001c535a7223 */ /* 0x180fe2000000080b */
[-CC-:B------:R-:W-:Y:S01]  /*182e0*/  FFMA R115, R96, R28.reuse, -R11.reuse ;  /* 0x0000001c60737223 */ /* 0x180fe2000000080b */
[-CC-:B------:R-:W-:Y:S01]  /*182f0*/  FFMA R92, R82, R28.reuse, -R11.reuse ;  /* 0x0000001c525c7223 */ /* 0x180fe2000000080b */
[-C--:B------:R-:W-:Y:S01]  /*18300*/  FFMA R116, R97, R28.reuse, -R11 ;  /* 0x0000001c61747223 */ /* 0x080fe2000000080b */
[-C--:B------:R-:W-:Y:S01]  /*18310*/  FFMA R67, R67, R28.reuse, -R5 ;  /* 0x0000001c43437223 */ /* 0x080fe20000000805 */
[-C--:B------:R-:W-:Y:S01]  /*18320*/  FFMA R96, R81, R28.reuse, -R11 ;  /* 0x0000001c51607223 */ /* 0x080fe2000000080b */
[-CC-:B------:R-:W-:Y:S01]  /*18330*/  FFMA R63, R63, R28.reuse, -R5.reuse ;  /* 0x0000001c3f3f7223 */ /* 0x180fe20000000805 */
[-CC-:B------:R-:W-:Y:S01]  /*18340*/  FFMA R62, R62, R28.reuse, -R5.reuse ;  /* 0x0000001c3e3e7223 */ /* 0x180fe20000000805 */
[-C--:B------:R-:W-:Y:S01]  /*18350*/  FFMA R59, R59, R28.reuse, -R5 ;  /* 0x0000001c3b3b7223 */ /* 0x080fe20000000805 */
[----:B------:R-:W-:-:S02]  /*18360*/  FFMA R83, R24, R28, -R11 ;  /* 0x0000001c18537223 */ /* 0x000fc4000000080b */
[----:B------:R-:W4:Y:S01]  /*18370*/  LDL.LU R24, [R1+0x5c] ;  /* 0x00005c0001187983 */ /* 0x000f220000300800 */
[----:B------:R-:W-:-:S03]  /*18380*/  FFMA R82, R23, R28, -R11 ;  /* 0x0000001c17527223 */ /* 0x000fc6000000080b */
[----:B------:R-:W4:Y:S01]  /*18390*/  LDL.LU R23, [R1+0x58] ;  /* 0x0000580001177983 */ /* 0x000f220000300800 */
[-C--:B------:R-:W-:Y:S01]  /*183a0*/  FFMA R58, R58, R28.reuse, -R5 ;  /* 0x0000001c3a3a7223 */ /* 0x080fe20000000805 */
[-C--:B------:R-:W-:Y:S02]  /*183b0*/  FFMA R81, R13, R28.reuse, -R11 ;  /* 0x0000001c0d517223 */ /* 0x080fe4000000080b */
[----:B------:R-:W4:Y:S01]  /*183c0*/  LDL.LU R18, [R1+0x54] ;  /* 0x0000540001127983 */ /* 0x000f220000300800 */
[-CC-:B------:R-:W-:Y:S01]  /*183d0*/  FFMA R55, R55, R28.reuse, -R5.reuse ;  /* 0x0000001c37377223 */ /* 0x180fe20000000805 */
[-CC-:B------:R-:W-:Y:S01]  /*183e0*/  FFMA R46, R46, R28.reuse, -R5.reuse ;  /* 0x0000001c2e2e7223 */ /* 0x180fe20000000805 */
[-CC-:B------:R-:W-:Y:S01]  /*183f0*/  FFMA R47, R47, R28.reuse, -R5.reuse ;  /* 0x0000001c2f2f7223 */ /* 0x180fe20000000805 */
        /* <DEDUP_REMOVED lines=23> */
[-CC-:B------:R-:W-:Y:S01]  /*18570*/  FFMA R97, R80, R28.reuse, -R11.reuse ;  /* 0x0000001c50617223 */ /* 0x180fe2000000080b */
[----:B------:R-:W4:Y:S01]  /*18580*/  LDL.LU R13, [R1+0x4c] ;  /* 0x00004c00010d7983 */ /* 0x000f220000300800 */
[----:B------:R-:W-:-:S03]  /*18590*/  FFMA R80, R4, R28, -R11 ;  /* 0x0000001c04507223 */ /* 0x000fc6000000080b */
        /* <DEDUP_REMOVED lines=9> */
[----:B------:R-:W-:Y:S01]  /*18630*/  FFMA R60, R43, R28, -R11 ;  /* 0x0000001c2b3c7223 */ /* 0x000fe2000000080b */
[----:B------:R-:W-:Y:S01]  /*18640*/  STL.64 [R1+0x180], R54 ;  /* 0x0001803601007387 */ /* 0x000fe20000100a00 */
[----:B------:R-:W-:-:S13]  /*18650*/  FSETP.GEU.AND P6, PT, R120, -126, PT ;  /* 0xc2fc00007800780b */ /* 0x000fda0003fce000 */
[----:B------:R-:W-:-:S06]  /*18660*/  @!P6 FMUL R120, R120, 0.5 ;  /* 0x3f0000007878e820 */ /* 0x000fcc0000400000 */
[----:B------:R-:W1:Y:S01]  /*18670*/  MUFU.EX2 R120, R120 ;  /* 0x0000007800787308 */ /* 0x000e620000000800 */
[-CC-:B------:R-:W-:Y:S01]  /*18680*/  FFMA R74, R74, R28.reuse, -R11.reuse ;  /* 0x0000001c4a4a7223 */ /* 0x180fe2000000080b */
[-CC-:B------:R-:W-:Y:S01]  /*18690*/  FFMA R75, R75, R28.reuse, -R11.reuse ;  /* 0x0000001c4b4b7223 */ /* 0x180fe2000000080b */
[-CC-:B------:R-:W-:Y:S01]  /*186a0*/  FFMA R66, R66, R28.reuse, -R11.reuse ;  /* 0x0000001c42427223 */ /* 0x180fe2000000080b */
[-CC-:B------:R-:W-:Y:S01]  /*186b0*/  FFMA R124, R124, R28.reuse, -R11.reuse ;  /* 0x0000001c7c7c7223 */ /* 0x180fe2000000080b */
[-CC-:B------:R-:W-:Y:S01]  /*186c0*/  FFMA R130, R130, R28.reuse, -R11.reuse ;  /* 0x0000001c82827223 */ /* 0x180fe2000000080b */
[-CC-:B------:R-:W-:Y:S01]  /*186d0*/  FFMA R129, R129, R28.reuse, -R11.reuse ;  /* 0x0000001c81817223 */ /* 0x180fe2000000080b */
[-CC-:B------:R-:W-:Y:S01]  /*186e0*/  FFMA R128, R128, R28.reuse, -R11.reuse ;  /* 0x0000001c80807223 */ /* 0x180fe2000000080b */
[-CC-:B--2---:R-:W-:Y:S01]  /*186f0*/  FFMA R52, R38, R28.reuse, -R11.reuse ;  /* 0x0000001c26347223 */ /* 0x184fe2000000080b */
[----:B---3--:R-:W-:-:S04]  /*18700*/  FFMA R48, R37, R28, -R11 ;  /* 0x0000001c25307223 */ /* 0x008fc8000000080b */
[----:B------:R-:W-:Y:S01]  /*18710*/  STL.64 [R1+0x178], R52 ;  /* 0x0001783401007387 */ /* 0x000fe20000100a00 */
[----:B----4-:R-:W-:-:S03]  /*18720*/  FFMA R45, R36, R28, -R11 ;  /* 0x0000001c242d7223 */ /* 0x010fc6000000080b */
[----:B------:R-:W-:Y:S01]  /*18730*/  STL.64 [R1+0x170], R50 ;  /* 0x0001703201007387 */ /* 0x000fe20000100a00 */
[----:B------:R-:W-:-:S03]  /*18740*/  FFMA R41, R35, R28, -R11 ;  /* 0x0000001c23297223 */ /* 0x000fc6000000080b */
[----:B------:R-:W-:Y:S01]  /*18750*/  STL.64 [R1+0x168], R48 ;  /* 0x0001683001007387 */ /* 0x000fe20000100a00 */
[----:B------:R-:W-:-:S03]  /*18760*/  FFMA R43, R27, R28, -R11 ;  /* 0x0000001c1b2b7223 */ /* 0x000fc6000000080b */
[----:B------:R-:W-:Y:S04]  /*18770*/  STL.64 [R1+0x160], R46 ;  /* 0x0001602e01007387 */ /* 0x000fe80000100a00 */
[----:B------:R-:W-:Y:S04]  /*18780*/  STL.64 [R1+0x158], R44 ;  /* 0x0001582c01007387 */ /* 0x000fe80000100a00 */
[----:B------:R-:W-:Y:S04]  /*18790*/  STL.64 [R1+0x150], R42 ;  /* 0x0001502a01007387 */ /* 0x000fe80000100a00 */
[----:B------:R2:W-:Y:S04]  /*187a0*/  STL.64 [R1+0x148], R40 ;  /* 0x0001482801007387 */ /* 0x0005e80000100a00 */
[----:B--2---:R-:W2:Y:S04]  /*187b0*/  LDL.LU.64 R40, [R1] ;  /* 0x0000000001287983 */ /* 0x004ea80000300a00 */
[----:B------:R-:W2:Y:S04]  /*187c0*/  LDL.LU.64 R42, [R1+0x8] ;  /* 0x00000800012a7983 */ /* 0x000ea80000300a00 */
[----:B------:R-:W2:Y:S04]  /*187d0*/  LDL.LU.64 R44, [R1+0x10] ;  /* 0x00001000012c7983 */ /* 0x000ea80000300a00 */
[----:B------:R-:W2:Y:S04]  /*187e0*/  LDL.LU.64 R46, [R1+0x18] ;  /* 0x00001800012e7983 */ /* 0x000ea80000300a00 */
[----:B------:R-:W2:Y:S04]  /*187f0*/  LDL.LU.64 R48, [R1+0x20] ;  /* 0x0000200001307983 */ /* 0x000ea80000300a00 */
[----:B------:R-:W2:Y:S04]  /*18800*/  LDL.LU.64 R50, [R1+0x28] ;  /* 0x0000280001327983 */ /* 0x000ea80000300a00 */
[----:B------:R-:W2:Y:S04]  /*18810*/  LDL.LU.64 R52, [R1+0x30] ;  /* 0x0000300001347983 */ /* 0x000ea80000300a00 */
[----:B------:R-:W2:Y:S01]  /*18820*/  LDL.LU.64 R54, [R1+0x38] ;  /* 0x0000380001367983 */ /* 0x000ea20000300a00 */
        /* <DEDUP_REMOVED lines=14> */
[--C-:B------:R-:W-:Y:S01]  /*18910*/  FFMA R5, R150, R28, -R11.reuse ;  /* 0x0000001c96057223 */ /* 0x100fe2000000080b */
[----:B-1----:R-:W-:Y:S01]  /*18920*/  @!P6 FMUL R120, R120, R120 ;  /* 0x000000787878e220 */ /* 0x002fe20000400000 */
[----:B------:R-:W-:Y:S01]  /*18930*/  FFMA R11, R151, R28, -R11 ;  /* 0x0000001c970b7223 */ /* 0x000fe2000000080b */
[----:B------:R-:W-:Y:S01]  /*18940*/  FSETP.GEU.AND P6, PT, R116, -126, PT ;  /* 0xc2fc00007400780b */ /* 0x000fe20003fce000 */
[----:B------:R-:W-:-:S05]  /*18950*/  VIADD R28, R56, 0x80 ;  /* 0x00000080381c7836 */ /* 0x000fca0000000000 */
[----:B------:R-:W-:Y:S01]  /*18960*/  R2UR UR22, R28 ;  /* 0x000000001c1672ca */ /* 0x000fe200000e0000 */
[----:B------:R-:W-:-:S05]  /*18970*/  VIADD R28, R56, 0x480 ;  /* 0x00000480381c7836 */ /* 0x000fca0000000000 */
[----:B------:R-:W-:Y:S01]  /*18980*/  R2UR UR26, R28 ;  /* 0x000000001c1a72ca */ /* 0x000fe200000e0000 */
[----:B------:R-:W-:Y:S02]  /*18990*/  VIADD R28, R56, 0x880 ;  /* 0x00000880381c7836 */ /* 0x000fe40000000000 */
[----:B------:R-:W-:-:S03]  /*189a0*/  @!P6 FMUL R116, R116, 0.5 ;  /* 0x3f0000007474e820 */ /* 0x000fc60000400000 */
[----:B------:R-:W-:Y:S01]  /*189b0*/  R2UR UR30, R28 ;  /* 0x000000001c1e72ca */ /* 0x000fe200000e0000 */
[----:B------:R-:W-:Y:S02]  /*189c0*/  VIADD R28, R56, 0xc80 ;  /* 0x00000c80381c7836 */ /* 0x000fe40000000000 */
[----:B------:R-:W1:Y:S03]  /*189d0*/  MUFU.EX2 R116, R116 ;  /* 0x0000007400747308 */ /* 0x000e660000000800 */
[----:B------:R-:W-:Y:S01]  /*189e0*/  R2UR UR34, R28 ;  /* 0x000000001c2272ca */ /* 0x000fe200000e0000 */
[----:B------:R-:W-:-:S05]  /*189f0*/  VIADD R28, R56, 0x1080 ;  /* 0x00001080381c7836 */ /* 0x000fca0000000000 */
[----:B------:R-:W-:Y:S01]  /*18a00*/  R2UR UR46, R28 ;  /* 0x000000001c2e72ca */ /* 0x000fe200000e0000 */
[----:B------:R-:W-:-:S05]  /*18a10*/  VIADD R28, R56, 0x1480 ;  /* 0x00001480381c7836 */ /* 0x000fca0000000000 */
[----:B------:R-:W-:Y:S01]  /*18a20*/  R2UR UR50, R28 ;  /* 0x000000001c3272ca */ /* 0x000fe200000e0000 */
[----:B-1----:R-:W-:Y:S01]  /*18a30*/  @!P6 FMUL R116, R116, R116 ;  /* 0x000000747474e220 */ /* 0x002fe20000400000 */
[----:B------:R-:W-:Y:S01]  /*18a40*/  VIADD R28, R56, 0x1880 ;  /* 0x00001880381c7836 */ /* 0x000fe20000000000 */
[----:B------:R-:W-:Y:S02]  /*18a50*/  FSETP.GEU.AND P6, PT, R111, -126, PT ;  /* 0xc2fc00006f00780b */ /* 0x000fe40003fce000 */
[----:B------:R-:W-:Y:S02]  /*18a60*/  FSETP.GEU.AND P5, PT, R121, -126, PT ;  /* 0xc2fc00007900780b */ /* 0x000fe40003fae000 */
[----:B------:R-:W-:Y:S01]  /*18a70*/  R2UR UR6, R28 ;  /* 0x000000001c0672ca */ /* 0x000fe200000e0000 */
[----:B------:R-:W-:Y:S01]  /*18a80*/  VIADD R28, R56, 0xc0 ;  /* 0x000000c0381c7836 */ /* 0x000fe20000000000 */
[----:B------:R-:W-:Y:S02]  /*18a90*/  MOV R29, 0x80000020 ;  /* 0x80000020001d7802 */ /* 0x000fe40000000f00 */
[----:B------:R-:W-:-:S02]  /*18aa0*/  FSETP.GEU.AND P3, PT, R119, -126, PT ;  /* 0xc2fc00007700780b */ /* 0x000fc40003f6e000 */
[----:B------:R-:W-:Y:S01]  /*18ab0*/  R2UR UR10, R28 ;  /* 0x000000001c0a72ca */ /* 0x000fe200000e0000 */
[----:B------:R-:W-:Y:S01]  /*18ac0*/  VIADD R28, R56, 0x4c0 ;  /* 0x000004c0381c7836 */ /* 0x000fe20000000000 */
[----:B------:R-:W-:Y:S01]  /*18ad0*/  R2UR UR23, R29 ;  /* 0x000000001d1772ca */ /* 0x000fe200000e0000 */
[----:B------:R-:W-:Y:S01]  /*18ae0*/  @!P6 FMUL R111, R111, 0.5 ;  /* 0x3f0000006f6fe820 */ /* 0x000fe20000400000 */
[----:B------:R-:W-:Y:S02]  /*18af0*/  MOV R29, 0x80000020 ;  /* 0x80000020001d7802 */ /* 0x000fe40000000f00 */
[----:B------:R-:W-:Y:S02]  /*18b00*/  FSETP.GEU.AND P4, PT, R118, -126, PT ;  /* 0xc2fc00007600780b */ /* 0x000fe40003f8e000 */
[----:B------:R-:W-:Y:S02]  /*18b10*/  R2UR UR27, R29 ;  /* 0x000000001d1b72ca */ /* 0x000fe400000e0000 */
[----:B------:R-:W-:Y:S01]  /*18b20*/  R2UR UR14, R28 ;  /* 0x000000001c0e72ca */ /* 0x000fe200000e0000 */
[----:B------:R-:W-:Y:S01]  /*18b30*/  VIADD R28, R56, 0x8c0 ;  /* 0x000008c0381c7836 */ /* 0x000fe20000000000 */
[----:B------:R-:W-:Y:S01]  /*18b40*/  MOV R29, 0x80000020 ;  /* 0x80000020001d7802 */ /* 0x000fe20000000f00 */
[----:B------:R-:W1:Y:S01]  /*18b50*/  MUFU.EX2 R111, R111 ;  /* 0x0000006f006f7308 */ /* 0x000e620000000800 */
[----:B------:R-:W-:-:S02]  /*18b60*/  @!P5 FMUL R121, R121, 0.5 ;  /* 0x3f0000007979d820 */ /* 0x000fc40000400000 */
[----:B------:R-:W-:Y:S01]  /*18b70*/  R2UR UR31, R29 ;  /* 0x000000001d1f72ca */ /* 0x000fe200000e0000 */
[----:B------:R-:W-:Y:S01]  /*18b80*/  @!P3 FMUL R119, R119, 0.5 ;  /* 0x3f0000007777b820 */ /* 0x000fe20000400000 */
[----:B------:R-:W-:Y:S02]  /*18b90*/  MOV R29, 0x80000020 ;  /* 0x80000020001d7802 */ /* 0x000fe40000000f00 */
[----:B------:R-:W-:Y:S02]  /*18ba0*/  R2UR UR18, R28 ;  /* 0x000000001c1272ca */ /* 0x000fe400000e0000 */
[----:B------:R-:W3:Y:S01]  /*18bb0*/  MUFU.EX2 R28, R121 ;  /* 0x00000079001c7308 */ /* 0x000ee20000000800 */
[----:B------:R-:W-:Y:S01]  /*18bc0*/  R2UR UR35, R29 ;  /* 0x000000001d2372ca */ /* 0x000fe200000e0000 */
[----:B------:R-:W-:Y:S01]  /*18bd0*/  @!P4 FMUL R118, R118, 0.5 ;  /* 0x3f0000007676c820 */ /* 0x000fe20000400000 */
[----:B------:R-:W-:-:S05]  /*18be0*/  MOV R29, 0x80000020 ;  /* 0x80000020001d7802 */ /* 0x000fca0000000f00 */
[----:B------:R-:W4:Y:S01]  /*18bf0*/  MUFU.EX2 R119, R119 ;  /* 0x0000007700777308 */ /* 0x000f220000000800 */
[----:B------:R-:W-:Y:S02]  /*18c00*/  R2UR UR47, R29 ;  /* 0x000000001d2f72ca */ /* 0x000fe400000e0000 */
[----:B------:R-:W-:Y:S01]  /*18c10*/  MOV R29, 0x80000020 ;  /* 0x80000020001d7802 */ /* 0x000fe20000000f00 */
[----:B-1----:R-:W-:Y:S01]  /*18c20*/  @!P6 FMUL R111, R111, R111 ;  /* 0x0000006f6f6fe220 */ /* 0x002fe20000400000 */
[----:B------:R-:W-:-:S03]  /*18c30*/  FSETP.GEU.AND P6, PT, R107, -126, PT ;  /* 0xc2fc00006b00780b */ /* 0x000fc60003fce000 */
[----:B------:R-:W1:Y:S01]  /*18c40*/  MUFU.EX2 R118, R118 ;  /* 0x0000007600767308 */ /* 0x000e620000000800 */
[----:B------:R-:W-:Y:S02]  /*18c50*/  R2UR UR51, R29 ;  /* 0x000000001d3372ca */ /* 0x000fe400000e0000 */
[----:B------:R-:W-:Y:S01]  /*18c60*/  MOV R29, 0x80000020 ;  /* 0x80000020001d7802 */ /* 0x000fe20000000f00 */
[----:B---3--:R-:W-:Y:S01]  /*18c70*/  @!P5 FMUL R28, R28, R28 ;  /* 0x0000001c1c1cd220 */ /* 0x008fe20000400000 */
[----:B------:R-:W-:Y:S02]  /*18c80*/  FSETP.GEU.AND P5, PT, R117, -126, PT ;  /* 0xc2fc00007500780b */ /* 0x000fe40003fae000 */
[----:B------:R-:W-:Y:S02]  /*18c90*/  R2UR UR7, R29 ;  /* 0x000000001d0772ca */ /* 0x000fe400000e0000 */
[----:B------:R-:W-:Y:S01]  /*18ca0*/  MOV R29, 0x80000020 ;  /* 0x80000020001d7802 */ /* 0x000fe20000000f00 */
[----:B----4-:R-:W-:Y:S01]  /*18cb0*/  @!P3 FMUL R119, R119, R119 ;  /* 0x000000777777b220 */ /* 0x010fe20000400000 */
[----:B------:R-:W-:-:S02]  /*18cc0*/  FSETP.GEU.AND P3, PT, R115, -126, PT ;  /* 0xc2fc00007300780b */ /* 0x000fc40003f6e000 */
[----:B------:R-:W-:Y:S02]  /*18cd0*/  R2UR UR11, R29 ;  /* 0x000000001d0b72ca */ /* 0x000fe400000e0000 */
[----:B------:R-:W-:Y:S01]  /*18ce0*/  MOV R29, 0x80000020 ;  /* 0x80000020001d7802 */ /* 0x000fe20000000f00 */
[----:B------:R-:W-:Y:S01]  /*18cf0*/  @!P6 FMUL R107, R107, 0.5 ;  /* 0x3f0000006b6be820 */ /* 0x000fe20000400000 */
[----:B-1----:R-:W-:Y:S01]  /*18d00*/  @!P4 FMUL R118, R118, R118 ;  /* 0x000000767676c220 */ /* 0x002fe20000400000 */
[----:B------:R-:W-:Y:S02]  /*18d10*/  FSETP.GEU.AND P4, PT, R114, -126, PT ;  /* 0xc2fc00007200780b */ /* 0x000fe40003f8e000 */
[----:B------:R-:W-:Y:S02]  /*18d20*/  R2UR UR15, R29 ;  /* 0x000000001d0f72ca */ /* 0x000fe400000e0000 */
[----:B------:R-:W-:Y:S01]  /*18d30*/  MOV R29, 0x80000020 ;  /* 0x80000020001d7802 */ /* 0x000fe20000000f00 */
[----:B------:R-:W-:Y:S01]  /*18d40*/  @!P5 FMUL R117, R117, 0.5 ;  /* 0x3f0000007575d820 */ /* 0x000fe20000400000 */
[----:B------:R-:W1:Y:S02]  /*18d50*/  MUFU.EX2 R107, R107 ;  /* 0x0000006b006b7308 */ /* 0x000e640000000800 */
[----:B------:R-:W-:Y:S01]  /*18d60*/  R2UR UR19, R29 ;  /* 0x000000001d1372ca */ /* 0x000fe200000e0000 */
[----:B------:R-:W-:-:S05]  /*18d70*/  @!P3 FMUL R115, R115, 0.5 ;  /* 0x3f0000007373b820 */ /* 0x000fca0000400000 */
[----:B------:R-:W3:Y:S01]  /*18d80*/  MUFU.EX2 R29, R117 ;  /* 0x00000075001d7308 */ /* 0x000ee20000000800 */
[----:B------:R-:W-:Y:S01]  /*18d90*/  FADD R248, R248, R103 ;  /* 0x00000067f8f87221 */ /* 0x000fe20000000000 */
[----:B------:R-:W-:Y:S01]  /*18da0*/  FADD R135, R135, R112 ;  /* 0x0000007087877221 */ /* 0x000fe20000000000 */
[----:B------:R-:W-:Y:S02]  /*18db0*/  @!P4 FMUL R114, R114, 0.5 ;  /* 0x3f0000007272c820 */ /* 0x000fe40000400000 */
[----:B------:R-:W-:Y:S01]  /*18dc0*/  FADD R248, R248, R73 ;  /* 0x00000049f8f87221 */ /* 0x000fe20000000000 */
[----:B------:R-:W-:Y:S02]  /*18dd0*/  FADD R135, R135, R71 ;  /* 0x0000004787877221 */ /* 0x000fe40000000000 */
[----:B------:R-:W4:Y:S01]  /*18de0*/  MUFU.EX2 R115, R115 ;  /* 0x0000007300737308 */ /* 0x000f220000000800 */
[----:B------:R-:W-:Y:S01]  /*18df0*/  FADD R248, R248, R72 ;  /* 0x00000048f8f87221 */ /* 0x000fe20000000000 */
[----:B------:R-:W-:Y:S01]  /*18e00*/  FADD R135, R135, R70 ;  /* 0x0000004687877221 */ /* 0x000fe20000000000 */
[----:B-1----:R-:W-:Y:S01]  /*18e10*/  @!P6 FMUL R107, R107, R107 ;  /* 0x0000006b6b6be220 */ /* 0x002fe20000400000 */
[----:B------:R-:W-:-:S04]  /*18e20*/  FSETP.GEU.AND P6, PT, R113, -126, PT ;  /* 0xc2fc00007100780b */ /* 0x000fc80003fce000 */
[----:B------:R-:W1:Y:S01]  /*18e30*/  MUFU.EX2 R114, R114 ;  /* 0x0000007200727308 */ /* 0x000e620000000800 */
[----:B---3--:R-:W-:Y:S01]  /*18e40*/  @!P5 FMUL R29, R29, R29 ;  /* 0x0000001d1d1dd220 */ /* 0x008fe20000400000 */
[----:B------:R-:W-:Y:S01]  /*18e50*/  FADD R248, R248, R30 ;  /* 0x0000001ef8f87221 */ /* 0x000fe20000000000 */
[----:B------:R-:W-:-:S03]  /*18e60*/  FADD R31, R135, R31 ;  /* 0x0000001f871f7221 */ /* 0x000fc60000000000 */
[----:B------:R-:W-:Y:S01]  /*18e70*/  FADD R30, R248, R28 ;  /* 0x0000001cf81e7221 */ /* 0x000fe20000000000 */
[----:B------:R-:W-:Y:S01]  /*18e80*/  FADD R31, R31, R29 ;  /* 0x0000001d1f1f7221 */ /* 0x000fe20000000000 */
[----:B----4-:R-:W-:Y:S02]  /*18e90*/  @!P3 FMUL R115, R115, R115 ;  /* 0x000000737373b220 */ /* 0x010fe40000400000 */
[----:B------:R-:W-:Y:S01]  /*18ea0*/  FADD R30, R30, R120 ;  /* 0x000000781e1e7221 */ /* 0x000fe20000000000 */
[----:B------:R-:W-:Y:S01]  /*18eb0*/  FADD R31, R31, R116 ;  /* 0x000000741f1f7221 */ /* 0x000fe20000000000 */
[----:B------:R-:W-:Y:S02]  /*18ec0*/  @!P6 FMUL R113, R113, 0.5 ;  /* 0x3f0000007171e820 */ /* 0x000fe40000400000 */
[----:B------:R-:W-:Y:S01]  /*18ed0*/  FADD R30, R30, R119 ;  /* 0x000000771e1e7221 */ /* 0x000fe20000000000 */
[----:B------:R-:W-:Y:S01]  /*18ee0*/  FADD R31, R31, R115 ;  /* 0x000000731f1f7221 */ /* 0x000fe20000000000 */
[----:B-1----:R-:W-:Y:S01]  /*18ef0*/  @!P4 FMUL R114, R114, R114 ;  /* 0x000000727272c220 */ /* 0x002fe20000400000 */
[----:B------:R1:W-:Y:S01]  /*18f00*/  MUFU.EX2 R103, R113 ;  /* 0x0000007100677308 */ /* 0x0003e20000000800 */
[----:B------:R-:W-:-:S02]  /*18f10*/  F2FP.BF16.F32.PACK_AB R28, R120, R28 ;  /* 0x0000001c781c723e */ /* 0x000fc400000010ff */
[----:B------:R-:W-:Y:S01]  /*18f20*/  FADD R112, R31, R114 ;  /* 0x000000721f707221 */ /* 0x000fe20000000000 */
[----:B------:R-:W-:Y:S02]  /*18f30*/  F2FP.BF16.F32.PACK_AB R29, R116, R29 ;  /* 0x0000001d741d723e */ /* 0x000fe400000010ff */
[----:B------:R-:W-:Y:S01]  /*18f40*/  F2FP.BF16.F32.PACK_AB R31, R114, R115 ;  /* 0x00000073721f723e */ /* 0x000fe200000010ff */
[----:B-1----:R-:W-:Y:S01]  /*18f50*/  FADD R113, R30, R118 ;  /* 0x000000761e717221 */ /* 0x002fe20000000000 */
[----:B------:R-:W-:-:S04]  /*18f60*/  F2FP.BF16.F32.PACK_AB R30, R118, R119 ;  /* 0x00000077761e723e */ /* 0x000fc800000010ff */
[----:B--2---:R-:W-:-:S06]  /*18f70*/  WARPGROUP.ARRIVE ;  /* 0x00000000000079c5 */ /* 0x004fcc0000000000 */
[----:B------:R-:W-:Y:S03]  /*18f80*/  HGMMA.64x32x16.F32.BF16 R40, R28, gdesc[UR20].tnspB, R40, gsb0 ;  /* 0x406000141c287df0 */ /* 0x000fe60008001828 */
[----:B------:R-:W-:Y:S02]  /*18f90*/  WARPGROUP.DEPBAR.LE gsb0, 0x0 ;  /* 0x00008000000079c5 */ /* 0x000fe40000010000 */
[----:B------:R-:W-:-:S06]  /*18fa0*/  WARPGROUP.ARRIVE ;  /* 0x00000000000079c5 */ /* 0x000fcc0000000000 */
        /* <DEDUP_REMOVED lines=9> */
[----:B------:R-:W-:Y:S01]  /*19040*/  HGMMA.64x32x16.F32.BF16 R184, R28, gdesc[UR44].tnspB, R184, gsb0 ;  /* 0x4060002c1cb87df0 */ /* 0x000fe200080018b8 */
[----:B------:R-:W-:Y:S02]  /*19050*/  FSETP.GEU.AND P5, PT, R110, -126, PT ;  /* 0xc2fc00006e00780b */ /* 0x000fe40003fae000 */
[----:B------:R-:W-:Y:S01]  /*19060*/  FSETP.GEU.AND P3, PT, R108, -126, PT ;  /* 0xc2fc00006c00780b */ /* 0x000fe20003f6e000 */
[----:B------:R-:W-:Y:S02]  /*19070*/  WARPGROUP.DEPBAR.LE gsb0, 0x0 ;  /* 0x00008000000079c5 */ /* 0x000fe40000010000 */
[----:B------:R-:W-:-:S06]  /*19080*/  WARPGROUP.ARRIVE ;  /* 0x00000000000079c5 */ /* 0x000fcc0000000000 */
[----:B------:R-:W-:Y:S01]  /*19090*/  HGMMA.64x32x16.F32.BF16 R168, R28, gdesc[UR48].tnspB, R168, gsb0 ;  /* 0x406000301ca87df0 */ /* 0x000fe200080018a8 */
[----:B------:R-:W-:Y:S01]  /*190a0*/  FSETP.GEU.AND P4, PT, R109, -126, PT ;  /* 0xc2fc00006d00780b */ /* 0x000fe20003f8e000 */
[----:B------:R-:W-:Y:S02]  /*190b0*/  @!P5 FMUL R110, R110, 0.5 ;  /* 0x3f0000006e6ed820 */ /* 0x000fe40000400000 */
[----:B------:R-:W-:-:S04]  /*190c0*/  @!P3 FMUL R108, R108, 0.5 ;  /* 0x3f0000006c6cb820 */ /* 0x000fc80000400000 */
[----:B------:R-:W1:Y:S06]  /*190d0*/  MUFU.EX2 R110, R110 ;  /* 0x0000006e006e7308 */ /* 0x000e6c0000000800 */
[----:B------:R-:W-:Y:S02]  /*190e0*/  @!P4 FMUL R109, R109, 0.5 ;  /* 0x3f0000006d6dc820 */ /* 0x000fe40000400000 */
[----:B------:R-:W2:Y:S08]  /*190f0*/  MUFU.EX2 R108, R108 ;  /* 0x0000006c006c7308 */ /* 0x000eb00000000800 */
[----:B------:R-:W3:Y:S01]  /*19100*/  MUFU.EX2 R109, R109 ;  /* 0x0000006d006d7308 */ /* 0x000ee20000000800 */
[----:B-1----:R-:W-:Y:S01]  /*19110*/  @!P5 FMUL R110, R110, R110 ;  /* 0x0000006e6e6ed220 */ /* 0x002fe20000400000 */
[----:B------:R-:W-:Y:S01]  /*19120*/  FSETP.GEU.AND P5, PT, R106, -126, PT ;  /* 0xc2fc00006a00780b */ /* 0x000fe20003fae000 */
[----:B------:R-:W-:-:S02]  /*19130*/  WARPGROUP.DEPBAR.LE gsb0, 0x0 ;  /* 0x00008000000079c5 */ /* 0x000fc40000010000 */
[----:B------:R-:W-:-:S06]  /*19140*/  WARPGROUP.ARRIVE ;  /* 0x00000000000079c5 */ /* 0x000fcc0000000000 */
[----:B------:R-:W-:Y:S01]  /*19150*/  HGMMA.64x32x16.F32.BF16 R152, R28, gdesc[UR4].tnspB, R152, gsb0 ;  /* 0x406000041c987df0 */ /* 0x000fe20008001898 */
[----:B--2---:R-:W-:Y:S01]  /*19160*/  @!P3 FMUL R108, R108, R108 ;  /* 0x0000006c6c6cb220 */ /* 0x004fe20000400000 */
[----:B------:R-:W-:Y:S01]  /*19170*/  FSETP.GEU.AND P3, PT, R104, -126, PT ;  /* 0xc2fc00006800780b */ /* 0x000fe20003f6e000 */
[----:B---3--:R-:W-:Y:S01]  /*19180*/  @!P4 FMUL R109, R109, R109 ;  /* 0x0000006d6d6dc220 */ /* 0x008fe20000400000 */
[----:B------:R-:W-:Y:S01]  /*19190*/  FSETP.GEU.AND P4, PT, R105, -126, PT ;  /* 0xc2fc00006900780b */ /* 0x000fe20003f8e000 */
[----:B------:R-:W-:-:S06]  /*191a0*/  @!P5 FMUL R106, R106, 0.5 ;  /* 0x3f0000006a6ad820 */ /* 0x000fcc0000400000 */
[----:B------:R-:W1:Y:S04]  /*191b0*/  MUFU.EX2 R106, R106 ;  /* 0x0000006a006a7308 */ /* 0x000e680000000800 */
[----:B------:R-:W-:Y:S02]  /*191c0*/  @!P3 FMUL R104, R104, 0.5 ;  /* 0x3f0000006868b820 */ /* 0x000fe40000400000 */
[----:B------:R-:W-:-:S04]  /*191d0*/  @!P4 FMUL R105, R105, 0.5 ;  /* 0x3f0000006969c820 */ /* 0x000fc80000400000 */
[----:B------:R-:W2:Y:S08]  /*191e0*/  MUFU.EX2 R104, R104 ;  /* 0x0000006800687308 */ /* 0x000eb00000000800 */
[----:B------:R-:W3:Y:S01]  /*191f0*/  MUFU.EX2 R105, R105 ;  /* 0x0000006900697308 */ /* 0x000ee20000000800 */
[----:B-1----:R-:W-:Y:S01]  /*19200*/  @!P5 FMUL R106, R106, R106 ;  /* 0x0000006a6a6ad220 */ /* 0x002fe20000400000 */
[----:B--2---:R-:W-:Y:S01]  /*19210*/  @!P3 FMUL R104, R104, R104 ;  /* 0x000000686868b220 */ /* 0x004fe20000400000 */
[----:B------:R-:W-:-:S02]  /*19220*/  WARPGROUP.DEPBAR.LE gsb0, 0x0 ;  /* 0x00008000000079c5 */ /* 0x000fc40000010000 */
[----:B------:R-:W-:-:S04]  /*19230*/  FADD R31, R112, R106 ;  /* 0x0000006a701f7221 */ /* 0x000fc80000000000 */
[----:B------:R-:W-:Y:S01]  /*19240*/  FADD R31, R31, R107 ;  /* 0x0000006b1f1f7221 */ /* 0x000fe20000000000 */
[----:B---3--:R-:W-:-:S03]  /*19250*/  @!P4 FMUL R105, R105, R105 ;  /* 0x000000696969c220 */ /* 0x008fc60000400000 */
[----:B------:R-:W-:Y:S01]  /*19260*/  FADD R31, R31, R104 ;  /* 0x000000681f1f7221 */ /* 0x000fe20000000000 */
[----:B------:R-:W-:Y:S02]  /*19270*/  F2FP.BF16.F32.PACK_AB R29, R107, R106 ;  /* 0x0000006a6b1d723e */ /* 0x000fe400000010ff */
[----:B------:R-:W-:Y:S01]  /*19280*/  F2FP.BF16.F32.PACK_AB R28, R111, R110 ;  /* 0x0000006e6f1c723e */ /* 0x000fe200000010ff */
[----:B------:R-:W-:Y:S01]  /*19290*/  FADD R106, R31, R105 ;  /* 0x000000691f6a7221 */ /* 0x000fe20000000000 */
[----:B------:R-:W-:Y:S02]  /*192a0*/  F2FP.BF16.F32.PACK_AB R30, R109, R108 ;  /* 0x0000006c6d1e723e */ /* 0x000fe400000010ff */
[----:B------:R-:W-:-:S04]  /*192b0*/  F2FP.BF16.F32.PACK_AB R31, R105, R104 ;  /* 0x00000068691f723e */ /* 0x000fc800000010ff */
[----:B------:R-:W-:-:S06]  /*192c0*/  WARPGROUP.ARRIVE ;  /* 0x00000000000079c5 */ /* 0x000fcc0000000000 */
[----:B------:R-:W-:Y:S03]  /*192d0*/  HGMMA.64x32x16.F32.BF16 R40, R28, gdesc[UR8].tnspB, R40, gsb0 ;  /* 0x406000081c287df0 */ /* 0x000fe60008001828 */
[----:B------:R-:W-:Y:S02]  /*192e0*/  WARPGROUP.DEPBAR.LE gsb0, 0x0 ;  /* 0x00008000000079c5 */ /* 0x000fe40000010000 */
[----:B------:R-:W-:-:S06]  /*192f0*/  WARPGROUP.ARRIVE ;  /* 0x00000000000079c5 */ /* 0x000fcc0000000000 */
[----:B------:R-:W-:Y:S01]  /*19300*/  HGMMA.64x32x16.F32.BF16 R232, R28, gdesc[UR12].tnspB, R232, gsb0 ;  /* 0x4060000c1ce87df0 */ /* 0x000fe200080018e8 */
[----:B------:R-:W-:Y:S02]  /*19310*/  VIADD R70, R56, 0xcc0 ;  /* 0x00000cc038467836 */ /* 0x000fe40000000000 */
[----:B------:R-:W-:Y:S01]  /*19320*/  IMAD.MOV.U32 R71, RZ, RZ, -0x7fffffe0 ;  /* 0x80000020ff477424 */ /* 0x000fe200078e00ff */
[----:B------:R-:W-:Y:S02]  /*19330*/  WARPGROUP.DEPBAR.LE gsb0, 0x0 ;  /* 0x00008000000079c5 */ /* 0x000fe40000010000 */
[----:B------:R-:W-:-:S06]  /*19340*/  WARPGROUP.ARRIVE ;  /* 0x00000000000079c5 */ /* 0x000fcc0000000000 */
[----:B------:R-:W-:Y:S01]  /*19350*/  HGMMA.64x32x16.F32.BF16 R216, R28, gdesc[UR16].tnspB, R216, gsb0 ;  /* 0x406000101cd87df0 */ /* 0x000fe200080018d8 */
[----:B------:R-:W-:Y:S02]  /*19360*/  R2UR UR22, R70 ;  /* 0x00000000461672ca */ /* 0x000fe400000e0000 */
[----:B------:R-:W-:Y:S01]  /*19370*/  R2UR UR23, R71 ;  /* 0x00000000471772ca */ /* 0x000fe200000e0000 */
[----:B------:R-:W-:Y:S02]  /*19380*/  WARPGROUP.DEPBAR.LE gsb0, 0x0 ;  /* 0x00008000000079c5 */ /* 0x000fe40000010000 */
[----:B------:R-:W-:-:S10]  /*19390*/  WARPGROUP.ARRIVE ;  /* 0x00000000000079c5 */ /* 0x000fd40000000000 */
[----:B------:R-:W-:Y:S01]  /*193a0*/  HGMMA.64x32x16.F32.BF16 R200, R28, gdesc[UR20].tnspB, R200, gsb0 ;  /* 0x406000141cc87df0 */ /* 0x000fe200080018c8 */
[----:B------:R-:W-:Y:S02]  /*193b0*/  IADD3 R72, R56, 0x10c0, RZ ;  /* 0x000010c038487810 */ /* 0x000fe40007ffe0ff */
[----:B------:R-:W-:Y:S02]  /*193c0*/  MOV R73, 0x80000020 ;  /* 0x8000002000497802 */ /* 0x000fe40000000f00 */
[----:B------:R-:W-:Y:S02]  /*193d0*/  R2UR UR26, R72 ;  /* 0x00000000481a72ca */ /* 0x000fe400000e0000 */
[----:B------:R-:W-:Y:S01]  /*193e0*/  R2UR UR27, R73 ;  /* 0x00000000491b72ca */ /* 0x000fe200000e0000 */
[----:B------:R-:W-:Y:S02]  /*193f0*/  WARPGROUP.DEPBAR.LE gsb0, 0x0 ;  /* 0x00008000000079c5 */ /* 0x000fe40000010000 */
[----:B------:R-:W-:-:S10]  /*19400*/  WARPGROUP.ARRIVE ;  /* 0x00000000000079c5 */ /* 0x000fd40000000000 */
[----:B------:R-:W-:Y:S01]  /*19410*/  HGMMA.64x32x16.F32.BF16 R184, R28, gdesc[UR24].tnspB, R184, gsb0 ;  /* 0x406000181cb87df0 */ /* 0x000fe200080018b8 */
[----:B------:R-:W-:Y:S02]  /*19420*/  VIADD R72, R56, 0x14c0 ;  /* 0x000014c038487836 */ /* 0x000fe40000000000 */
[----:B------:R-:W-:-:S03]  /*19430*/  IMAD.MOV.U32 R73, RZ, RZ, -0x7fffffe0 ;  /* 0x80000020ff497424 */ /* 0x000fc600078e00ff */
[----:B------:R-:W-:Y:S02]  /*19440*/  R2UR UR30, R72 ;  /* 0x00000000481e72ca */ /* 0x000fe400000e0000 */
[----:B------:R-:W-:Y:S02]  /*19450*/  R2UR UR31, R73 ;  /* 0x00000000491f72ca */ /* 0x000fe400000e0000 */
[----:B------:R-:W-:Y:S01]  /*19460*/  FSETP.GEU.AND P5, PT, R102, -126, PT ;  /* 0xc2fc00006600780b */ /* 0x000fe20003fae000 */
[----:B------:R-:W-:Y:S02]  /*19470*/  WARPGROUP.DEPBAR.LE gsb0, 0x0 ;  /* 0x00008000000079c5 */ /* 0x000fe40000010000 */
[----:B------:R-:W-:-:S08]  /*19480*/  WARPGROUP.ARRIVE ;  /* 0x00000000000079c5 */ /* 0x000fd00000000000 */
[----:B------:R-:W-:Y:S01]  /*19490*/  HGMMA.64x32x16.F32.BF16 R168, R28, gdesc[UR28].tnspB, R168, gsb0 ;  /* 0x4060001c1ca87df0 */ /* 0x000fe200080018a8 */
[----:B------:R-:W-:Y:S02]  /*194a0*/  FSETP.GEU.AND P3, PT, R100, -126, PT ;  /* 0xc2fc00006400780b */ /* 0x000fe40003f6e000 */
[----:B------:R-:W-:Y:S01]  /*194b0*/  FSETP.GEU.AND P4, PT, R101, -126, PT ;  /* 0xc2fc00006500780b */ /* 0x000fe20003f8e000 */
[----:B------:R-:W-:Y:S02]  /*194c0*/  IMAD.MOV.U32 R71, RZ, RZ, -0x7fffffe0 ;  /* 0x80000020ff477424 */ /* 0x000fe400078e00ff */
[----:B------:R-:W-:Y:S01]  /*194d0*/  @!P5 FMUL R102, R102, 0.5 ;  /* 0x3f0000006666d820 */ /* 0x000fe20000400000 */
[----:B------:R-:W-:Y:S02]  /*194e0*/  IADD3 R70, R56, 0x18c0, RZ ;  /* 0x000018c038467810 */ /* 0x000fe40007ffe0ff */
[----:B------:R-:W-:Y:S02]  /*194f0*/  R2UR UR35, R71 ;  /* 0x00000000472372ca */ /* 0x000fe400000e0000 */
[----:B------:R-:W-:Y:S01]  /*19500*/  R2UR UR34, R70 ;  /* 0x00000000462272ca */ /* 0x000fe200000e0000 */
[----:B------:R-:W1:Y:S02]  /*19510*/  MUFU.EX2 R102, R102 ;  /* 0x0000006600667308 */ /* 0x000e640000000800 */
[----:B------:R-:W-:-:S02]  /*19520*/  @!P3 FMUL R100, R100, 0.5 ;  /* 0x3f0000006464b820 */ /* 0x000fc40000400000 */
[----:B------:R-:W-:-:S04]  /*19530*/  @!P4 FMUL R101, R101, 0.5 ;  /* 0x3f0000006565c820 */ /* 0x000fc80000400000 */
[----:B------:R-:W2:Y:S08]  /*19540*/  MUFU.EX2 R100, R100 ;  /* 0x0000006400647308 */ /* 0x000eb00000000800 */
[----:B------:R-:W3:Y:S01]  /*19550*/  MUFU.EX2 R101, R101 ;  /* 0x0000006500657308 */ /* 0x000ee20000000800 */
[----:B-1----:R-:W-:Y:S01]  /*19560*/  @!P5 FMUL R102, R102, R102 ;  /* 0x000000666666d220 */ /* 0x002fe20000400000 */
[----:B------:R-:W-:Y:S01]  /*19570*/  FSETP.GEU.AND P5, PT, R98, -126, PT ;  /* 0xc2fc00006200780b */ /* 0x000fe20003fae000 */
[----:B------:R-:W-:Y:S01]  /*19580*/  @!P6 FMUL R103, R103, R103 ;  /* 0x000000676767e220 */ /* 0x000fe20000400000 */
[----:B------:R-:W-:Y:S01]  /*19590*/  FSETP.GEU.AND P6, PT, R99, -126, PT ;  /* 0xc2fc00006300780b */ /* 0x000fe20003fce000 */
[----:B------:R-:W-:-:S02]  /*195a0*/  WARPGROUP.DEPBAR.LE gsb0, 0x0 ;  /* 0x00008000000079c5 */ /* 0x000fc40000010000 */
[----:B------:R-:W-:-:S06]  /*195b0*/  WARPGROUP.ARRIVE ;  /* 0x00000000000079c5 */ /* 0x000fcc0000000000 */
[----:B------:R-:W-:Y:S01]  /*195c0*/  HGMMA.64x32x16.F32.BF16 R152, R28, gdesc[UR32].tnspB, R152, gsb0 ;  /* 0x406000201c987df0 */ /* 0x000fe20008001898 */
[----:B--2---:R-:W-:Y:S01]  /*195d0*/  @!P3 FMUL R100, R100, R100 ;  /* 0x000000646464b220 */ /* 0x004fe20000400000 */
[----:B---3--:R-:W-:Y:S01]  /*195e0*/  @!P4 FMUL R101, R101, R101 ;  /* 0x000000656565c220 */ /* 0x008fe20000400000 */
[----:B------:R-:W-:Y:S02]  /*195f0*/  FSETP.GEU.AND P3, PT, R94, -126, PT ;  /* 0xc2fc00005e00780b */ /* 0x000fe40003f6e000 */
[----:B------:R-:W-:Y:S01]  /*19600*/  FSETP.GEU.AND P4, PT, R95, -126, PT ;  /* 0xc2fc00005f00780b */ /* 0x000fe20003f8e000 */
[----:B------:R-:W-:Y:S01]  /*19610*/  @!P5 FMUL R98, R98, 0.5 ;  /* 0x3f0000006262d820 */ /* 0x000fe20000400000 */
[----:B------:R-:W-:Y:S01]  /*19620*/  @!P6 FMUL R99, R99, 0.5 ;  /* 0x3f0000006363e820 */ /* 0x000fe20000400000 */
[----:B------:R-:W-:-:S04]  /*19630*/  FADD R113, R113, R110 ;  /* 0x0000006e71717221 */ /* 0x000fc80000000000 */
[----:B------:R-:W1:Y:S01]  /*19640*/  MUFU.EX2 R98, R98 ;  /* 0x0000006200627308 */ /* 0x000e620000000800 */
[----:B------:R-:W-:-:S03]  /*19650*/  FADD R113, R113, R111 ;  /* 0x0000006f71717221 */ /* 0x000fc60000000000 */
[----:B------:R-:W-:Y:S02]  /*19660*/  @!P3 FMUL R94, R94, 0.5 ;  /* 0x3f0000005e5eb820 */ /* 0x000fe40000400000 */
[----:B------:R-:W-:Y:S02]  /*19670*/  @!P4 FMUL R95, R95, 0.5 ;  /* 0x3f0000005f5fc820 */ /* 0x000fe40000400000 */
[----:B------:R-:W2:Y:S01]  /*19680*/  MUFU.EX2 R99, R99 ;  /* 0x0000006300637308 */ /* 0x000ea20000000800 */
[----:B------:R-:W-:-:S04]  /*19690*/  FADD R113, R113, R108 ;  /* 0x0000006c71717221 */ /* 0x000fc80000000000 */
[----:B------:R-:W-:-:S03]  /*196a0*/  FADD R110, R113, R109 ;  /* 0x0000006d716e7221 */ /* 0x000fc60000000000 */
[----:B------:R-:W3:Y:S01]  /*196b0*/  MUFU.EX2 R94, R94 ;  /* 0x0000005e005e7308 */ /* 0x000ee20000000800 */
[----:B------:R-:W-:-:S07]  /*196c0*/  FADD R110, R110, R102 ;  /* 0x000000666e6e7221 */ /* 0x000fce0000000000 */
[----:B------:R-:W4:Y:S01]  /*196d0*/  MUFU.EX2 R95, R95 ;  /* 0x0000005f005f7308 */ /* 0x000f220000000800 */
[----:B-1----:R-:W-:Y:S01]  /*196e0*/  @!P5 FMUL R98, R98, R98 ;  /* 0x000000626262d220 */ /* 0x002fe20000400000 */
[----:B------:R-:W-:Y:S01]  /*196f0*/  FADD R110, R110, R103 ;  /* 0x000000676e6e7221 */ /* 0x000fe20000000000 */
[----:B--2---:R-:W-:Y:S01]  /*19700*/  @!P6 FMUL R99, R99, R99 ;  /* 0x000000636363e220 */ /* 0x004fe20000400000 */
[----:B------:R-:W-:Y:S02]  /*19710*/  IMAD.MOV.U32 R73, RZ, RZ, -0x7fffffe0 ;  /* 0x80000020ff497424 */ /* 0x000fe400078e00ff */
[----:B------:R-:W-:Y:S01]  /*19720*/  FADD R106, R106, R98 ;  /* 0x000000626a6a7221 */ /* 0x000fe20000000000 */
[----:B------:R-:W-:Y:S01]  /*19730*/  IADD3 R72, R56, 0x100, RZ ;  /* 0x0000010038487810 */ /* 0x000fe20007ffe0ff */
[----:B------:R-:W-:Y:S01]  /*19740*/  FADD R110, R110, R100 ;  /* 0x000000646e6e7221 */ /* 0x000fe20000000000 */
[----:B------:R-:W-:Y:S01]  /*19750*/  MOV R121, R42 ;  /* 0x0000002a00797202 */ /* 0x000fe20000000f00 */
[----:B---3--:R-:W-:Y:S01]  /*19760*/  @!P3 FMUL R94, R94, R94 ;  /* 0x0000005e5e5eb220 */ /* 0x008fe20000400000 */
[----:B------:R-:W-:Y:S01]  /*19770*/  MOV R120, R46 ;  /* 0x0000002e00787202 */ /* 0x000fe20000000f00 */
[----:B------:R-:W-:-:S02]  /*19780*/  WARPGROUP.DEPBAR.LE gsb0, 0x0 ;  /* 0x00008000000079c5 */ /* 0x000fc40000010000 */
[----:B------:R-:W-:Y:S01]  /*19790*/  FADD R31, R106, R99 ;  /* 0x000000636a1f7221 */ /* 0x000fe20000000000 */
[----:B----4-:R-:W-:Y:S01]  /*197a0*/  @!P4 FMUL R95, R95, R95 ;  /* 0x0000005f5f5fc220 */ /* 0x010fe20000400000 */
[----:B------:R-:W-:Y:S01]  /*197b0*/  F2FP.BF16.F32.PACK_AB R28, R103, R102 ;  /* 0x00000066671c723e */ /* 0x000fe200000010ff */
[----:B------:R-:W-:Y:S01]  /*197c0*/  FADD R102, R110, R101 ;  /* 0x000000656e667221 */ /* 0x000fe20000000000 */
[----:B------:R-:W-:Y:S01]  /*197d0*/  R2UR UR46, R72 ;  /* 0x00000000482e72ca */ /* 0x000fe200000e0000 */
[----:B------:R-:W-:Y:S01]  /*197e0*/  IMAD.MOV.U32 R105, RZ, RZ, R41 ;  /* 0x000000ffff697224 */ /* 0x000fe200078e0029 */
[----:B------:R-:W-:Y:S01]  /*197f0*/  R2UR UR47, R73 ;  /* 0x00000000492f72ca */ /* 0x000fe200000e0000 */
[----:B------:R-:W-:Y:S01]  /*19800*/  IMAD.MOV.U32 R107, RZ, RZ, R43 ;  /* 0x000000ffff6b7224 */ /* 0x000fe200078e002b */
[----:B------:R-:W-:Y:S01]  /*19810*/  MOV R104, R40 ;  /* 0x0000002800687202 */ /* 0x000fe20000000f00 */
        /* <DEDUP_REMOVED lines=13> */
[----:B------:R-:W-:Y:S01]  /*198f0*/  F2FP.BF16.F32.PACK_AB R29, R99, R98 ;  /* 0x00000062631d723e */ /* 0x000fe200000010ff */
[----:B------:R-:W-:Y:S01]  /*19900*/  FADD R98, R31, R94 ;  /* 0x0000005e1f627221 */ /* 0x000fe20000000000 */
[----:B------:R-:W-:Y:S01]  /*19910*/  F2FP.BF16.F32.PACK_AB R30, R101, R100 ;  /* 0x00000064651e723e */ /* 0x000fe200000010ff */
[----:B------:R-:W2:Y:S01]  /*19920*/  LDL.LU.64 R54, [R1+0x180] ;  /* 0x0001800001367983 */ /* 0x000ea20000300a00 */
[----:B------:R-:W-:-:S02]  /*19930*/  F2FP.BF16.F32.PACK_AB R31, R95, R94 ;  /* 0x0000005e5f1f723e */ /* 0x000fc400000010ff */
[C---:B------:R-:W-:Y:S02]  /*19940*/  IADD3 R70, R56.reuse, 0x500, RZ ;  /* 0x0000050038467810 */ /* 0x040fe40007ffe0ff */
[----:B------:R-:W-:Y:S01]  /*19950*/  MOV R71, 0x80000020 ;  /* 0x8000002000477802 */ /* 0x000fe20000000f00 */
[----:B------:R-:W-:Y:S01]  /*19960*/  WARPGROUP.ARRIVE ;  /* 0x00000000000079c5 */ /* 0x000fe20000000000 */
[----:B------:R-:W-:Y:S02]  /*19970*/  IADD3 R72, R56, 0x1100, RZ ;  /* 0x0000110038487810 */ /* 0x000fe40007ffe0ff */
[----:B------:R-:W-:Y:S02]  /*19980*/  MOV R73, 0x80000020 ;  /* 0x8000002000497802 */ /* 0x000fe40000000f00 */
[----:B------:R-:W-:Y:S01]  /*19990*/  FSETP.GEU.AND P5, PT, R84, -126, PT ;  /* 0xc2fc00005400780b */ /* 0x000fe20003fae000 */
[----:B------:R-:W-:Y:S01]  /*199a0*/  HGMMA.64x32x16.F32.BF16 R104, R28, gdesc[UR44].tnspB, R104, gsb0 ;  /* 0x4060002c1c687df0 */ /* 0x000fe20008001868 */
[----:B------:R-:W-:-:S02]  /*199b0*/  R2UR UR50, R70 ;  /* 0x00000000463272ca */ /* 0x000fc400000e0000 */
[----:B------:R-:W-:Y:S02]  /*199c0*/  FSETP.GEU.AND P6, PT, R86, -126, PT ;  /* 0xc2fc00005600780b */ /* 0x000fe40003fce000 */
[----:B------:R-:W-:Y:S02]  /*199d0*/  FSETP.GEU.AND P3, PT, R87, -126, PT ;  /* 0xc2fc00005700780b */ /* 0x000fe40003f6e000 */
[----:B------:R-:W-:Y:S01]  /*199e0*/  FSETP.GEU.AND P4, PT, R89, -126, PT ;  /* 0xc2fc00005900780b */ /* 0x000fe20003f8e000 */
[----:B------:R-:W-:Y:S01]  /*199f0*/  FADD R98, R98, R95 ;  /* 0x0000005f62627221 */ /* 0x000fe20000000000 */
[----:B------:R-:W-:Y:S01]  /*19a00*/  R2UR UR51, R71 ;  /* 0x00000000473372ca */ /* 0x000fe200000e0000 */
[----:B------:R-:W3:Y:S01]  /*19a10*/  LDL.LU.64 R52, [R1+0x178] ;  /* 0x0001780001347983 */ /* 0x000ee20000300a00 */
[----:B------:R-:W-:Y:S02]  /*19a20*/  WARPGROUP.DEPBAR.LE gsb0, 0x0 ;  /* 0x00008000000079c5 */ /* 0x000fe40000010000 */
[----:B------:R-:W-:Y:S01]  /*19a30*/  WARPGROUP.ARRIVE ;  /* 0x00000000000079c5 */ /* 0x000fe20000000000 */
[----:B------:R-:W-:Y:S01]  /*19a40*/  VIADD R70, R56, 0x900 ;  /* 0x0000090038467836 */ /* 0x000fe20000000000 */
[----:B------:R-:W-:-:S02]  /*19a50*/  MOV R71, 0x80000020 ;  /* 0x8000002000477802 */ /* 0x000fc40000000f00 */
[----:B------:R-:W-:Y:S02]  /*19a60*/  R2UR UR14, R72 ;  /* 0x00000000480e72ca */ /* 0x000fe400000e0000 */
[----:B------:R-:W-:-:S03]  /*19a70*/  R2UR UR15, R73 ;  /* 0x00000000490f72ca */ /* 0x000fc600000e0000 */
[----:B------:R-:W-:Y:S01]  /*19a80*/  HGMMA.64x32x16.F32.BF16 R232, R28, gdesc[UR48].tnspB, R232, gsb0 ;  /* 0x406000301ce87df0 */ /* 0x000fe200080018e8 */
[----:B------:R-:W-:Y:S01]  /*19a90*/  R2UR UR6, R70 ;  /* 0x00000000460672ca */ /* 0x000fe200000e0000 */
[----:B------:R-:W-:Y:S01]  /*19aa0*/  @!P5 FMUL R84, R84, 0.5 ;  /* 0x3f0000005454d820 */ /* 0x000fe20000400000 */
[----:B------:R-:W-:Y:S01]  /*19ab0*/  R2UR UR7, R71 ;  /* 0x00000000470772ca */ /* 0x000fe200000e0000 */
[----:B------:R-:W-:Y:S02]  /*19ac0*/  VIADD R70, R56, 0xd00 ;  /* 0x00000d0038467836 */ /* 0x000fe40000000000 */
[----:B------:R-:W-:Y:S01]  /*19ad0*/  @!P6 FMUL R86, R86, 0.5 ;  /* 0x3f0000005656e820 */ /* 0x000fe20000400000 */
[----:B------:R-:W-:Y:S01]  /*19ae0*/  @!P3 FMUL R87, R87, 0.5 ;  /* 0x3f0000005757b820 */ /* 0x000fe20000400000 */
[----:B------:R-:W-:Y:S01]  /*19af0*/  @!P4 FMUL R89, R89, 0.5 ;  /* 0x3f0000005959c820 */ /* 0x000fe20000400000 */
[----:B------:R-:W4:Y:S01]  /*19b00*/  LDL.LU.64 R50, [R1+0x170] ;  /* 0x0001700001327983 */ /* 0x000f220000300a00 */
[----:B------:R-:W-:-:S02]  /*19b10*/  WARPGROUP.DEPBAR.LE gsb0, 0x0 ;  /* 0x00008000000079c5 */ /* 0x000fc40000010000 */
[----:B------:R-:W-:Y:S01]  /*19b20*/  WARPGROUP.ARRIVE ;  /* 0x00000000000079c5 */ /* 0x000fe20000000000 */
[----:B------:R-:W-:Y:S01]  /*19b30*/  IMAD.MOV.U32 R71, RZ, RZ, -0x7fffffe0 ;  /* 0x80000020ff477424 */ /* 0x000fe200078e00ff */
[----:B------:R-:W-:Y:S01]  /*19b40*/  R2UR UR10, R70 ;  /* 0x00000000460a72ca */ /* 0x000fe200000e0000 */
[----:B------:R-:W-:Y:S02]  /*19b50*/  VIADD R72, R56, 0x1500 ;  /* 0x0000150038487836 */ /* 0x000fe40000000000 */
[----:B------:R-:W-:Y:S01]  /*19b60*/  IMAD.MOV.U32 R73, RZ, RZ, -0x7fffffe0 ;  /* 0x80000020ff497424 */ /* 0x000fe200078e00ff */
[----:B------:R-:W-:Y:S01]  /*19b70*/  HGMMA.64x32x16.F32.BF16 R216, R28, gdesc[UR4].tnspB, R216, gsb0 ;  /* 0x406000041cd87df0 */ /* 0x000fe200080018d8 */
[----:B------:R-:W-:Y:S01]  /*19b80*/  R2UR UR11, R71 ;  /* 0x00000000470b72ca */ /* 0x000fe200000e0000 */
[----:B------:R-:W1:Y:S01]  /*19b90*/  MUFU.EX2 R84, R84 ;  /* 0x0000005400547308 */ /* 0x000e620000000800 */
[----:B------:R-:W4:Y:S01]  /*19ba0*/  LDL.LU.64 R48, [R1+0x168] ;  /* 0x0001680001307983 */ /* 0x000f220000300a00 */
[----:B------:R-:W-:-:S02]  /*19bb0*/  WARPGROUP.DEPBAR.LE gsb0, 0x0 ;  /* 0x00008000000079c5 */ /* 0x000fc40000010000 */
[----:B------:R-:W-:Y:S01]  /*19bc0*/  WARPGROUP.ARRIVE ;  /* 0x00000000000079c5 */ /* 0x000fe20000000000 */
[----:B------:R-:W-:Y:S02]  /*19bd0*/  R2UR UR18, R72 ;  /* 0x00000000481272ca */ /* 0x000fe400000e0000 */
[----:B------:R-:W-:Y:S01]  /*19be0*/  R2UR UR19, R73 ;  /* 0x00000000491372ca */ /* 0x000fe200000e0000 */
[----:B------:R-:W-:Y:S01]  /*19bf0*/  IMAD.MOV.U32 R71, RZ, RZ, -0x7fffffe0 ;  /* 0x80000020ff477424 */ /* 0x000fe200078e00ff */
[----:B------:R-:W-:-:S03]  /*19c00*/  IADD3 R70, R56, 0x1900, RZ ;  /* 0x0000190038467810 */ /* 0x000fc60007ffe0ff */
[----:B------:R-:W-:Y:S01]  /*19c10*/  HGMMA.64x32x16.F32.BF16 R200, R28, gdesc[UR8].tnspB, R200, gsb0 ;  /* 0x406000081cc87df0 */ /* 0x000fe200080018c8 */
[----:B------:R-:W1:Y:S08]  /*19c20*/  MUFU.EX2 R86, R86 ;  /* 0x0000005600567308 */ /* 0x000e700000000800 */
[----:B------:R-:W1:Y:S08]  /*19c30*/  MUFU.EX2 R87, R87 ;  /* 0x0000005700577308 */ /* 0x000e700000000800 */
[----:B------:R-:W1:Y:S02]  /*19c40*/  MUFU.EX2 R89, R89 ;  /* 0x0000005900597308 */ /* 0x000e640000000800 */
[----:B-1----:R-:W-:Y:S01]  /*19c50*/  @!P5 FMUL R84, R84, R84 ;  /* 0x000000545454d220 */ /* 0x002fe20000400000 */
[----:B------:R-:W3:Y:S01]  /*19c60*/  LDL.LU.64 R46, [R1+0x160] ;  /* 0x00016000012e7983 */ /* 0x000ee20000300a00 */
[----:B------:R-:W-:-:S02]  /*19c70*/  WARPGROUP.DEPBAR.LE gsb0, 0x0 ;  /* 0x00008000000079c5 */ /* 0x000fc40000010000 */
[----:B------:R-:W-:Y:S01]  /*19c80*/  WARPGROUP.ARRIVE ;  /* 0x00000000000079c5 */ /* 0x000fe20000000000 */
[----:B------:R-:W-:Y:S02]  /*19c90*/  R2UR UR22, R70 ;  /* 0x00000000461672ca */ /* 0x000fe400000e0000 */
[----:B------:R-:W-:Y:S01]  /*19ca0*/  R2UR UR23, R71 ;  /* 0x00000000471772ca */ /* 0x000fe200000e0000 */
[----:B------:R-:W-:Y:S01]  /*19cb0*/  @!P6 FMUL R86, R86, R86 ;  /* 0x000000565656e220 */ /* 0x000fe20000400000 */
[----:B------:R-:W-:Y:S01]  /*19cc0*/  FSETP.GEU.AND P5, PT, R90, -126, PT ;  /* 0xc2fc00005a00780b */ /* 0x000fe20003fae000 */
[----:B------:R-:W-:Y:S01]  /*19cd0*/  HGMMA.64x32x16.F32.BF16 R184, R28, gdesc[UR12].tnspB, R184, gsb0 ;  /* 0x4060000c1cb87df0 */ /* 0x000fe200080018b8 */
[----:B------:R-:W-:Y:S01]  /*19ce0*/  @!P3 FMUL R87, R87, R87 ;  /* 0x000000575757b220 */ /* 0x000fe20000400000 */
[----:B------:R-:W-:Y:S01]  /*19cf0*/  @!P4 FMUL R89, R89, R89 ;  /* 0x000000595959c220 */ /* 0x000fe20000400000 */
[----:B------:R-:W-:Y:S01]  /*19d00*/  IMAD.MOV.U32 R73, RZ, RZ, -0x7fffffe0 ;  /* 0x80000020ff497424 */ /* 0x000fe200078e00ff */
[----:B------:R-:W-:Y:S01]  /*19d10*/  IADD3 R72, R56, 0x140, RZ ;  /* 0x0000014038487810 */ /* 0x000fe20007ffe0ff */
[----:B------:R-:W4:Y:S01]  /*19d20*/  LDL.LU.64 R44, [R1+0x158] ;  /* 0x00015800012c7983 */ /* 0x000f220000300a00 */
[----:B------:R-:W-:-:S02]  /*19d30*/  WARPGROUP.DEPBAR.LE gsb0, 0x0 ;  /* 0x00008000000079c5 */ /* 0x000fc40000010000 */
[----:B------:R-:W-:Y:S01]  /*19d40*/  WARPGROUP.ARRIVE ;  /* 0x00000000000079c5 */ /* 0x000fe20000000000 */
[----:B------:R-:W-:-:S03]  /*19d50*/  FSETP.GEU.AND P6, PT, R92, -126, PT ;  /* 0xc2fc00005c00780b */ /* 0x000fc60003fce000 */
[----:B------:R-:W-:Y:S01]  /*19d60*/  @!P5 FMUL R90, R90, 0.5 ;  /* 0x3f0000005a5ad820 */ /* 0x000fe20000400000 */
[----:B------:R-:W-:Y:S01]  /*19d70*/  FSETP.GEU.AND P3, PT, R96, -126, PT ;  /* 0xc2fc00006000780b */ /* 0x000fe20003f6e000 */
[----:B------:R-:W4:Y:S01]  /*19d80*/  LDL.LU.64 R42, [R1+0x150] ;  /* 0x00015000012a7983 */ /* 0x000f220000300a00 */
[----:B------:R-:W-:Y:S01]  /*19d90*/  HGMMA.64x32x16.F32.BF16 R168, R28, gdesc[UR16].tnspB, R168, gsb0 ;  /* 0x406000101ca87df0 */ /* 0x000fe200080018a8 */
[----:B------:R-:W-:Y:S02]  /*19da0*/  FSETP.GEU.AND P4, PT, R97, -126, PT ;  /* 0xc2fc00006100780b */ /* 0x000fe40003f8e000 */
[----:B------:R-:W-:Y:S02]  /*19db0*/  MOV R71, 0x80000020 ;  /* 0x8000002000477802 */ /* 0x000fe40000000f00 */
[----:B------:R-:W-:Y:S01]  /*19dc0*/  IADD3 R70, R56, 0x540, RZ ;  /* 0x0000054038467810 */ /* 0x000fe20007ffe0ff */
[----:B------:R-:W1:Y:S01]  /*19dd0*/  MUFU.EX2 R90, R90 ;  /* 0x0000005a005a7308 */ /* 0x000e620000000800 */
[----:B------:R-:W-:Y:S01]  /*19de0*/  R2UR UR31, R71 ;  /* 0x00000000471f72ca */ /* 0x000fe200000e0000 */
[----:B------:R-:W-:Y:S01]  /*19df0*/  @!P6 FMUL R92, R92, 0.5 ;  /* 0x3f0000005c5ce820 */ /* 0x000fe20000400000 */
[----:B------:R-:W-:-:S02]  /*19e00*/  MOV R71, 0x80000020 ;  /* 0x8000002000477802 */ /* 0x000fc40000000f00 */
[----:B------:R-:W-:Y:S01]  /*19e10*/  @!P3 FMUL R96, R96, 0.5 ;  /* 0x3f0000006060b820 */ /* 0x000fe20000400000 */
[----:B------:R-:W-:Y:S01]  /*19e20*/  R2UR UR30, R70 ;  /* 0x00000000461e72ca */ /* 0x000fe200000e0000 */
[----:B------:R-:W-:Y:S01]  /*19e30*/  VIADD R70, R56, 0x940 ;  /* 0x0000094038467836 */ /* 0x000fe20000000000 */
[----:B------:R-:W-:Y:S01]  /*19e40*/  R2UR UR26, R72 ;  /* 0x00000000481a72ca */ /* 0x000fe200000e0000 */
[----:B------:R-:W4:Y:S01]  /*19e50*/  LDL.LU.64 R40, [R1+0x148] ;  /* 0x0001480001287983 */ /* 0x000f220000300a00 */
[----:B------:R-:W-:Y:S02]  /*19e60*/  WARPGROUP.DEPBAR.LE gsb0, 0x0 ;  /* 0x00008000000079c5 */ /* 0x000fe40000010000 */
[----:B------:R-:W-:-:S06]  /*19e70*/  WARPGROUP.ARRIVE ;  /* 0x00000000000079c5 */ /* 0x000fcc0000000000 */
[----:B------:R-:W-:Y:S01]  /*19e80*/  HGMMA.64x32x16.F32.BF16 R152, R28, gdesc[UR20].tnspB, R152, gsb0 ;  /* 0x406000141c987df0 */ /* 0x000fe20008001898 */
[----:B------:R-:W-:Y:S01]  /*19e90*/  @!P4 FMUL R97, R97, 0.5 ;  /* 0x3f0000006161c820 */ /* 0x000fe20000400000 */
[----:B------:R-:W-:Y:S01]  /*19ea0*/  R2UR UR35, R71 ;  /* 0x00000000472372ca */ /* 0x000fe200000e0000 */
[----:B------:R-:W1:Y:S01]  /*19eb0*/  MUFU.EX2 R92, R92 ;  /* 0x0000005c005c7308 */ /* 0x000e620000000800 */
[----:B------:R-:W-:Y:S01]  /*19ec0*/  IMAD.MOV.U32 R71, RZ, RZ, -0x7fffffe0 ;  /* 0x80000020ff477424 */ /* 0x000fe200078e00ff */
[----:B------:R-:W-:Y:S01]  /*19ed0*/  R2UR UR34, R70 ;  /* 0x00000000462272ca */ /* 0x000fe200000e0000 */
[----:B------:R-:W-:-:S03]  /*19ee0*/  VIADD R70, R56, 0xd40 ;  /* 0x00000d4038467836 */ /* 0x000fc60000000000 */
[----:B------:R-:W-:Y:S02]  /*19ef0*/  R2UR UR47, R71 ;  /* 0x00000000472f72ca */ /* 0x000fe400000e0000 */
[----:B------:R-:W1:Y:S01]  /*19f00*/  MUFU.EX2 R96, R96 ;  /* 0x0000006000607308 */ /* 0x000e620000000800 */
[----:B------:R-:W-:Y:S01]  /*19f10*/  IMAD.MOV.U32 R71, RZ, RZ, -0x7fffffe0 ;  /* 0x80000020ff477424 */ /* 0x000fe200078e00ff */
[----:B------:R-:W-:-:S06]  /*19f20*/  R2UR UR46, R70 ;  /* 0x00000000462e72ca */ /* 0x000fcc00000e0000 */
[----:B------:R-:W1:Y:S01]  /*19f30*/  MUFU.EX2 R97, R97 ;  /* 0x0000006100617308 */ /* 0x000e620000000800 */
[----:B------:R-:W-:Y:S02]  /*19f40*/  IADD3 R70, R56, 0x1940, RZ ;  /* 0x0000194038467810 */ /* 0x000fe40007ffe0ff */
[----:B------:R-:W-:Y:S01]  /*19f50*/  R2UR UR11, R71 ;  /* 0x00000000470b72ca */ /* 0x000fe200000e0000 */
[----:B-1----:R-:W-:Y:S01]  /*19f60*/  @!P5 FMUL R90, R90, R90 ;  /* 0x0000005a5a5ad220 */ /* 0x002fe20000400000 */
[----:B------:R-:W-:Y:S02]  /*19f70*/  MOV R71, 0x80000020 ;  /* 0x8000002000477802 */ /* 0x000fe40000000f00 */
[----:B------:R-:W-:Y:S02]  /*19f80*/  R2UR UR10, R70 ;  /* 0x00000000460a72ca */ /* 0x000fe400000e0000 */
[----:B------:R-:W-:Y:S01]  /*19f90*/  IADD3 R70, R56, 0x580, RZ ;  /* 0x0000058038467810 */ /* 0x000fe20007ffe0ff */
[----:B------:R-:W-:Y:S01]  /*19fa0*/  @!P6 FMUL R92, R92, R92 ;  /* 0x0000005c5c5ce220 */ /* 0x000fe20000400000 */
[----:B------:R-:W-:Y:S01]  /*19fb0*/  R2UR UR19, R71 ;  /* 0x00000000471372ca */ /* 0x000fe200000e0000 */
[----:B------:R-:W-:Y:S01]  /*19fc0*/  FADD R71, R102, R84 ;  /* 0x0000005466477221 */ /* 0x000fe20000000000 */
[----:B------:R-:W-:Y:S01]  /*19fd0*/  R2UR UR18, R70 ;  /* 0x00000000461272ca */ /* 0x000fe200000e0000 */
[----:B------:R-:W-:-:S02]  /*19fe0*/  VIADD R70, R56, 0x980 ;  /* 0x0000098038467836 */ /* 0x000fc40000000000 */
[----:B------:R-:W-:Y:S01]  /*19ff0*/  @!P3 FMUL R96, R96, R96 ;  /* 0x000000606060b220 */ /* 0x000fe20000400000 */
[----:B------:R-:W-:Y:S01]  /*1a000*/  @!P4 FMUL R97, R97, R97 ;  /* 0x000000616161c220 */ /* 0x000fe20000400000 */
[----:B------:R-:W-:Y:S02]  /*1a010*/  R2UR UR27, R73 ;  /* 0x00000000491b72ca */ /* 0x000fe400000e0000 */
[----:B------:R-:W-:Y:S01]  /*1a020*/  R2UR UR22, R70 ;  /* 0x00000000461672ca */ /* 0x000fe200000e0000 */
[----:B------:R-:W-:Y:S02]  /*1a030*/  WARPGROUP.DEPBAR.LE gsb0, 0x0 ;  /* 0x00008000000079c5 */ /* 0x000fe40000010000 */
[----:B------:R-:W-:Y:S01]  /*1a040*/  FADD R29, R98, R90 ;  /* 0x0000005a621d7221 */ /* 0x000fe20000000000 */
[----:B------:R-:W-:-:S03]  /*1a050*/  FADD R28, R71, R86 ;  /* 0x00000056471c7221 */ /* 0x000fc60000000000 */
[----:B------:R-:W-:Y:S01]  /*1a060*/  FADD R31, R29, R92 ;  /* 0x0000005c1d1f7221 */ /* 0x000fe20000000000 */
[----:B------:R-:W-:Y:S01]  /*1a070*/  FADD R94, R28, R87 ;  /* 0x000000571c5e7221 */ /* 0x000fe20000000000 */
[----:B------:R-:W-:Y:S02]  /*1a080*/  F2FP.BF16.F32.PACK_AB R28, R86, R84 ;  /* 0x00000054561c723e */ /* 0x000fe400000010ff */
[----:B------:R-:W-:Y:S01]  /*1a090*/  FADD R70, R31, R96 ;  /* 0x000000601f467221 */ /* 0x000fe20000000000 */
[----:B------:R-:W-:Y:S02]  /*1a0a0*/  F2FP.BF16.F32.PACK_AB R30, R89, R87 ;  /* 0x00000057591e723e */ /* 0x000fe400000010ff */
[----:B------:R-:W-:Y:S02]  /*1a0b0*/  F2FP.BF16.F32.PACK_AB R29, R92, R90 ;  /* 0x0000005a5c1d723e */ /* 0x000fe400000010ff */
[----:B------:R-:W-:-:S04]  /*1a0c0*/  F2FP.BF16.F32.PACK_AB R31, R97, R96 ;  /* 0x00000060611f723e */ /* 0x000fc800000010ff */
        /* <DEDUP_REMOVED lines=8> */
[----:B------:R-:W-:Y:S02]  /*1a150*/  IADD3 R72, R56, 0x1140, RZ ;  /* 0x0000114038487810 */ /* 0x000fe40007ffe0ff */
[----:B------:R-:W-:Y:S01]  /*1a160*/  MOV R73, 0x80000020 ;  /* 0x8000002000497802 */ /* 0x000fe20000000f00 */
[----:B------:R-:W-:Y:S02]  /*1a170*/  WARPGROUP.DEPBAR.LE gsb0, 0x0 ;  /* 0x00008000000079c5 */ /* 0x000fe40000010000 */
[----:B------:R-:W-:-:S06]  /*1a180*/  WARPGROUP.ARRIVE ;  /* 0x00000000000079c5 */ /* 0x000fcc0000000000 */
[----:B------:R-:W-:Y:S01]  /*1a190*/  HGMMA.64x32x16.F32.BF16 R200, R28, gdesc[UR44].tnspB, R200, gsb0 ;  /* 0x4060002c1cc87df0 */ /* 0x000fe200080018c8 */
[----:B------:R-:W-:Y:S02]  /*1a1a0*/  R2UR UR50, R72 ;  /* 0x00000000483272ca */ /* 0x000fe400000e0000 */
[----:B------:R-:W-:Y:S01]  /*1a1b0*/  R2UR UR51, R73 ;  /* 0x00000000493372ca */ /* 0x000fe200000e0000 */
[----:B------:R-:W-:Y:S01]  /*1a1c0*/  VIADD R72, R56, 0x1540 ;  /* 0x0000154038487836 */ /* 0x000fe20000000000 */
[----:B------:R-:W-:Y:S02]  /*1a1d0*/  WARPGROUP.DEPBAR.LE gsb0, 0x0 ;  /* 0x00008000000079c5 */ /* 0x000fe40000010000 */
[----:B------:R-:W-:-:S09]  /*1a1e0*/  WARPGROUP.ARRIVE ;  /* 0x00000000000079c5 */ /* 0x000fd20000000000 */
[----:B------:R-:W-:Y:S01]  /*1a1f0*/  HGMMA.64x32x16.F32.BF16 R184, R28, gdesc[UR48].tnspB, R184, gsb0 ;  /* 0x406000301cb87df0 */ /* 0x000fe200080018b8 */
[----:B------:R-:W-:Y:S01]  /*1a200*/  IMAD.MOV.U32 R73, RZ, RZ, -0x7fffffe0 ;  /* 0x80000020ff497424 */ /* 0x000fe200078e00ff */
[----:B------:R-:W-:-:S04]  /*1a210*/  R2UR UR6, R72 ;  /* 0x00000000480672ca */ /* 0x000fc800000e0000 */
[----:B------:R-:W-:Y:S02]  /*1a220*/  R2UR UR7, R73 ;  /* 0x00000000490772ca */ /* 0x000fe400000e0000 */
[----:B------:R-:W-:Y:S02]  /*1a230*/  FSETP.GEU.AND P5, PT, R93, -126, PT ;  /* 0xc2fc00005d00780b */ /* 0x000fe40003fae000 */
[----:B------:R-:W-:Y:S01]  /*1a240*/  FSETP.GEU.AND P6, PT, R91, -126, PT ;  /* 0xc2fc00005b00780b */ /* 0x000fe20003fce000 */
[----:B------:R-:W-:Y:S02]  /*1a250*/  WARPGROUP.DEPBAR.LE gsb0, 0x0 ;  /* 0x00008000000079c5 */ /* 0x000fe40000010000 */
[----:B------:R-:W-:-:S06]  /*1a260*/  WARPGROUP.ARRIVE ;  /* 0x00000000000079c5 */ /* 0x000fcc0000000000 */
[----:B------:R-:W-:Y:S01]  /*1a270*/  HGMMA.64x32x16.F32.BF16 R168, R28, gdesc[UR4].tnspB, R168, gsb0 ;  /* 0x406000041ca87df0 */ /* 0x000fe200080018a8 */
[----:B------:R-:W-:Y:S01]  /*1a280*/  FSETP.GEU.AND P3, PT, R88, -126, PT ;  /* 0xc2fc00005800780b */ /* 0x000fe20003f6e000 */
[----:B------:R-:W-:Y:S01]  /*1a290*/  @!P5 FMUL R93, R93, 0.5 ;  /* 0x3f0000005d5dd820 */ /* 0x000fe20000400000 */
[----:B------:R-:W-:Y:S01]  /*1a2a0*/  FSETP.GEU.AND P4, PT, R85, -126, PT ;  /* 0xc2fc00005500780b */ /* 0x000fe20003f8e000 */
[----:B------:R-:W-:-:S04]  /*1a2b0*/  @!P6 FMUL R91, R91, 0.5 ;  /* 0x3f0000005b5be820 */ /* 0x000fc80000400000 */
[----:B------:R-:W1:Y:S06]  /*1a2c0*/  MUFU.EX2 R93, R93 ;  /* 0x0000005d005d7308 */ /* 0x000e6c0000000800 */
[----:B------:R-:W-:Y:S02]  /*1a2d0*/  @!P3 FMUL R88, R88, 0.5 ;  /* 0x3f0000005858b820 */ /* 0x000fe40000400000 */
[----:B------:R-:W1:Y:S01]  /*1a2e0*/  MUFU.EX2 R91, R91 ;  /* 0x0000005b005b7308 */ /* 0x000e620000000800 */
[----:B------:R-:W-:-:S07]  /*1a2f0*/  @!P4 FMUL R85, R85, 0.5 ;  /* 0x3f0000005555c820 */ /* 0x000fce0000400000 */
[----:B------:R-:W1:Y:S02]  /*1a300*/  MUFU.EX2 R88, R88 ;  /* 0x0000005800587308 */ /* 0x000e640000000800 */
[----:B-1----:R-:W-:Y:S01]  /*1a310*/  @!P5 FMUL R93, R93, R93 ;  /* 0x0000005d5d5dd220 */ /* 0x002fe20000400000 */
[----:B------:R-:W-:-:S05]  /*1a320*/  FSETP.GEU.AND P5, PT, R83, -126, PT ;  /* 0xc2fc00005300780b */ /* 0x000fca0003fae000 */
[----:B------:R-:W1:Y:S01]  /*1a330*/  MUFU.EX2 R85, R85 ;  /* 0x0000005500557308 */ /* 0x000e620000000800 */
[----:B------:R-:W-:Y:S01]  /*1a340*/  @!P6 FMUL R91, R91, R91 ;  /* 0x0000005b5b5be220 */ /* 0x000fe20000400000 */
[----:B------:R-:W-:Y:S02]  /*1a350*/  WARPGROUP.DEPBAR.LE gsb0, 0x0 ;  /* 0x00008000000079c5 */ /* 0x000fe40000010000 */
[----:B------:R-:W-:-:S06]  /*1a360*/  WARPGROUP.ARRIVE ;  /* 0x00000000000079c5 */ /* 0x000fcc0000000000 */
[----:B------:R-:W-:Y:S01]  /*1a370*/  HGMMA.64x32x16.F32.BF16 R152, R28, gdesc[UR8].tnspB, R152, gsb0 ;  /* 0x406000081c987df0 */ /* 0x000fe20008001898 */
[----:B------:R-:W-:Y:S01]  /*1a380*/  FSETP.GEU.AND P6, PT, R82, -126, PT ;  /* 0xc2fc00005200780b */ /* 0x000fe20003fce000 */
[----:B------:R-:W-:Y:S01]  /*1a390*/  @!P3 FMUL R88, R88, R88 ;  /* 0x000000585858b220 */ /* 0x000fe20000400000 */
[----:B------:R-:W-:Y:S01]  /*1a3a0*/  FSETP.GEU.AND P3, PT, R81, -126, PT ;  /* 0xc2fc00005100780b */ /* 0x000fe20003f6e000 */
[----:B-1----:R-:W-:Y:S01]  /*1a3b0*/  @!P4 FMUL R85, R85, R85 ;  /* 0x000000555555c220 */ /* 0x002fe20000400000 */
[----:B------:R-:W-:Y:S01]  /*1a3c0*/  FSETP.GEU.AND P4, PT, R80, -126, PT ;  /* 0xc2fc00005000780b */ /* 0x000fe20003f8e000 */
[----:B------:R-:W-:-:S06]  /*1a3d0*/  @!P5 FMUL R83, R83, 0.5 ;  /* 0x3f0000005353d820 */ /* 0x000fcc0000400000 */
[----:B------:R-:W1:Y:S02]  /*1a3e0*/  MUFU.EX2 R83, R83 ;  /* 0x0000005300537308 */ /* 0x000e640000000800 */
[----:B------:R-:W-:Y:S02]  /*1a3f0*/  @!P6 FMUL R82, R82, 0.5 ;  /* 0x3f0000005252e820 */ /* 0x000fe40000400000 */
[----:B------:R-:W-:Y:S02]  /*1a400*/  @!P3 FMUL R81, R81, 0.5 ;  /* 0x3f0000005151b820 */ /* 0x000fe40000400000 */
[----:B------:R-:W-:Y:S02]  /*1a410*/  @!P4 FMUL R80, R80, 0.5 ;  /* 0x3f0000005050c820 */ /* 0x000fe40000400000 */
[----:B------:R-:W2:Y:S01]  /*1a420*/  MUFU.EX2 R82, R82 ;  /* 0x0000005200527308 */ /* 0x000ea20000000800 */
[----:B------:R-:W-:-:S07]  /*1a430*/  FADD R87, R70, R97 ;  /* 0x0000006146577221 */ /* 0x000fce0000000000 */
[----:B------:R-:W2:Y:S01]  /*1a440*/  MUFU.EX2 R81, R81 ;  /* 0x0000005100517308 */ /* 0x000ea20000000800 */
[----:B------:R-:W-:Y:S01]  /*1a450*/  IADD3 R70, R56, 0x1180, RZ ;  /* 0x0000118038467810 */ /* 0x000fe20007ffe0ff */
[----:B-1----:R-:W-:Y:S01]  /*1a460*/  @!P5 FMUL R83, R83, R83 ;  /* 0x000000535353d220 */ /* 0x002fe20000400000 */
[----:B------:R-:W-:-:S05]  /*1a470*/  FADD R94, R94, R89 ;  /* 0x000000595e5e7221 */ /* 0x000fca0000000000 */
[----:B------:R-:W1:Y:S01]  /*1a480*/  MUFU.EX2 R80, R80 ;  /* 0x0000005000507308 */ /* 0x000e620000000800 */
[----:B------:R-:W-:Y:S01]  /*1a490*/  R2UR UR30, R70 ;  /* 0x00000000461e72ca */ /* 0x000fe200000e0000 */
[----:B--2---:R-:W-:Y:S01]  /*1a4a0*/  @!P6 FMUL R82, R82, R82 ;  /* 0x000000525252e220 */ /* 0x004fe20000400000 */
[----:B------:R-:W-:Y:S01]  /*1a4b0*/  IADD3 R70, R56, 0x1980, RZ ;  /* 0x0000198038467810 */ /* 0x000fe20007ffe0ff */
[----:B------:R-:W-:Y:S01]  /*1a4c0*/  FADD R94, R94, R93 ;  /* 0x0000005d5e5e7221 */ /* 0x000fe20000000000 */
[----:B------:R-:W-:Y:S02]  /*1a4d0*/  FADD R87, R87, R83 ;  /* 0x0000005357577221 */ /* 0x000fe40000000000 */
[----:B------:R-:W-:Y:S01]  /*1a4e0*/  R2UR UR46, R70 ;  /* 0x00000000462e72ca */ /* 0x000fe200000e0000 */
[----:B------:R-:W-:Y:S02]  /*1a4f0*/  IMAD.MOV.U32 R73, RZ, RZ, -0x7fffffe0 ;  /* 0x80000020ff497424 */ /* 0x000fe400078e00ff */
[----:B------:R-:W-:Y:S01]  /*1a500*/  @!P3 FMUL R81, R81, R81 ;  /* 0x000000515151b220 */ /* 0x000fe20000400000 */
[----:B------:R-:W-:Y:S01]  /*1a510*/  FADD R70, R87, R82 ;  /* 0x0000005257467221 */ /* 0x000fe20000000000 */
[----:B------:R-:W-:Y:S01]  /*1a520*/  IADD3 R72, R56, 0x180, RZ ;  /* 0x0000018038487810 */ /* 0x000fe20007ffe0ff */
[----:B------:R-:W-:-:S02]  /*1a530*/  WARPGROUP.DEPBAR.LE gsb0, 0x0 ;  /* 0x00008000000079c5 */ /* 0x000fc40000010000 */
[----:B------:R-:W-:Y:S01]  /*1a540*/  FADD R29, R94, R91 ;  /* 0x0000005b5e1d7221 */ /* 0x000fe20000000000 */
[----:B-1----:R-:W-:Y:S01]  /*1a550*/  @!P4 FMUL R80, R80, R80 ;  /* 0x000000505050c220 */ /* 0x002fe20000400000 */
[----:B------:R-:W-:Y:S02]  /*1a560*/  FADD R31, R70, R81 ;  /* 0x00000051461f7221 */ /* 0x000fe40000000000 */
[----:B------:R-:W-:Y:S01]  /*1a570*/  FADD R30, R29, R88 ;  /* 0x000000581d1e7221 */ /* 0x000fe20000000000 */
[----:B------:R-:W-:Y:S02]  /*1a580*/  R2UR UR14, R72 ;  /* 0x00000000480e72ca */ /* 0x000fe400000e0000 */
[----:B------:R-:W-:Y:S01]  /*1a590*/  R2UR UR15, R73 ;  /* 0x00000000490f72ca */ /* 0x000fe200000e0000 */
[----:B------:R-:W-:Y:S01]  /*1a5a0*/  FADD R87, R30, R85 ;  /* 0x000000551e577221 */ /* 0x000fe20000000000 */
[----:B------:R-:W-:Y:S01]  /*1a5b0*/  F2FP.BF16.F32.PACK_AB R29, R82, R83 ;  /* 0x00000053521d723e */ /* 0x000fe200000010ff */
[----:B------:R-:W-:Y:S01]  /*1a5c0*/  FADD R82, R31, R80 ;  /* 0x000000501f527221 */ /* 0x000fe20000000000 */
[----:B------:R-:W-:-:S02]  /*1a5d0*/  F2FP.BF16.F32.PACK_AB R28, R91, R93 ;  /* 0x0000005d5b1c723e */ /* 0x000fc400000010ff */
[----:B------:R-:W-:Y:S02]  /*1a5e0*/  F2FP.BF16.F32.PACK_AB R30, R85, R88 ;  /* 0x00000058551e723e */ /* 0x000fe400000010ff */
[----:B------:R-:W-:-:S04]  /*1a5f0*/  F2FP.BF16.F32.PACK_AB R31, R80, R81 ;  /* 0x00000051501f723e */ /* 0x000fc800000010ff */
[----:B------:R-:W-:-:S06]  /*1a600*/  WARPGROUP.ARRIVE ;  /* 0x00000000000079c5 */ /* 0x000fcc0000000000 */
[----:B------:R-:W-:Y:S01]  /*1a610*/  HGMMA.64x32x16.F32.BF16 R104, R28, gdesc[UR12].tnspB, R104, gsb0 ;  /* 0x4060000c1c687df0 */ /* 0x000fe20008001868 */
[----:B------:R-:W-:Y:S02]  /*1a620*/  MOV R71, 0x80000020 ;  /* 0x8000002000477802 */ /* 0x000fe40000000f00 */
[----:B------:R-:W-:Y:S02]  /*1a630*/  WARPGROUP.DEPBAR.LE gsb0, 0x0 ;  /* 0x00008000000079c5 */ /* 0x000fe40000010000 */
[----:B------:R-:W-:-:S06]  /*1a640*/  WARPGROUP.ARRIVE ;  /* 0x00000000000079c5 */ /* 0x000fcc0000000000 */
[----:B------:R-:W-:Y:S01]  /*1a650*/  HGMMA.64x32x16.F32.BF16 R232, R28, gdesc[UR16].tnspB, R232, gsb0 ;  /* 0x406000101ce87df0 */ /* 0x000fe200080018e8 */
[----:B------:R-:W-:Y:S02]  /*1a660*/  FSETP.GEU.AND P6, PT, R78, -126, PT ;  /* 0xc2fc00004e00780b */ /* 0x000fe40003fce000 */
[----:B------:R-:W-:Y:S02]  /*1a670*/  FSETP.GEU.AND P4, PT, R76, -126, PT ;  /* 0xc2fc00004c00780b */ /* 0x000fe40003f8e000 */
[----:B------:R-:W-:-:S09]  /*1a680*/  R2UR UR23, R71 ;  /* 0x00000000471772ca */ /* 0x000fd200000e0000 */
[----:B------:R-:W-:Y:S02]  /*1a690*/  @!P6 FMUL R78, R78, 0.5 ;  /* 0x3f0000004e4ee820 */ /* 0x000fe40000400000 */
[----:B------:R-:W-:-:S04]  /*1a6a0*/  @!P4 FMUL R76, R76, 0.5 ;  /* 0x3f0000004c4cc820 */ /* 0x000fc80000400000 */
[----:B------:R-:W1:Y:S08]  /*1a6b0*/  MUFU.EX2 R78, R78 ;  /* 0x0000004e004e7308 */ /* 0x000e700000000800 */
[----:B------:R-:W2:Y:S01]  /*1a6c0*/  MUFU.EX2 R76, R76 ;  /* 0x0000004c004c7308 */ /* 0x000ea20000000800 */
[----:B------:R-:W-:Y:S02]  /*1a6d0*/  WARPGROUP.DEPBAR.LE gsb0, 0x0 ;  /* 0x00008000000079c5 */ /* 0x000fe40000010000 */
[----:B------:R-:W-:-:S06]  /*1a6e0*/  WARPGROUP.ARRIVE ;  /* 0x00000000000079c5 */ /* 0x000fcc0000000000 */
[----:B------:R-:W-:Y:S01]  /*1a6f0*/  HGMMA.64x32x16.F32.BF16 R216, R28, gdesc[UR20].tnspB, R216, gsb0 ;  /* 0x406000141cd87df0 */ /* 0x000fe200080018d8 */
[----:B-1----:R-:W-:Y:S01]  /*1a700*/  @!P6 FMUL R78, R78, R78 ;  /* 0x0000004e4e4ee220 */ /* 0x002fe20000400000 */
[----:B--2---:R-:W-:Y:S01]  /*1a710*/  @!P4 FMUL R76, R76, R76 ;  /* 0x0000004c4c4cc220 */ /* 0x004fe20000400000 */
[----:B------:R-:W-:Y:S02]  /*1a720*/  FSETP.GEU.AND P6, PT, R69, -126, PT ;  /* 0xc2fc00004500780b */ /* 0x000fe40003fce000 */
[----:B------:R-:W-:-:S11]  /*1a730*/  FSETP.GEU.AND P4, PT, R68, -126, PT ;  /* 0xc2fc00004400780b */ /* 0x000fd60003f8e000 */
[----:B------:R-:W-:Y:S02]  /*1a740*/  @!P6 FMUL R69, R69, 0.5 ;  /* 0x3f0000004545e820 */ /* 0x000fe40000400000 */
[----:B------:R-:W-:Y:S02]  /*1a750*/  @!P4 FMUL R68, R68, 0.5 ;  /* 0x3f0000004444c820 */ /* 0x000fe40000400000 */
[----:B------:R1:W-:Y:S08]  /*1a760*/  MUFU.EX2 R72, R69 ;  /* 0x0000004500487308 */ /* 0x0003f00000000800 */
[----:B------:R2:W-:Y:S01]  /*1a770*/  MUFU.EX2 R73, R68 ;  /* 0x0000004400497308 */ /* 0x0005e20000000800 */
[----:B-1----:R-:W-:-:S02]  /*1a780*/  IMAD.MOV.U32 R69, RZ, RZ, -0x7fffffe0 ;  /* 0x80000020ff457424 */ /* 0x002fc400078e00ff */
[----:B--2---:R-:W-:-:S03]  /*1a790*/  VIADD R68, R56, 0xd80 ;  /* 0x00000d8038447836 */ /* 0x004fc60000000000 */
[----:B------:R-:W-:Y:S02]  /*1a7a0*/  R2UR UR27, R69 ;  /* 0x00000000451b72ca */ /* 0x000fe400000e0000 */
[----:B------:R-:W-:Y:S01]  /*1a7b0*/  R2UR UR26, R68 ;  /* 0x00000000441a72ca */ /* 0x000fe200000e0000 */
[----:B------:R-:W-:Y:S02]  /*1a7c0*/  WARPGROUP.DEPBAR.LE gsb0, 0x0 ;  /* 0x00008000000079c5 */ /* 0x000fe40000010000 */
[----:B------:R-:W-:-:S10]  /*1a7d0*/  WARPGROUP.ARRIVE ;  /* 0x00000000000079c5 */ /* 0x000fd40000000000 */
[----:B------:R-:W-:Y:S01]  /*1a7e0*/  HGMMA.64x32x16.F32.BF16 R200, R28, gdesc[UR24].tnspB, R200, gsb0 ;  /* 0x406000181cc87df0 */ /* 0x000fe200080018c8 */
[----:B------:R-:W-:Y:S01]  /*1a7f0*/  FSETP.GEU.AND P5, PT, R79, -126, PT ;  /* 0xc2fc00004f00780b */ /* 0x000fe20003fae000 */
[----:B------:R-:W-:-:S05]  /*1a800*/  IMAD.MOV.U32 R71, RZ, RZ, -0x7fffffe0 ;  /* 0x80000020ff477424 */ /* 0x000fca00078e00ff */
[----:B------:R-:W-:-:S07]  /*1a810*/  R2UR UR31, R71 ;  /* 0x00000000471f72ca */ /* 0x000fce00000e0000 */
[----:B------:R-:W-:-:S06]  /*1a820*/  @!P5 FMUL R79, R79, 0.5 ;  /* 0x3f0000004f4fd820 */ /* 0x000fcc0000400000 */
[----:B------:R-:W1:Y:S01]  /*1a830*/  MUFU.EX2 R79, R79 ;  /* 0x0000004f004f7308 */ /* 0x000e620000000800 */
[----:B------:R-:W-:Y:S02]  /*1a840*/  WARPGROUP.DEPBAR.LE gsb0, 0x0 ;  /* 0x00008000000079c5 */ /* 0x000fe40000010000 */
[----:B------:R-:W-:-:S06]  /*1a850*/  WARPGROUP.ARRIVE ;  /* 0x00000000000079c5 */ /* 0x000fcc0000000000 */
[----:B------:R-:W-:Y:S01]  /*1a860*/  HGMMA.64x32x16.F32.BF16 R184, R28, gdesc[UR28].tnspB, R184, gsb0 ;  /* 0x4060001c1cb87df0 */ /* 0x000fe200080018b8 */
[----:B-1----:R-:W-:Y:S01]  /*1a870*/  @!P5 FMUL R79, R79, R79 ;  /* 0x0000004f4f4fd220 */ /* 0x002fe20000400000 */
[----:B------:R-:W-:-:S13]  /*1a880*/  FSETP.GEU.AND P5, PT, R74, -126, PT ;  /* 0xc2fc00004a00780b */ /* 0x000fda0003fae000 */
[----:B------:R-:W-:-:S06]  /*1a890*/  @!P5 FMUL R74, R74, 0.5 ;  /* 0x3f0000004a4ad820 */ /* 0x000fcc0000400000 */
[----:B------:R-:W1:Y:S01]  /*1a8a0*/  MUFU.EX2 R74, R74 ;  /* 0x0000004a004a7308 */ /* 0x000e620000000800 */
[----:B------:R-:W-:Y:S01]  /*1a8b0*/  IMAD.MOV.U32 R69, RZ, RZ, -0x7fffffe0 ;  /* 0x80000020ff457424 */ /* 0x000fe200078e00ff */
[----:B------:R-:W-:-:S04]  /*1a8c0*/  IADD3 R68, R56, 0x1580, RZ ;  /* 0x0000158038447810 */ /* 0x000fc80007ffe0ff */
[----:B------:R-:W-:Y:S02]  /*1a8d0*/  R2UR UR34, R68 ;  /* 0x00000000442272ca */ /* 0x000fe400000e0000 */
[----:B------:R-:W-:Y:S01]  /*1a8e0*/  R2UR UR35, R69 ;  /* 0x00000000452372ca */ /* 0x000fe200000e0000 */
[----:B-1----:R-:W-:Y:S01]  /*1a8f0*/  @!P5 FMUL R74, R74, R74 ;  /* 0x0000004a4a4ad220 */ /* 0x002fe20000400000 */
[----:B------:R-:W-:Y:S01]  /*1a900*/  FSETP.GEU.AND P5, PT, R67, -126, PT ;  /* 0xc2fc00004300780b */ /* 0x000fe20003fae000 */
[----:B------:R-:W-:Y:S02]  /*1a910*/  WARPGROUP.DEPBAR.LE gsb0, 0x0 ;  /* 0x00008000000079c5 */ /* 0x000fe40000010000 */
[----:B------:R-:W-:-:S10]  /*1a920*/  WARPGROUP.ARRIVE ;  /* 0x00000000000079c5 */ /* 0x000fd40000000000 */
[----:B------:R-:W-:Y:S01]  /*1a930*/  @!P5 FMUL R67, R67, 0.5 ;  /* 0x3f0000004343d820 */ /* 0x000fe20000400000 */
[----:B------:R-:W-:Y:S05]  /*1a940*/  HGMMA.64x32x16.F32.BF16 R168, R28, gdesc[UR32].tnspB, R168, gsb0 ;  /* 0x406000201ca87df0 */ /* 0x000fea00080018a8 */
[----:B------:R-:W1:Y:S01]  /*1a950*/  MUFU.EX2 R67, R67 ;  /* 0x0000004300437308 */ /* 0x000e620000000800 */
[----:B------:R-:W-:Y:S02]  /*1a960*/  FSETP.GEU.AND P3, PT, R77, -126, PT ;  /* 0xc2fc00004d00780b */ /* 0x000fe40003f6e000 */
[----:B------:R-:W-:-:S11]  /*1a970*/  MOV R71, 0x80000020 ;  /* 0x8000002000477802 */ /* 0x000fd60000000f00 */
[----:B------:R-:W-:Y:S01]  /*1a980*/  @!P3 FMUL R77, R77, 0.5 ;  /* 0x3f0000004d4db820 */ /* 0x000fe20000400000 */
[----:B-1----:R-:W-:Y:S01]  /*1a990*/  @!P5 FMUL R67, R67, R67 ;  /* 0x000000434343d220 */ /* 0x002fe20000400000 */
[----:B------:R-:W-:-:S04]  /*1a9a0*/  FSETP.GEU.AND P5, PT, R65, -126, PT ;  /* 0xc2fc00004100780b */ /* 0x000fc80003fae000 */
[----:B------:R-:W1:Y:S01]  /*1a9b0*/  MUFU.EX2 R77, R77 ;  /* 0x0000004d004d7308 */ /* 0x000e620000000800 */
[----:B------:R-:W-:Y:S01]  /*1a9c0*/  R2UR UR47, R71 ;  /* 0x00000000472f72ca */ /* 0x000fe200000e0000 */
[----:B------:R-:W-:Y:S01]  /*1a9d0*/  @!P4 FMUL R73, R73, R73 ;  /* 0x000000494949c220 */ /* 0x000fe20000400000 */
[----:B------:R-:W-:-:S06]  /*1a9e0*/  FSETP.GEU.AND P4, PT, R64, -126, PT ;  /* 0xc2fc00004000780b */ /* 0x000fcc0003f8e000 */
[----:B------:R-:W-:-:S04]  /*1a9f0*/  @!P5 FMUL R65, R65, 0.5 ;  /* 0x3f0000004141d820 */ /* 0x000fc80000400000 */
[----:B------:R-:W2:Y:S01]  /*1aa00*/  MUFU.EX2 R69, R65 ;  /* 0x0000004100457308 */ /* 0x000ea20000000800 */
[----:B-1----:R-:W-:Y:S01]  /*1aa10*/  @!P3 FMUL R77, R77, R77 ;  /* 0x0000004d4d4db220 */ /* 0x002fe20000400000 */
[----:B------:R-:W-:Y:S01]  /*1aa20*/  FSETP.GEU.AND P3, PT, R75, -126, PT ;  /* 0xc2fc00004b00780b */ /* 0x000fe20003f6e000 */
[----:B------:R-:W-:Y:S01]  /*1aa30*/  @!P4 FMUL R64, R64, 0.5 ;  /* 0x3f0000004040c820 */ /* 0x000fe20000400000 */
[----:B------:R-:W-:Y:S02]  /*1aa40*/  WARPGROUP.DEPBAR.LE gsb0, 0x0 ;  /* 0x00008000000079c5 */ /* 0x000fe40000010000 */
[----:B------:R-:W-:Y:S01]  /*1aa50*/  WARPGROUP.ARRIVE ;  /* 0x00000000000079c5 */ /* 0x000fe20000000000 */
[----:B--2---:R-:W-:-:S05]  /*1aa60*/  @!P5 FMUL R69, R69, R69 ;  /* 0x000000454545d220 */ /* 0x004fca0000400000 */
[----:B------:R-:W-:Y:S01]  /*1aa70*/  HGMMA.64x32x16.F32.BF16 R152, R28, gdesc[UR44].tnspB, R152, gsb0 ;  /* 0x4060002c1c987df0 */ /* 0x000fe20008001898 */
[----:B------:R-:W1:Y:S01]  /*1aa80*/  MUFU.EX2 R68, R64 ;  /* 0x0000004000447308 */ /* 0x000e620000000800 */
[----:B------:R-:W-:Y:S01]  /*1aa90*/  FSETP.GEU.AND P5, PT, R59, -126, PT ;  /* 0xc2fc00003b00780b */ /* 0x000fe20003fae000 */
[----:B------:R-:W-:-:S06]  /*1aaa0*/  @!P3 FMUL R75, R75, 0.5 ;  /* 0x3f0000004b4bb820 */ /* 0x000fcc0000400000 */
[----:B------:R-:W2:Y:S06]  /*1aab0*/  MUFU.EX2 R75, R75 ;  /* 0x0000004b004b7308 */ /* 0x000eac0000000800 */
[----:B------:R-:W-:Y:S01]  /*1aac0*/  @!P5 FMUL R59, R59, 0.5 ;  /* 0x3f0000003b3bd820 */ /* 0x000fe20000400000 */
[----:B-1----:R-:W-:-:S03]  /*1aad0*/  @!P4 FMUL R68, R68, R68 ;  /* 0x000000444444c220 */ /* 0x002fc60000400000 */
[----:B------:R-:W1:Y:S01]  /*1aae0*/  MUFU.EX2 R70, R59 ;  /* 0x0000003b00467308 */ /* 0x000e620000000800 */
[----:B------:R-:W-:Y:S01]  /*1aaf0*/  FSETP.GEU.AND P4, PT, R60, -126, PT ;  /* 0xc2fc00003c00780b */ /* 0x000fe20003f8e000 */
[----:B------:R-:W-:Y:S01]  /*1ab00*/  @!P6 FMUL R72, R72, R72 ;  /* 0x000000484848e220 */ /* 0x000fe20000400000 */
[----:B------:R-:W-:Y:S01]  /*1ab10*/  FSETP.GEU.AND P6, PT, R63, -126, PT ;  /* 0xc2fc00003f00780b */ /* 0x000fe20003fce000 */
[----:B------:R-:W-:Y:S02]  /*1ab20*/  IMAD.MOV.U32 R65, RZ, RZ, -0x7fffffe0 ;  /* 0x80000020ff417424 */ /* 0x000fe400078e00ff */
[----:B--2---:R-:W-:Y:S01]  /*1ab30*/  @!P3 FMUL R75, R75, R75 ;  /* 0x0000004b4b4bb220 */ /* 0x004fe20000400000 */
[----:B------:R-:W-:Y:S02]  /*1ab40*/  FSETP.GEU.AND P3, PT, R62, -126, PT ;  /* 0xc2fc00003e00780b */ /* 0x000fe40003f6e000 */
[----:B------:R-:W-:-:S05]  /*1ab50*/  R2UR UR7, R65 ;  /* 0x00000000410772ca */ /* 0x000fca00000e0000 */
[----:B------:R-:W-:Y:S01]  /*1ab60*/  @!P4 FMUL R60, R60, 0.5 ;  /* 0x3f0000003c3cc820 */ /* 0x000fe20000400000 */
[----:B-1----:R-:W-:-:S03]  /*1ab70*/  @!P5 FMUL R70, R70, R70 ;  /* 0x000000464646d220 */ /* 0x002fc60000400000 */
[----:B------:R1:W-:Y:S01]  /*1ab80*/  MUFU.EX2 R65, R60 ;  /* 0x0000003c00417308 */ /* 0x0003e20000000800 */
[----:B------:R-:W-:Y:S01]  /*1ab90*/  FSETP.GEU.AND P5, PT, R54, -126, PT ;  /* 0xc2fc00003600780b */ /* 0x000fe20003fae000 */
[----:B------:R-:W-:Y:S01]  /*1aba0*/  @!P6 FMUL R63, R63, 0.5 ;  /* 0x3f0000003f3fe820 */ /* 0x000fe20000400000 */
[----:B------:R-:W-:Y:S01]  /*1abb0*/  @!P3 FMUL R62, R62, 0.5 ;  /* 0x3f0000003e3eb820 */ /* 0x000fe20000400000 */
[----:B------:R-:W-:Y:S01]  /*1abc0*/  FADD R87, R87, R79 ;  /* 0x0000004f57577221 */ /* 0x000fe20000000000 */
[----:B-1----:R-:W-:-:S04]  /*1abd0*/  IADD3 R60, R56, 0x11c0, RZ ;  /* 0x000011c0383c7810 */ /* 0x002fc80007ffe0ff */
[----:B------:R-:W-:Y:S02]  /*1abe0*/  R2UR UR18, R60 ;  /* 0x000000003c1272ca */ /* 0x000fe400000e0000 */
[----:B------:R-:W-:Y:S01]  /*1abf0*/  IADD3 R60, R56, 0x19c0, RZ ;  /* 0x000019c0383c7810 */ /* 0x000fe20007ffe0ff */
[----:B------:R-:W-:Y:S02]  /*1ac00*/  WARPGROUP.DEPBAR.LE gsb0, 0x0 ;  /* 0x00008000000079c5 */ /* 0x000fe40000010000 */
[----:B------:R1:W-:Y:S01]  /*1ac10*/  MUFU.EX2 R84, R63 ;  /* 0x0000003f00547308 */ /* 0x0003e20000000800 */
[----:B------:R-:W-:Y:S01]  /*1ac20*/  R2UR UR26, R60 ;  /* 0x000000003c1a72ca */ /* 0x000fe200000e0000 */
[----:B------:R-:W-:Y:S01]  /*1ac30*/  FADD R30, R87, R78 ;  /* 0x0000004e571e7221 */ /* 0x000fe20000000000 */
[----:B------:R-:W-:Y:S01]  /*1ac40*/  IADD3 R60, R56, 0x600, RZ ;  /* 0x00000600383c7810 */ /* 0x000fe20007ffe0ff */
[----:B------:R-:W-:-:S04]  /*1ac50*/  @!P5 FMUL R54, R54, 0.5 ;  /* 0x3f0000003636d820 */ /* 0x000fc80000400000 */
[----:B------:R2:W3:Y:S01]  /*1ac60*/  MUFU.EX2 R86, R62 ;  /* 0x0000003e00567308 */ /* 0x0004e20000000800 */
[----:B-1----:R-:W-:Y:S02]  /*1ac70*/  IMAD.MOV.U32 R63, RZ, RZ, -0x7fffffe0 ;  /* 0x80000020ff3f7424 */ /* 0x002fe400078e00ff */
[----:B------:R-:W-:Y:S01]  /*1ac80*/  FADD R31, R82, R74 ;  /* 0x0000004a521f7221 */ /* 0x000fe20000000000 */
[----:B------:R-:W-:Y:S01]  /*1ac90*/  FADD R29, R30, R77 ;  /* 0x0000004d1e1d7221 */ /* 0x000fe20000000000 */
[----:B------:R-:W-:Y:S01]  /*1aca0*/  R2UR UR34, R60 ;  /* 0x000000003c2272ca */ /* 0x000fe200000e0000 */
[----:B--2---:R-:W-:Y:S01]  /*1acb0*/  VIADD R62, R56, 0x1c0 ;  /* 0x000001c0383e7836 */ /* 0x004fe20000000000 */
[----:B------:R-:W-:Y:S01]  /*1acc0*/  R2UR UR51, R63 ;  /* 0x000000003f3372ca */ /* 0x000fe200000e0000 */
[----:B------:R1:W2:Y:S01]  /*1acd0*/  MUFU.EX2 R60, R54 ;  /* 0x00000036003c7308 */ /* 0x0002a20000000800 */
[----:B------:R-:W-:Y:S02]  /*1ace0*/  F2FP.BF16.F32.PACK_AB R28, R78, R79 ;  /* 0x0000004f4e1c723e */ /* 0x000fe400000010ff */
[----:B------:R-:W-:Y:S01]  /*1acf0*/  R2UR UR50, R62 ;  /* 0x000000003e3272ca */ /* 0x000fe200000e0000 */
[----:B------:R-:W-:Y:S01]  /*1ad00*/  FADD R78, R29, R76 ;  /* 0x0000004c1d4e7221 */ /* 0x000fe20000000000 */
[----:B------:R-:W-:-:S02]  /*1ad10*/  F2FP.BF16.F32.PACK_AB R30, R76, R77 ;  /* 0x0000004d4c1e723e */ /* 0x000fc400000010ff */
[----:B------:R-:W-:Y:S01]  /*1ad20*/  F2FP.BF16.F32.PACK_AB R29, R72, R74 ;  /* 0x0000004a481d723e */ /* 0x000fe200000010ff */
[----:B-1----:R-:W-:Y:S01]  /*1ad30*/  FADD R54, R31, R72 ;  /* 0x000000481f367221 */ /* 0x002fe20000000000 */
[----:B------:R-:W-:-:S04]  /*1ad40*/  F2FP.BF16.F32.PACK_AB R31, R73, R75 ;  /* 0x0000004b491f723e */ /* 0x000fc800000010ff */
[----:B------:R-:W-:-:S06]  /*1ad50*/  WARPGROUP.ARRIVE ;  /* 0x00000000000079c5 */ /* 0x000fcc0000000000 */
[----:B------:R-:W-:Y:S01]  /*1ad60*/  HGMMA.64x32x16.F32.BF16 R104, R28, gdesc[UR48].tnspB, R104, gsb0 ;  /* 0x406000301c687df0 */ /* 0x000fe20008001868 */
[----:B------:R-:W-:-:S04]  /*1ad70*/  IADD3 R64, R56, 0x5c0, RZ ;  /* 0x000005c038407810 */ /* 0x000fc80007ffe0ff */
        /* <DEDUP_REMOVED lines=14> */
[----:B------:R-:W-:Y:S01]  /*1ae60*/  R2UR UR15, R63 ;  /* 0x000000003f0f72ca */ /* 0x000fe200000e0000 */
[----:B---3--:R-:W-:Y:S01]  /*1ae70*/  @!P3 FMUL R86, R86, R86 ;  /* 0x000000565656b220 */ /* 0x008fe20000400000 */
[----:B------:R-:W-:Y:S01]  /*1ae80*/  FSETP.GEU.AND P3, PT, R61, -126, PT ;  /* 0xc2fc00003d00780b */ /* 0x000fe20003f6e000 */
[----:B------:R-:W-:Y:S02]  /*1ae90*/  WARPGROUP.DEPBAR.LE gsb0, 0x0 ;  /* 0x00008000000079c5 */ /* 0x000fe40000010000 */
[----:B------:R-:W-:-:S08]  /*1aea0*/  WARPGROUP.ARRIVE ;  /* 0x00000000000079c5 */ /* 0x000fd00000000000 */
[----:B------:R-:W-:Y:S02]  /*1aeb0*/  HGMMA.64x32x16.F32.BF16 R200, R28, gdesc[UR12].tnspB, R200, gsb0 ;  /* 0x4060000c1cc87df0 */ /* 0x000fe400080018c8 */
[----:B------:R-:W-:-:S04]  /*1aec0*/  @!P3 FMUL R61, R61, 0.5 ;  /* 0x3f0000003d3db820 */ /* 0x000fc80000400000 */
[----:B------:R1:W-:Y:S02]  /*1aed0*/  MUFU.EX2 R64, R61 ;  /* 0x0000003d00407308 */ /* 0x0003e40000000800 */
[----:B-1----:R-:W-:-:S05]  /*1aee0*/  IMAD.MOV.U32 R61, RZ, RZ, -0x7fffffe0 ;  /* 0x80000020ff3d7424 */ /* 0x002fca00078e00ff */
[----:B------:R-:W-:Y:S01]  /*1aef0*/  R2UR UR19, R61 ;  /* 0x000000003d1372ca */ /* 0x000fe200000e0000 */
[----:B------:R-:W-:Y:S02]  /*1af00*/  WARPGROUP.DEPBAR.LE gsb0, 0x0 ;  /* 0x00008000000079c5 */ /* 0x000fe40000010000 */
[----:B------:R-:W-:-:S10]  /*1af10*/  WARPGROUP.ARRIVE ;  /* 0x00000000000079c5 */ /* 0x000fd40000000000 */
        /* <DEDUP_REMOVED lines=8> */
[----:B------:R-:W-:-:S05]  /*1afa0*/  IMAD.MOV.U32 R61, RZ, RZ, -0x7fffffe0 ;  /* 0x80000020ff3d7424 */ /* 0x000fca00078e00ff */
[----:B------:R-:W-:Y:S01]  /*1afb0*/  R2UR UR27, R61 ;  /* 0x000000003d1b72ca */ /* 0x000fe200000e0000 */
[----:B------:R-:W-:Y:S01]  /*1afc0*/  @!P6 FMUL R84, R84, R84 ;  /* 0x000000545454e220 */ /* 0x000fe20000400000 */
[----:B------:R-:W-:-:S13]  /*1afd0*/  FSETP.GEU.AND P6, PT, R66, -126, PT ;  /* 0xc2fc00004200780b */ /* 0x000fda0003fce000 */
[----:B------:R-:W-:Y:S01]  /*1afe0*/  @!P6 FMUL R66, R66, 0.5 ;  /* 0x3f0000004242e820 */ /* 0x000fe20000400000 */
[----:B------:R-:W-:Y:S02]  /*1aff0*/  WARPGROUP.DEPBAR.LE gsb0, 0x0 ;  /* 0x00008000000079c5 */ /* 0x000fe40000010000 */
[----:B------:R-:W-:-:S06]  /*1b000*/  WARPGROUP.ARRIVE ;  /* 0x00000000000079c5 */ /* 0x000fcc0000000000 */
[----:B------:R-:W-:Y:S01]  /*1b010*/  HGMMA.64x32x16.F32.BF16 R152, R28, gdesc[UR24].tnspB, R152, gsb0 ;  /* 0x406000181c987df0 */ /* 0x000fe20008001898 */
[----:B------:R-:W1:Y:S01]  /*1b020*/  MUFU.EX2 R66, R66 ;  /* 0x0000004200427308 */ /* 0x000e620000000800 */
[----:B--2---:R-:W-:Y:S01]  /*1b030*/  @!P5 FMUL R60, R60, R60 ;  /* 0x0000003c3c3cd220 */ /* 0x004fe20000400000 */
[----:B------:R-:W-:Y:S02]  /*1b040*/  FSETP.GEU.AND P5, PT, R46, -126, PT ;  /* 0xc2fc00002e00780b */ /* 0x000fe40003fae000 */
[----:B------:R-:W-:Y:S01]  /*1b050*/  MOV R61, 0x80000020 ;  /* 0x80000020003d7802 */ /* 0x000fe20000000f00 */
[----:B------:R-:W-:Y:S01]  /*1b060*/  FADD R54, R54, R75 ;  /* 0x0000004b36367221 */ /* 0x000fe20000000000 */
[----:B-1----:R-:W-:Y:S01]  /*1b070*/  @!P6 FMUL R66, R66, R66 ;  /* 0x000000424242e220 */ /* 0x002fe20000400000 */
[----:B------:R-:W-:-:S08]  /*1b080*/  FSETP.GEU.AND P6, PT, R58, -126, PT ;  /* 0xc2fc00003a00780b */ /* 0x000fd00003fce000 */
[----:B------:R-:W-:Y:S01]  /*1b090*/  @!P5 FMUL R46, R46, 0.5 ;  /* 0x3f0000002e2ed820 */ /* 0x000fe20000400000 */
[----:B------:R-:W-:Y:S01]  /*1b0a0*/  R2UR UR35, R61 ;  /* 0x000000003d2372ca */ /* 0x000fe200000e0000 */
[----:B------:R-:W-:Y:S02]  /*1b0b0*/  FADD R72, R54, R73 ;  /* 0x0000004936487221 */ /* 0x000fe40000000000 */
[----:B------:R1:W-:Y:S01]  /*1b0c0*/  MUFU.EX2 R61, R46 ;  /* 0x0000002e003d7308 */ /* 0x0003e20000000800 */
[----:B------:R-:W-:Y:S02]  /*1b0d0*/  IMAD.MOV.U32 R59, RZ, RZ, -0x7fffffe0 ;  /* 0x80000020ff3b7424 */ /* 0x000fe400078e00ff */
[----:B------:R-:W-:Y:S01]  /*1b0e0*/  @!P6 FMUL R58, R58, 0.5 ;  /* 0x3f0000003a3ae820 */ /* 0x000fe20000400000 */
[----:B-1----:R-:W-:-:S04]  /*1b0f0*/  IADD3 R46, R56, 0x240, RZ ;  /* 0x00000240382e7810 */ /* 0x002fc80007ffe0ff */
[----:B------:R1:W2:Y:S01]  /*1b100*/  MUFU.EX2 R71, R58 ;  /* 0x0000003a00477308 */ /* 0x0002a20000000800 */
[----:B------:R-:W-:Y:S01]  /*1b110*/  R2UR UR18, R46 ;  /* 0x000000002e1272ca */ /* 0x000fe200000e0000 */
[----:B------:R-:W-:Y:S02]  /*1b120*/  VIADD R46, R56, 0xa40 ;  /* 0x00000a40382e7836 */ /* 0x000fe40000000000 */
[----:B------:R-:W-:Y:S01]  /*1b130*/  @!P3 FMUL R64, R64, R64 ;  /* 0x000000404040b220 */ /* 0x000fe20000400000 */
[----:B------:R-:W-:Y:S01]  /*1b140*/  @!P4 FMUL R65, R65, R65 ;  /* 0x000000414141c220 */ /* 0x000fe20000400000 */
[----:B------:R-:W-:Y:S02]  /*1b150*/  WARPGROUP.DEPBAR.LE gsb0, 0x0 ;  /* 0x00008000000079c5 */ /* 0x000fe40000010000 */
[----:B------:R-:W-:Y:S01]  /*1b160*/  FADD R29, R78, R67 ;  /* 0x000000434e1d7221 */ /* 0x000fe20000000000 */
[----:B------:R-:W-:Y:S01]  /*1b170*/  FADD R31, R72, R69 ;  /* 0x00000045481f7221 */ /* 0x000fe20000000000 */
[----:B-1----:R-:W-:-:S02]  /*1b180*/  IADD3 R58, R56, 0x200, RZ ;  /* 0x00000200383a7810 */ /* 0x002fc40007ffe0ff */
[----:B------:R-:W-:Y:S01]  /*1b190*/  FADD R29, R29, R84 ;  /* 0x000000541d1d7221 */ /* 0x000fe20000000000 */
[----:B------:R-:W-:Y:S01]  /*1b1a0*/  FADD R31, R31, R66 ;  /* 0x000000421f1f7221 */ /* 0x000fe20000000000 */
[----:B------:R-:W-:Y:S02]  /*1b1b0*/  R2UR UR30, R58 ;  /* 0x000000003a1e72ca */ /* 0x000fe400000e0000 */
        /* <DEDUP_REMOVED lines=11> */
[----:B------:R-:W-:Y:S01]  /*1b270*/  VIADD R58, R56, 0xa00 ;  /* 0x00000a00383a7836 */ /* 0x000fe20000000000 */
[----:B------:R-:W-:Y:S01]  /*1b280*/  MOV R59, 0x80000020 ;  /* 0x80000020003b7802 */ /* 0x000fe20000000f00 */
[----:B------:R-:W-:Y:S02]  /*1b290*/  WARPGROUP.DEPBAR.LE gsb0, 0x0 ;  /* 0x00008000000079c5 */ /* 0x000fe40000010000 */
[----:B------:R-:W-:-:S06]  /*1b2a0*/  WARPGROUP.ARRIVE ;  /* 0x00000000000079c5 */ /* 0x000fcc0000000000 */
[----:B------:R-:W-:Y:S01]  /*1b2b0*/  HGMMA.64x32x16.F32.BF16 R232, R28, gdesc[UR32].tnspB, R232, gsb0 ;  /* 0x406000201ce87df0 */ /* 0x000fe200080018e8 */
[----:B------:R-:W-:Y:S02]  /*1b2c0*/  FSETP.GEU.AND P3, PT, R57, -126, PT ;  /* 0xc2fc00003900780b */ /* 0x000fe40003f6e000 */
[----:B------:R-:W-:Y:S02]  /*1b2d0*/  R2UR UR46, R58 ;  /* 0x000000003a2e72ca */ /* 0x000fe400000e0000 */
[----:B------:R-:W-:-:S09]  /*1b2e0*/  R2UR UR47, R59 ;  /* 0x000000003b2f72ca */ /* 0x000fd200000e0000 */
[----:B------:R-:W-:-:S06]  /*1b2f0*/  @!P3 FMUL R57, R57, 0.5 ;  /* 0x3f0000003939b820 */ /* 0x000fcc0000400000 */
[----:B------:R-:W1:Y:S01]  /*1b300*/  MUFU.EX2 R57, R57 ;  /* 0x0000003900397308 */ /* 0x000e620000000800 */
[----:B--2---:R-:W-:Y:S01]  /*1b310*/  @!P6 FMUL R71, R71, R71 ;  /* 0x000000474747e220 */ /* 0x004fe20000400000 */
[----:B------:R-:W-:Y:S01]  /*1b320*/  FSETP.GEU.AND P6, PT, R53, -126, PT ;  /* 0xc2fc00003500780b */ /* 0x000fe20003fce000 */
[----:B------:R-:W-:Y:S02]  /*1b330*/  WARPGROUP.DEPBAR.LE gsb0, 0x0 ;  /* 0x00008000000079c5 */ /* 0x000fe40000010000 */
[----:B------:R-:W-:-:S06]  /*1b340*/  WARPGROUP.ARRIVE ;  /* 0x00000000000079c5 */ /* 0x000fcc0000000000 */
[----:B------:R-:W-:Y:S01]  /*1b350*/  HGMMA.64x32x16.F32.BF16 R216, R28, gdesc[UR44].tnspB, R216, gsb0 ;  /* 0x4060002c1cd87df0 */ /* 0x000fe200080018d8 */
[----:B-1----:R-:W-:Y:S01]  /*1b360*/  @!P3 FMUL R57, R57, R57 ;  /* 0x000000393939b220 */ /* 0x002fe20000400000 */
[----:B------:R-:W-:Y:S02]  /*1b370*/  FSETP.GEU.AND P3, PT, R52, -126, PT ;  /* 0xc2fc00003400780b */ /* 0x000fe40003f6e000 */
[----:B------:R-:W-:-:S04]  /*1b380*/  @!P6 FMUL R53, R53, 0.5 ;  /* 0x3f0000003535e820 */ /* 0x000fc80000400000 */
[----:B------:R1:W-:Y:S07]  /*1b390*/  MUFU.EX2 R58, R53 ;  /* 0x00000035003a7308 */ /* 0x0003ee0000000800 */
[----:B------:R-:W-:Y:S01]  /*1b3a0*/  @!P3 FMUL R52, R52, 0.5 ;  /* 0x3f0000003434b820 */ /* 0x000fe20000400000 */
[----:B-1----:R-:W-:-:S03]  /*1b3b0*/  IMAD.MOV.U32 R53, RZ, RZ, -0x7fffffe0 ;  /* 0x80000020ff357424 */ /* 0x002fc600078e00ff */
[----:B------:R1:W-:Y:S02]  /*1b3c0*/  MUFU.EX2 R59, R52 ;  /* 0x00000034003b7308 */ /* 0x0003e40000000800 */
[----:B------:R-:W-:Y:S01]  /*1b3d0*/  R2UR UR51, R53 ;  /* 0x00000000353372ca */ /* 0x000fe200000e0000 */
[----:B-1----:R-:W-:-:S05]  /*1b3e0*/  VIADD R52, R56, 0xe00 ;  /* 0x00000e0038347836 */ /* 0x002fca0000000000 */
[----:B------:R-:W-:Y:S01]  /*1b3f0*/  R2UR UR50, R52 ;  /* 0x00000000343272ca */ /* 0x000fe200000e0000 */
[----:B------:R-:W-:Y:S02]  /*1b400*/  WARPGROUP.DEPBAR.LE gsb0, 0x0 ;  /* 0x00008000000079c5 */ /* 0x000fe40000010000 */
[----:B------:R-:W-:-:S10]  /*1b410*/  WARPGROUP.ARRIVE ;  /* 0x00000000000079c5 */ /* 0x000fd40000000000 */
[----:B------:R-:W-:Y:S01]  /*1b420*/  HGMMA.64x32x16.F32.BF16 R200, R28, gdesc[UR48].tnspB, R200, gsb0 ;  /* 0x406000301cc87df0 */ /* 0x000fe200080018c8 */
[----:B------:R-:W-:Y:S02]  /*1b430*/  FSETP.GEU.AND P4, PT, R55, -126, PT ;  /* 0xc2fc00003700780b */ /* 0x000fe40003f8e000 */
[----:B------:R-:W-:-:S11]  /*1b440*/  IADD3 R54, R56, 0x1200, RZ ;  /* 0x0000120038367810 */ /* 0x000fd60007ffe0ff */
[----:B------:R-:W-:-:S04]  /*1b450*/  @!P4 FMUL R55, R55, 0.5 ;  /* 0x3f0000003737c820 */ /* 0x000fc80000400000 */
[----:B------:R1:W2:Y:S01]  /*1b460*/  MUFU.EX2 R62, R55 ;  /* 0x00000037003e7308 */ /* 0x0002a20000000800 */
[----:B------:R-:W-:Y:S01]  /*1b470*/  R2UR UR6, R54 ;  /* 0x00000000360672ca */ /* 0x000fe200000e0000 */
        /* <DEDUP_REMOVED lines=16> */
[----:B--2---:R-:W-:Y:S01]  /*1b580*/  @!P4 FMUL R62, R62, R62 ;  /* 0x0000003e3e3ec220 */ /* 0x004fe20000400000 */
[----:B----4-:R-:W-:Y:S01]  /*1b590*/  FSETP.GEU.AND P4, PT, R51, -126, PT ;  /* 0xc2fc00003300780b */ /* 0x010fe20003f8e000 */
[----:B------:R-:W-:Y:S02]  /*1b5a0*/  WARPGROUP.DEPBAR.LE gsb0, 0x0 ;  /* 0x00008000000079c5 */ /* 0x000fe40000010000 */
[----:B------:R-:W-:-:S08]  /*1b5b0*/  WARPGROUP.ARRIVE ;  /* 0x00000000000079c5 */ /* 0x000fd00000000000 */
[----:B------:R-:W-:Y:S02]  /*1b5c0*/  HGMMA.64x32x16.F32.BF16 R152, R28, gdesc[UR12].tnspB, R152, gsb0 ;  /* 0x4060000c1c987df0 */ /* 0x000fe40008001898 */
[----:B------:R-:W-:Y:S01]  /*1b5d0*/  @!P4 FMUL R51, R51, 0.5 ;  /* 0x3f0000003333c820 */ /* 0x000fe20000400000 */
[----:B------:R-:W-:Y:S01]  /*1b5e0*/  @!P6 FMUL R58, R58, R58 ;  /* 0x0000003a3a3ae220 */ /* 0x000fe20000400000 */
[----:B------:R-:W-:-:S04]  /*1b5f0*/  FSETP.GEU.AND P6, PT, R47, -126, PT ;  /* 0xc2fc00002f00780b */ /* 0x000fc80003fce000 */
[----:B------:R-:W1:Y:S01]  /*1b600*/  MUFU.EX2 R51, R51 ;  /* 0x0000003300337308 */ /* 0x000e620000000800 */
[----:B------:R-:W-:-:S08]  /*1b610*/  @!P3 FMUL R59, R59, R59 ;  /* 0x0000003b3b3bb220 */ /* 0x000fd00000400000 */
[----:B------:R-:W-:-:S04]  /*1b620*/  @!P6 FMUL R47, R47, 0.5 ;  /* 0x3f0000002f2fe820 */ /* 0x000fc80000400000 */
[----:B------:R2:W-:Y:S01]  /*1b630*/  MUFU.EX2 R63, R47 ;  /* 0x0000002f003f7308 */ /* 0x0005e20000000800 */
[----:B-1----:R-:W-:Y:S01]  /*1b640*/  @!P4 FMUL R51, R51, R51 ;  /* 0x000000333333c220 */ /* 0x002fe20000400000 */
[----:B--2---:R-:W-:-:S05]  /*1b650*/  IMAD.MOV.U32 R47, RZ, RZ, -0x7fffffe0 ;  /* 0x80000020ff2f7424 */ /* 0x004fca00078e00ff */
[----:B------:R-:W-:Y:S01]  /*1b660*/  R2UR UR19, R47 ;  /* 0x000000002f1372ca */ /* 0x000fe200000e0000 */
[----:B------:R-:W-:Y:S02]  /*1b670*/  WARPGROUP.DEPBAR.LE gsb0, 0x0 ;  /* 0x00008000000079c5 */ /* 0x000fe40000010000 */
[----:B------:R-:W-:Y:S01]  /*1b680*/  FADD R30, R67, R70 ;  /* 0x00000046431e7221 */ /* 0x000fe20000000000 */
[----:B------:R-:W-:-:S03]  /*1b690*/  MOV R29, 0x80000020 ;  /* 0x80000020001d7802 */ /* 0x000fc60000000f00 */
[----:B------:R-:W-:Y:S01]  /*1b6a0*/  FADD R30, R30, R71 ;  /* 0x000000471e1e7221 */ /* 0x000fe20000000000 */
[----:B------:R-:W-:Y:S01]  /*1b6b0*/  VIADD R28, R56, 0xa80 ;  /* 0x00000a80381c7836 */ /* 0x000fe20000000000 */
[----:B------:R-:W-:Y:S02]  /*1b6c0*/  R2UR UR15, R29 ;  /* 0x000000001d0f72ca */ /* 0x000fe400000e0000 */
[----:B------:R-:W-:Y:S01]  /*1b6d0*/  FADD R29, R30, R57 ;  /* 0x000000391e1d7221 */ /* 0x000fe20000000000 */
[----:B------:R-:W-:Y:S02]  /*1b6e0*/  F2FP.BF16.F32.PACK_AB R30, R62, R57 ;  /* 0x000000393e1e723e */ /* 0x000fe400000010ff */
[----:B------:R-:W-:Y:S01]  /*1b6f0*/  R2UR UR14, R28 ;  /* 0x000000001c0e72ca */ /* 0x000fe200000e0000 */
[----:B------:R-:W-:Y:S01]  /*1b700*/  FADD R64, R29, R62 ;  /* 0x0000003e1d407221 */ /* 0x000fe20000000000 */
[----:B------:R-:W-:Y:S02]  /*1b710*/  F2FP.BF16.F32.PACK_AB R28, R71, R70 ;  /* 0x00000046471c723e */ /* 0x000fe400000010ff */
[----:B------:R-:W-:-:S02]  /*1b720*/  F2FP.BF16.F32.PACK_AB R29, R58, R60 ;  /* 0x0000003c3a1d723e */ /* 0x000fc400000010ff */
[----:B------:R-:W-:-:S04]  /*1b730*/  F2FP.BF16.F32.PACK_AB R31, R51, R59 ;  /* 0x0000003b331f723e */ /* 0x000fc800000010ff */
[----:B------:R-:W-:-:S06]  /*1b740*/  WARPGROUP.ARRIVE ;  /* 0x00000000000079c5 */ /* 0x000fcc0000000000 */
        /* <DEDUP_REMOVED lines=8> */
[----:B------:R-:W-:-:S04]  /*1b7d0*/  MOV R47, 0x80000020 ;  /* 0x80000020002f7802 */ /* 0x000fc80000000f00 */
[----:B------:R-:W-:Y:S01]  /*1b7e0*/  R2UR UR27, R47 ;  /* 0x000000002f1b72ca */ /* 0x000fe200000e0000 */
[----:B------:R-:W-:Y:S02]  /*1b7f0*/  WARPGROUP.DEPBAR.LE gsb0, 0x0 ;  /* 0x00008000000079c5 */ /* 0x000fe40000010000 */
[----:B------:R-:W-:-:S10]  /*1b800*/  WARPGROUP.ARRIVE ;  /* 0x00000000000079c5 */ /* 0x000fd40000000000 */
[----:B------:R-:W-:Y:S01]  /*1b810*/  HGMMA.64x32x16.F32.BF16 R216, R28, gdesc[UR24].tnspB, R216, gsb0 ;  /* 0x406000181cd87df0 */ /* 0x000fe200080018d8 */
[----:B------:R-:W-:Y:S01]  /*1b820*/  FADD R69, R46, R65 ;  /* 0x000000412e457221 */ /* 0x000fe20000000000 */
[----:B------:R-:W-:Y:S02]  /*1b830*/  VIADD R46, R56, 0xe40 ;  /* 0x00000e40382e7836 */ /* 0x000fe40000000000 */
[----:B------:R-:W-:-:S03]  /*1b840*/  IMAD.MOV.U32 R47, RZ, RZ, -0x7fffffe0 ;  /* 0x80000020ff2f7424 */ /* 0x000fc600078e00ff */
[----:B------:R-:W-:Y:S02]  /*1b850*/  R2UR UR30, R46 ;  /* 0x000000002e1e72ca */ /* 0x000fe400000e0000 */
[----:B------:R-:W-:Y:S01]  /*1b860*/  R2UR UR31, R47 ;  /* 0x000000002f1f72ca */ /* 0x000fe200000e0000 */
[----:B------:R-:W-:Y:S01]  /*1b870*/  @!P5 FMUL R61, R61, R61 ;  /* 0x0000003d3d3dd220 */ /* 0x000fe20000400000 */
[----:B------:R-:W-:Y:S02]  /*1b880*/  FSETP.GEU.AND P4, PT, R49, -126, PT ;  /* 0xc2fc00003100780b */ /* 0x000fe40003f8e000 */
[----:B------:R-:W-:Y:S01]  /*1b890*/  FSETP.GEU.AND P5, PT, R48, -126, PT ;  /* 0xc2fc00003000780b */ /* 0x000fe20003fae000 */
[----:B------:R-:W-:Y:S02]  /*1b8a0*/  WARPGROUP.DEPBAR.LE gsb0, 0x0 ;  /* 0x00008000000079c5 */ /* 0x000fe40000010000 */
[----:B------:R-:W-:-:S06]  /*1b8b0*/  WARPGROUP.ARRIVE ;  /* 0x00000000000079c5 */ /* 0x000fcc0000000000 */
[----:B------:R-:W-:Y:S02]  /*1b8c0*/  HGMMA.64x32x16.F32.BF16 R200, R28, gdesc[UR28].tnspB, R200, gsb0 ;  /* 0x4060001c1cc87df0 */ /* 0x000fe400080018c8 */
[----:B------:R-:W-:Y:S02]  /*1b8d0*/  @!P4 FMUL R49, R49, 0.5 ;  /* 0x3f0000003131c820 */ /* 0x000fe40000400000 */
[----:B------:R-:W-:Y:S02]  /*1b8e0*/  @!P5 FMUL R48, R48, 0.5 ;  /* 0x3f0000003030d820 */ /* 0x000fe40000400000 */
[----:B------:R1:W-:Y:S08]  /*1b8f0*/  MUFU.EX2 R53, R49 ;  /* 0x0000003100357308 */ /* 0x0003f00000000800 */
[----:B------:R2:W-:Y:S01]  /*1b900*/  MUFU.EX2 R52, R48 ;  /* 0x0000003000347308 */ /* 0x0005e20000000800 */
[----:B-1----:R-:W-:Y:S01]  /*1b910*/  IMAD.MOV.U32 R49, RZ, RZ, -0x7fffffe0 ;  /* 0x80000020ff317424 */ /* 0x002fe200078e00ff */
[----:B--2---:R-:W-:-:S04]  /*1b920*/  IADD3 R48, R56, 0x1240, RZ ;  /* 0x0000124038307810 */ /* 0x004fc80007ffe0ff */
[----:B------:R-:W-:Y:S02]  /*1b930*/  R2UR UR35, R49 ;  /* 0x00000000312372ca */ /* 0x000fe400000e0000 */
[----:B------:R-:W-:Y:S01]  /*1b940*/  R2UR UR34, R48 ;  /* 0x00000000302272ca */ /* 0x000fe200000e0000 */
[----:B------:R-:W-:Y:S02]  /*1b950*/  WARPGROUP.DEPBAR.LE gsb0, 0x0 ;  /* 0x00008000000079c5 */ /* 0x000fe40000010000 */
[----:B------:R-:W-:-:S10]  /*1b960*/  WARPGROUP.ARRIVE ;  /* 0x00000000000079c5 */ /* 0x000fd40000000000 */
[----:B------:R-:W-:Y:S01]  /*1b970*/  HGMMA.64x32x16.F32.BF16 R184, R28, gdesc[UR32].tnspB, R184, gsb0 ;  /* 0x406000201cb87df0 */ /* 0x000fe200080018b8 */
[----:B------:R-:W-:Y:S01]  /*1b980*/  IMAD.MOV.U32 R47, RZ, RZ, -0x7fffffe0 ;  /* 0x80000020ff2f7424 */ /* 0x000fe200078e00ff */
[----:B------:R-:W-:Y:S02]  /*1b990*/  IADD3 R46, R56, 0x1640, RZ ;  /* 0x00001640382e7810 */ /* 0x000fe40007ffe0ff */
[----:B------:R-:W-:Y:S02]  /*1b9a0*/  FSETP.GEU.AND P3, PT, R50, -126, PT ;  /* 0xc2fc00003200780b */ /* 0x000fe40003f6e000 */
[----:B------:R-:W-:Y:S02]  /*1b9b0*/  R2UR UR46, R46 ;  /* 0x000000002e2e72ca */ /* 0x000fe400000e0000 */
[----:B------:R-:W-:-:S09]  /*1b9c0*/  R2UR UR47, R47 ;  /* 0x000000002f2f72ca */ /* 0x000fd200000e0000 */
[----:B------:R-:W-:-:S06]  /*1b9d0*/  @!P3 FMUL R50, R50, 0.5 ;  /* 0x3f0000003232b820 */ /* 0x000fcc0000400000 */
[----:B------:R-:W1:Y:S01]  /*1b9e0*/  MUFU.EX2 R50, R50 ;  /* 0x0000003200327308 */ /* 0x000e620000000800 */
[----:B------:R-:W-:Y:S02]  /*1b9f0*/  WARPGROUP.DEPBAR.LE gsb0, 0x0 ;  /* 0x00008000000079c5 */ /* 0x000fe40000010000 */
[----:B------:R-:W-:-:S06]  /*1ba00*/  WARPGROUP.ARRIVE ;  /* 0x00000000000079c5 */ /* 0x000fcc0000000000 */
[----:B------:R-:W-:Y:S01]  /*1ba10*/  HGMMA.64x32x16.F32.BF16 R168, R28, gdesc[UR44].tnspB, R168, gsb0 ;  /* 0x4060002c1ca87df0 */ /* 0x000fe200080018a8 */
[----:B-1----:R-:W-:Y:S01]  /*1ba20*/  @!P3 FMUL R50, R50, R50 ;  /* 0x000000323232b220 */ /* 0x002fe20000400000 */
[----:B------:R-:W-:Y:S01]  /*1ba30*/  FSETP.GEU.AND P3, PT, R41, -126, PT ;  /* 0xc2fc00002900780b */ /* 0x000fe20003f6e000 */
[----:B------:R-:W-:Y:S01]  /*1ba40*/  @!P4 FMUL R53, R53, R53 ;  /* 0x000000353535c220 */ /* 0x000fe20000400000 */
[----:B------:R-:W-:Y:S01]  /*1ba50*/  FSETP.GEU.AND P4, PT, R43, -126, PT ;  /* 0xc2fc00002b00780b */ /* 0x000fe20003f8e000 */
[----:B------:R-:W-:Y:S01]  /*1ba60*/  IMAD.MOV.U32 R49, RZ, RZ, -0x7fffffe0 ;  /* 0x80000020ff317424 */ /* 0x000fe200078e00ff */
[----:B------:R-:W-:-:S04]  /*1ba70*/  IADD3 R48, R56, 0x1a40, RZ ;  /* 0x00001a4038307810 */ /* 0x000fc80007ffe0ff */
[----:B------:R-:W-:-:S05]  /*1ba80*/  R2UR UR50, R48 ;  /* 0x00000000303272ca */ /* 0x000fca00000e0000 */
[----:B------:R-:W-:Y:S02]  /*1ba90*/  @!P3 FMUL R41, R41, 0.5 ;  /* 0x3f0000002929b820 */ /* 0x000fe40000400000 */
[----:B------:R-:W-:Y:S01]  /*1baa0*/  @!P4 FMUL R43, R43, 0.5 ;  /* 0x3f0000002b2bc820 */ /* 0x000fe20000400000 */
[----:B------:R-:W-:Y:S01]  /*1bab0*/  R2UR UR51, R49 ;  /* 0x00000000313372ca */ /* 0x000fe200000e0000 */
[----:B------:R-:W1:Y:S01]  /*1bac0*/  MUFU.EX2 R54, R41 ;  /* 0x0000002900367308 */ /* 0x000e620000000800 */
[----:B------:R-:W-:Y:S01]  /*1bad0*/  @!P5 FMUL R52, R52, R52 ;  /* 0x000000343434d220 */ /* 0x000fe20000400000 */
[----:B------:R-:W-:-:S06]  /*1bae0*/  FSETP.GEU.AND P5, PT, R42, -126, PT ;  /* 0xc2fc00002a00780b */ /* 0x000fcc0003fae000 */
[----:B------:R-:W2:Y:S01]  /*1baf0*/  MUFU.EX2 R65, R43 ;  /* 0x0000002b00417308 */ /* 0x000ea20000000800 */
[----:B-1----:R-:W-:Y:S01]  /*1bb00*/  @!P3 FMUL R54, R54, R54 ;  /* 0x000000363636b220 */ /* 0x002fe20000400000 */
[----:B------:R-:W-:Y:S01]  /*1bb10*/  FSETP.GEU.AND P3, PT, R44, -126, PT ;  /* 0xc2fc00002c00780b */ /* 0x000fe20003f6e000 */
[----:B------:R-:W-:Y:S02]  /*1bb20*/  WARPGROUP.DEPBAR.LE gsb0, 0x0 ;  /* 0x00008000000079c5 */ /* 0x000fe40000010000 */
[----:B------:R-:W-:Y:S01]  /*1bb30*/  WARPGROUP.ARRIVE ;  /* 0x00000000000079c5 */ /* 0x000fe20000000000 */
[----:B--2---:R-:W-:-:S05]  /*1bb40*/  @!P4 FMUL R65, R65, R65 ;  /* 0x000000414141c220 */ /* 0x004fca0000400000 */
[----:B------:R-:W-:Y:S01]  /*1bb50*/  HGMMA.64x32x16.F32.BF16 R152, R28, gdesc[UR48].tnspB, R152, gsb0 ;  /* 0x406000301c987df0 */ /* 0x000fe20008001898 */
[----:B------:R-:W-:Y:S01]  /*1bb60*/  FSETP.GEU.AND P4, PT, R40, -126, PT ;  /* 0xc2fc00002800780b */ /* 0x000fe20003f8e000 */
[----:B------:R-:W-:-:S04]  /*1bb70*/  @!P5 FMUL R42, R42, 0.5 ;  /* 0x3f0000002a2ad820 */ /* 0x000fc80000400000 */
[----:B------:R1:W-:Y:S01]  /*1bb80*/  MUFU.EX2 R55, R42 ;  /* 0x0000002a00377308 */ /* 0x0003e20000000800 */
[----:B------:R-:W-:Y:S01]  /*1bb90*/  @!P3 FMUL R44, R44, 0.5 ;  /* 0x3f0000002c2cb820 */ /* 0x000fe20000400000 */
[----:B------:R-:W-:Y:S01]  /*1bba0*/  @!P6 FMUL R63, R63, R63 ;  /* 0x0000003f3f3fe220 */ /* 0x000fe20000400000 */
[----:B-1----:R-:W-:-:S05]  /*1bbb0*/  IADD3 R42, R56, 0x280, RZ ;  /* 0x00000280382a7810 */ /* 0x002fca0007ffe0ff */
[----:B------:R-:W-:Y:S01]  /*1bbc0*/  @!P4 FMUL R40, R40, 0.5 ;  /* 0x3f0000002828c820 */ /* 0x000fe20000400000 */
[----:B------:R-:W-:Y:S01]  /*1bbd0*/  R2UR UR6, R42 ;  /* 0x000000002a0672ca */ /* 0x000fe200000e0000 */
[----:B------:R-:W-:Y:S01]  /*1bbe0*/  VIADD R42, R56, 0x680 ;  /* 0x00000680382a7836 */ /* 0x000fe20000000000 */
[----:B------:R-:W-:Y:S01]  /*1bbf0*/  FSETP.GEU.AND P6, PT, R45, -126, PT ;  /* 0xc2fc00002d00780b */ /* 0x000fe20003fce000 */
[----:B------:R-:W1:Y:S03]  /*1bc00*/  MUFU.EX2 R47, R44 ;  /* 0x0000002c002f7308 */ /* 0x000e660000000800 */
[----:B------:R-:W-:-:S05]  /*1bc10*/  R2UR UR10, R42 ;  /* 0x000000002a0a72ca */ /* 0x000fca00000e0000 */
[----:B------:R2:W3:Y:S04]  /*1bc20*/  MUFU.EX2 R42, R40 ;  /* 0x00000028002a7308 */ /* 0x0004e80000000800 */
[----:B------:R-:W-:Y:S01]  /*1bc30*/  @!P6 FMUL R45, R45, 0.5 ;  /* 0x3f0000002d2de820 */ /* 0x000fe20000400000 */
[----:B------:R-:W-:Y:S01]  /*1bc40*/  FADD R69, R69, R60 ;  /* 0x0000003c45457221 */ /* 0x000fe20000000000 */
[----:B-1----:R-:W-:-:S04]  /*1bc50*/  @!P3 FMUL R47, R47, R47 ;  /* 0x0000002f2f2fb220 */ /* 0x002fc80000400000 */
[----:B------:R-:W1:Y:S01]  /*1bc60*/  MUFU.EX2 R45, R45 ;  /* 0x0000002d002d7308 */ /* 0x000e620000000800 */
[----:B------:R-:W-:Y:S01]  /*1bc70*/  FSETP.GEU.AND P3, PT, R35, -126, PT ;  /* 0xc2fc00002300780b */ /* 0x000fe20003f6e000 */
[----:B--2---:R-:W-:Y:S01]  /*1bc80*/  FADD R40, R69, R58 ;  /* 0x0000003a45287221 */ /* 0x004fe20000000000 */
[----:B---3--:R-:W-:Y:S01]  /*1bc90*/  @!P4 FMUL R42, R42, R42 ;  /* 0x0000002a2a2ac220 */ /* 0x008fe20000400000 */
[----:B------:R-:W-:Y:S02]  /*1bca0*/  FSETP.GEU.AND P4, PT, R36, -126, PT ;  /* 0xc2fc00002400780b */ /* 0x000fe40003f8e000 */
[----:B------:R-:W-:Y:S01]  /*1bcb0*/  FADD R40, R40, R59 ;  /* 0x0000003b28287221 */ /* 0x000fe20000000000 */
[----:B------:R-:W-:Y:S02]  /*1bcc0*/  WARPGROUP.DEPBAR.LE gsb0, 0x0 ;  /* 0x00008000000079c5 */ /* 0x000fe40000010000 */
[----:B------:R-:W-:Y:S01]  /*1bcd0*/  IADD3 R30, R56, 0xac0, RZ ;  /* 0x00000ac0381e7810 */ /* 0x000fe20007ffe0ff */
[----:B------:R-:W-:-:S04]  /*1bce0*/  IMAD.MOV.U32 R29, RZ, RZ, -0x7fffffe0 ;  /* 0x80000020ff1d7424 */ /* 0x000fc800078e00ff */
[----:B------:R-:W-:Y:S01]  /*1bcf0*/  @!P3 FMUL R35, R35, 0.5 ;  /* 0x3f0000002323b820 */ /* 0x000fe20000400000 */
[----:B------:R-:W-:Y:S01]  /*1bd00*/  FADD R49, R40, R51 ;  /* 0x0000003328317221 */ /* 0x000fe20000000000 */
[----:B------:R-:W-:Y:S01]  /*1bd10*/  FADD R64, R64, R61 ;  /* 0x0000003d40407221 */ /* 0x000fe20000000000 */
[----:B------:R-:W-:Y:S01]  /*1bd20*/  IADD3 R40, R56, 0x1280, RZ ;  /* 0x0000128038287810 */ /* 0x000fe20007ffe0ff */
[----:B-1----:R-:W-:Y:S01]  /*1bd30*/  @!P6 FMUL R45, R45, R45 ;  /* 0x0000002d2d2de220 */ /* 0x002fe20000400000 */
[----:B------:R-:W-:Y:S01]  /*1bd40*/  MOV R31, 0x80000020 ;  /* 0x80000020001f7802 */ /* 0x000fe20000000f00 */
[----:B------:R-:W-:Y:S01]  /*1bd50*/  @!P4 FMUL R36, R36, 0.5 ;  /* 0x3f0000002424c820 */ /* 0x000fe20000400000 */
[----:B------:R-:W-:Y:S01]  /*1bd60*/  R2UR UR50, R30 ;  /* 0x000000001e3272ca */ /* 0x000fe200000e0000 */
[----:B------:R-:W-:Y:S01]  /*1bd70*/  FADD R30, R49, R52 ;  /* 0x00000034311e7221 */ /* 0x000fe20000000000 */
[----:B------:R-:W-:Y:S01]  /*1bd80*/  R2UR UR47, R29 ;  /* 0x000000001d2f72ca */ /* 0x000fe200000e0000 */
[----:B------:R-:W-:Y:S01]  /*1bd90*/  MUFU.EX2 R44, R35 ;  /* 0x00000023002c7308 */ /* 0x000fe20000000800 */
[----:B------:R-:W-:Y:S01]  /*1bda0*/  FADD R29, R64, R63 ;  /* 0x0000003f401d7221 */ /* 0x000fe20000000000 */
[----:B------:R-:W-:Y:S01]  /*1bdb0*/  MOV R43, 0x80000020 ;  /* 0x80000020002b7802 */ /* 0x000fe20000000f00 */
[----:B------:R-:W-:Y:S01]  /*1bdc0*/  VIADD R28, R56, 0x6c0 ;  /* 0x000006c0381c7836 */ /* 0x000fe20000000000 */
[----:B------:R-:W-:-:S02]  /*1bdd0*/  R2UR UR22, R40 ;  /* 0x00000000281672ca */ /* 0x000fc400000e0000 */
[----:B------:R-:W-:Y:S02]  /*1bde0*/  R2UR UR51, R31 ;  /* 0x000000001f3372ca */ /* 0x000fe400000e0000 */
[----:B------:R1:W-:Y:S01]  /*1bdf0*/  MUFU.EX2 R35, R36 ;  /* 0x0000002400237308 */ /* 0x0003e20000000800 */
[----:B------:R-:W-:Y:S01]  /*1be00*/  IADD3 R40, R56, 0x1a80, RZ ;  /* 0x00001a8038287810 */ /* 0x000fe20007ffe0ff */
[----:B------:R-:W-:Y:S01]  /*1be10*/  FADD R31, R30, R45 ;  /* 0x0000002d1e1f7221 */ /* 0x000fe20000000000 */
[----:B------:R-:W-:Y:S01]  /*1be20*/  FADD R30, R29, R50 ;  /* 0x000000321d1e7221 */ /* 0x000fe20000000000 */
[----:B------:R-:W-:Y:S01]  /*1be30*/  R2UR UR7, R43 ;  /* 0x000000002b0772ca */ /* 0x000fe200000e0000 */
[----:B-1----:R-:W-:Y:S01]  /*1be40*/  VIADD R36, R56, 0x2c0 ;  /* 0x000002c038247836 */ /* 0x002fe20000000000 */
[----:B------:R-:W-:Y:S01]  /*1be50*/  R2UR UR30, R40 ;  /* 0x00000000281e72ca */ /* 0x000fe200000e0000 */
[----:B------:R-:W-:Y:S01]  /*1be60*/  FADD R40, R31, R54 ;  /* 0x000000361f287221 */ /* 0x000fe20000000000 */
[----:B------:R-:W-:-:S02]  /*1be70*/  R2UR UR46, R28 ;  /* 0x000000001c2e72ca */ /* 0x000fc400000e0000 */
[----:B------:R-:W-:Y:S01]  /*1be80*/  R2UR UR34, R36 ;  /* 0x00000000242272ca */ /* 0x000fe200000e0000 */
[----:B------:R-:W-:Y:S01]  /*1be90*/  FADD R36, R30, R53 ;  /* 0x000000351e247221 */ /* 0x000fe20000000000 */
[----:B------:R-:W-:Y:S02]  /*1bea0*/  F2FP.BF16.F32.PACK_AB R28, R63, R61 ;  /* 0x0000003d3f1c723e */ /* 0x000fe400000010ff */
[----:B------:R-:W-:Y:S02]  /*1beb0*/  F2FP.BF16.F32.PACK_AB R30, R53, R50 ;  /* 0x00000032351e723e */ /* 0x000fe400000010ff */
[----:B------:R-:W-:Y:S02]  /*1bec0*/  F2FP.BF16.F32.PACK_AB R29, R45, R52 ;  /* 0x000000342d1d723e */ /* 0x000fe400000010ff */
[----:B------:R-:W-:-:S04]  /*1bed0*/  F2FP.BF16.F32.PACK_AB R31, R65, R54 ;  /* 0x00000036411f723e */ /* 0x000fc800000010ff */
[----:B------:R-:W-:-:S06]  /*1bee0*/  WARPGROUP.ARRIVE ;  /* 0x00000000000079c5 */ /* 0x000fcc0000000000 */
[----:B------:R-:W-:Y:S01]  /*1bef0*/  HGMMA.64x32x16.F32.BF16 R104, R28, gdesc[UR4].tnspB, R104, gsb0 ;  /* 0x406000041c687df0 */ /* 0x000fe20008001868 */
[----:B------:R-:W-:-:S04]  /*1bf00*/  MOV R43, 0x80000020 ;  /* 0x80000020002b7802 */ /* 0x000fc80000000f00 */
[----:B------:R-:W-:Y:S01]  /*1bf10*/  R2UR UR11, R43 ;  /* 0x000000002b0b72ca */ /* 0x000fe200000e0000 */
[----:B------:R-:W-:Y:S02]  /*1bf20*/  WARPGROUP.DEPBAR.LE gsb0, 0x0 ;  /* 0x00008000000079c5 */ /* 0x000fe40000010000 */
[----:B------:R-:W-:-:S10]  /*1bf30*/  WARPGROUP.ARRIVE ;  /* 0x00000000000079c5 */ /* 0x000fd40000000000 */
[----:B------:R-:W-:Y:S01]  /*1bf40*/  HGMMA.64x32x16.F32.BF16 R232, R28, gdesc[UR8].tnspB, R232, gsb0 ;  /* 0x406000081ce87df0 */ /* 0x000fe200080018e8 */
        /* <DEDUP_REMOVED lines=9> */
[----:B------:R2:W3:Y:S01]  /*1bfe0*/  MUFU.EX2 R43, R38 ;  /* 0x00000026002b7308 */ /* 0x0004e20000000800 */
[----:B-1----:R-:W-:-:S02]  /*1bff0*/  IMAD.MOV.U32 R39, RZ, RZ, -0x7fffffe0 ;  /* 0x80000020ff277424 */ /* 0x002fc400078e00ff */
[----:B--2---:R-:W-:-:S03]  /*1c000*/  VIADD R38, R56, 0xe80 ;  /* 0x00000e8038267836 */ /* 0x004fc60000000000 */
[----:B------:R-:W-:Y:S02]  /*1c010*/  R2UR UR19, R39 ;  /* 0x00000000271372ca */ /* 0x000fe400000e0000 */
[----:B------:R-:W-:Y:S01]  /*1c020*/  R2UR UR18, R38 ;  /* 0x00000000261272ca */ /* 0x000fe200000e0000 */
[----:B------:R-:W-:Y:S02]  /*1c030*/  WARPGROUP.DEPBAR.LE gsb0, 0x0 ;  /* 0x00008000000079c5 */ /* 0x000fe40000010000 */
[----:B------:R-:W-:-:S10]  /*1c040*/  WARPGROUP.ARRIVE ;  /* 0x00000000000079c5 */ /* 0x000fd40000000000 */
[----:B------:R-:W-:Y:S01]  /*1c050*/  HGMMA.64x32x16.F32.BF16 R200, R28, gdesc[UR16].tnspB, R200, gsb0 ;  /* 0x406000101cc87df0 */ /* 0x000fe200080018c8 */
[----:B------:R-:W-:-:S05]  /*1c060*/  IMAD.MOV.U32 R41, RZ, RZ, -0x7fffffe0 ;  /* 0x80000020ff297424 */ /* 0x000fca00078e00ff */
        /* <DEDUP_REMOVED lines=11> */
[----:B------:R-:W-:-:S04]  /*1c120*/  MOV R41, 0x80000020 ;  /* 0x8000002000297802 */ /* 0x000fc80000000f00 */
[----:B------:R-:W-:Y:S01]  /*1c130*/  R2UR UR31, R41 ;  /* 0x00000000291f72ca */ /* 0x000fe200000e0000 */
[----:B---3--:R-:W-:Y:S01]  /*1c140*/  @!P5 FMUL R43, R43, R43 ;  /* 0x0000002b2b2bd220 */ /* 0x008fe20000400000 */
[----:B------:R-:W-:-:S13]  /*1c150*/  FSETP.GEU.AND P5, PT, R32, -126, PT ;  /* 0xc2fc00002000780b */ /* 0x000fda0003fae000 */
[----:B------:R-:W-:-:S06]  /*1c160*/  @!P5 FMUL R32, R32, 0.5 ;  /* 0x3f0000002020d820 */ /* 0x000fcc0000400000 */
[----:B------:R-:W1:Y:S01]  /*1c170*/  MUFU.EX2 R32, R32 ;  /* 0x0000002000207308 */ /* 0x000e620000000800 */
[----:B------:R-:W-:Y:S02]  /*1c180*/  WARPGROUP.DEPBAR.LE gsb0, 0x0 ;  /* 0x00008000000079c5 */ /* 0x000fe40000010000 */
[----:B------:R-:W-:-:S06]  /*1c190*/  WARPGROUP.ARRIVE ;  /* 0x00000000000079c5 */ /* 0x000fcc0000000000 */
[----:B------:R-:W-:Y:S01]  /*1c1a0*/  HGMMA.64x32x16.F32.BF16 R152, R28, gdesc[UR28].tnspB, R152, gsb0 ;  /* 0x4060001c1c987df0 */ /* 0x000fe20008001898 */
[----:B------:R-:W-:Y:S01]  /*1c1b0*/  @!P6 FMUL R46, R46, R46 ;  /* 0x0000002e2e2ee220 */ /* 0x000fe20000400000 */
[----:B------:R-:W-:Y:S01]  /*1c1c0*/  FSETP.GEU.AND P6, PT, R37, -126, PT ;  /* 0xc2fc00002500780b */ /* 0x000fe20003fce000 */
[----:B-1----:R-:W-:Y:S01]  /*1c1d0*/  @!P5 FMUL R32, R32, R32 ;  /* 0x000000202020d220 */ /* 0x002fe20000400000 */
[----:B------:R-:W-:-:S11]  /*1c1e0*/  FSETP.GEU.AND P5, PT, R27, -126, PT ;  /* 0xc2fc00001b00780b */ /* 0x000fd60003fae000 */
[----:B------:R-:W-:Y:S02]  /*1c1f0*/  @!P6 FMUL R37, R37, 0.5 ;  /* 0x3f0000002525e820 */ /* 0x000fe40000400000 */
[----:B------:R-:W-:Y:S02]  /*1c200*/  @!P5 FMUL R27, R27, 0.5 ;  /* 0x3f0000001b1bd820 */ /* 0x000fe40000400000 */
[----:B------:R-:W1:Y:S08]  /*1c210*/  MUFU.EX2 R48, R37 ;  /* 0x0000002500307308 */ /* 0x000e700000000800 */
[----:B------:R2:W-:Y:S02]  /*1c220*/  MUFU.EX2 R38, R27 ;  /* 0x0000001b00267308 */ /* 0x0005e40000000800 */
[----:B--2---:R-:W-:-:S04]  /*1c230*/  MOV R27, 0x80000020 ;  /* 0x80000020001b7802 */ /* 0x004fc80000000f00 */
[----:B------:R-:W-:Y:S01]  /*1c240*/  R2UR UR7, R27 ;  /* 0x000000001b0772ca */ /* 0x000fe200000e0000 */
[----:B------:R-:W-:Y:S02]  /*1c250*/  IMAD.MOV.U32 R27, RZ, RZ, -0x7fffffe0 ;  /* 0x80000020ff1b7424 */ /* 0x000fe400078e00ff */
[----:B-1----:R-:W-:Y:S01]  /*1c260*/  @!P6 FMUL R48, R48, R48 ;  /* 0x000000303030e220 */ /* 0x002fe20000400000 */
[----:B------:R-:W-:Y:S02]  /*1c270*/  WARPGROUP.DEPBAR.LE gsb0, 0x0 ;  /* 0x00008000000079c5 */ /* 0x000fe40000010000 */
[----:B------:R-:W-:Y:S02]  /*1c280*/  MOV R29, 0x80000020 ;  /* 0x80000020001d7802 */ /* 0x000fe40000000f00 */
[----:B------:R-:W-:Y:S02]  /*1c290*/  R2UR UR19, R27 ;  /* 0x000000001b1372ca */ /* 0x000fe400000e0000 */
[----:B------:R-:W-:Y:S01]  /*1c2a0*/  R2UR UR23, R29 ;  /* 0x000000001d1772ca */ /* 0x000fe200000e0000 */
[----:B------:R-:W-:Y:S01]  /*1c2b0*/  FADD R29, R36, R55 ;  /* 0x00000037241d7221 */ /* 0x000fe20000000000 */
[----:B------:R-:W-:Y:S01]  /*1c2c0*/  MOV R37, 0x80000020 ;  /* 0x8000002000257802 */ /* 0x000fe20000000f00 */
[----:B------:R-:W-:Y:S01]  /*1c2d0*/  FADD R40, R40, R65 ;  /* 0x0000004128287221 */ /* 0x000fe20000000000 */
[----:B------:R-:W-:Y:S01]  /*1c2e0*/  MOV R27, 0x80000020 ;  /* 0x80000020001b7802 */ /* 0x000fe20000000f00 */
[----:B------:R-:W-:Y:S01]  /*1c2f0*/  @!P3 FMUL R44, R44, R44 ;  /* 0x0000002c2c2cb220 */ /* 0x000fe20000400000 */
[----:B------:R-:W-:Y:S01]  /*1c300*/  @!P4 FMUL R35, R35, R35 ;  /* 0x000000232323c220 */ /* 0x000fe20000400000 */
[----:B------:R-:W-:Y:S01]  /*1c310*/  IADD3 R28, R56, 0x16c0, RZ ;  /* 0x000016c0381c7810 */ /* 0x000fe20007ffe0ff */
[----:B------:R-:W-:Y:S01]  /*1c320*/  FADD R30, R29, R46 ;  /* 0x0000002e1d1e7221 */ /* 0x000fe20000000000 */
[----:B------:R-:W-:-:S02]  /*1c330*/  R2UR UR35, R37 ;  /* 0x00000000252372ca */ /* 0x000fc400000e0000 */
[----:B------:R-:W-:Y:S01]  /*1c340*/  R2UR UR11, R27 ;  /* 0x000000001b0b72ca */ /* 0x000fe200000e0000 */
[----:B------:R-:W-:Y:S01]  /*1c350*/  FADD R27, R40, R43 ;  /* 0x0000002b281b7221 */ /* 0x000fe20000000000 */
[----:B------:R-:W-:Y:S01]  /*1c360*/  F2FP.BF16.F32.PACK_AB R29, R48, R43 ;  /* 0x0000002b301d723e */ /* 0x000fe200000010ff */
[----:B------:R-:W-:Y:S01]  /*1c370*/  FADD R43, R30, R47 ;  /* 0x0000002f1e2b7221 */ /* 0x000fe20000000000 */
[----:B------:R-:W-:Y:S02]  /*1c380*/  R2UR UR22, R28 ;  /* 0x000000001c1672ca */ /* 0x000fe400000e0000 */
[----:B------:R-:W-:Y:S02]  /*1c390*/  F2FP.BF16.F32.PACK_AB R28, R46, R55 ;  /* 0x000000372e1c723e */ /* 0x000fe400000010ff */
[----:B------:R-:W-:Y:S02]  /*1c3a0*/  F2FP.BF16.F32.PACK_AB R30, R42, R47 ;  /* 0x0000002f2a1e723e */ /* 0x000fe400000010ff */
[----:B------:R-:W-:-:S04]  /*1c3b0*/  F2FP.BF16.F32.PACK_AB R31, R35, R44 ;  /* 0x0000002c231f723e */ /* 0x000fc800000010ff */
[----:B------:R-:W-:-:S06]  /*1c3c0*/  WARPGROUP.ARRIVE ;  /* 0x00000000000079c5 */ /* 0x000fcc0000000000 */
[----:B------:R-:W-:Y:S03]  /*1c3d0*/  HGMMA.64x32x16.F32.BF16 R104, R28, gdesc[UR32].tnspB, R104, gsb0 ;  /* 0x406000201c687df0 */ /* 0x000fe60008001868 */
[----:B------:R-:W-:Y:S02]  /*1c3e0*/  WARPGROUP.DEPBAR.LE gsb0, 0x0 ;  /* 0x00008000000079c5 */ /* 0x000fe40000010000 */
[----:B------:R-:W-:-:S06]  /*1c3f0*/  WARPGROUP.ARRIVE ;  /* 0x00000000000079c5 */ /* 0x000fcc0000000000 */
[----:B------:R-:W-:Y:S01]  /*1c400*/  HGMMA.64x32x16.F32.BF16 R232, R28, gdesc[UR44].tnspB, R232, gsb0 ;  /* 0x4060002c1ce87df0 */ /* 0x000fe200080018e8 */
[----:B------:R-:W-:Y:S02]  /*1c410*/  FSETP.GEU.AND P4, PT, R26, -126, PT ;  /* 0xc2fc00001a00780b */ /* 0x000fe40003f8e000 */
[----:B------:R-:W-:Y:S02]  /*1c420*/  WARPGROUP.DEPBAR.LE gsb0, 0x0 ;  /* 0x00008000000079c5 */ /* 0x000fe40000010000 */
[----:B------:R-:W-:-:S06]  /*1c430*/  WARPGROUP.ARRIVE ;  /* 0x00000000000079c5 */ /* 0x000fcc0000000000 */
[----:B------:R-:W-:Y:S03]  /*1c440*/  HGMMA.64x32x16.F32.BF16 R216, R28, gdesc[UR48].tnspB, R216, gsb0 ;  /* 0x406000301cd87df0 */ /* 0x000fe600080018d8 */
[----:B------:R-:W-:-:S04]  /*1c450*/  @!P4 FMUL R26, R26, 0.5 ;  /* 0x3f0000001a1ac820 */ /* 0x000fc80000400000 */
[----:B------:R1:W2:Y:S02]  /*1c460*/  MUFU.EX2 R39, R26 ;  /* 0x0000001a00277308 */ /* 0x0002a40000000800 */
[----:B-1----:R-:W-:-:S05]  /*1c470*/  VIADD R26, R56, 0xec0 ;  /* 0x00000ec0381a7836 */ /* 0x002fca0000000000 */
[----:B------:R-:W-:Y:S01]  /*1c480*/  R2UR UR6, R26 ;  /* 0x000000001a0672ca */ /* 0x000fe200000e0000 */
[----:B------:R-:W-:Y:S02]  /*1c490*/  WARPGROUP.DEPBAR.LE gsb0, 0x0 ;  /* 0x00008000000079c5 */ /* 0x000fe40000010000 */
[----:B------:R-:W-:-:S10]  /*1c4a0*/  WARPGROUP.ARRIVE ;  /* 0x00000000000079c5 */ /* 0x000fd40000000000 */
[----:B------:R-:W-:Y:S01]  /*1c4b0*/  HGMMA.64x32x16.F32.BF16 R200, R28, gdesc[UR4].tnspB, R200, gsb0 ;  /* 0x406000041cc87df0 */ /* 0x000fe200080018c8 */
[----:B------:R-:W-:-:S05]  /*1c4c0*/  VIADD R26, R56, 0x12c0 ;  /* 0x000012c0381a7836 */ /* 0x000fca0000000000 */
[----:B------:R-:W-:Y:S01]  /*1c4d0*/  R2UR UR18, R26 ;  /* 0x000000001a1272ca */ /* 0x000fe200000e0000 */
[----:B------:R-:W-:Y:S02]  /*1c4e0*/  WARPGROUP.DEPBAR.LE gsb0, 0x0 ;  /* 0x00008000000079c5 */ /* 0x000fe40000010000 */
[----:B------:R-:W-:-:S10]  /*1c4f0*/  WARPGROUP.ARRIVE ;  /* 0x00000000000079c5 */ /* 0x000fd40000000000 */
[----:B------:R-:W-:Y:S01]  /*1c500*/  HGMMA.64x32x16.F32.BF16 R184, R28, gdesc[UR16].tnspB, R184, gsb0 ;  /* 0x406000101cb87df0 */ /* 0x000fe200080018b8 */
[----:B------:R-:W-:Y:S01]  /*1c510*/  FSETP.GEU.AND P3, PT, R34, -126, PT ;  /* 0xc2fc00002200780b */ /* 0x000fe20003f6e000 */
[----:B------:R-:W-:Y:S01]  /*1c520*/  VIADD R26, R56, 0x1ac0 ;  /* 0x00001ac0381a7836 */ /* 0x000fe20000000000 */
[----:B------:R-:W-:Y:S01]  /*1c530*/  FSETP.GEU.AND P6, PT, R33, -126, PT ;  /* 0xc2fc00002100780b */ /* 0x000fe20003fce000 */
[----:B------:R-:W-:Y:S02]  /*1c540*/  WARPGROUP.DEPBAR.LE gsb0, 0x0 ;  /* 0x00008000000079c5 */ /* 0x000fe40000010000 */
[----:B------:R-:W-:-:S06]  /*1c550*/  WARPGROUP.ARRIVE ;  /* 0x00000000000079c5 */ /* 0x000fcc0000000000 */
[----:B------:R-:W-:Y:S01]  /*1c560*/  HGMMA.64x32x16.F32.BF16 R168, R28, gdesc[UR20].tnspB, R168, gsb0 ;  /* 0x406000141ca87df0 */ /* 0x000fe200080018a8 */
[----:B------:R-:W-:Y:S01]  /*1c570*/  R2UR UR10, R26 ;  /* 0x000000001a0a72ca */ /* 0x000fe200000e0000 */
[----:B------:R-:W-:Y:S02]  /*1c580*/  @!P3 FMUL R34, R34, 0.5 ;  /* 0x3f0000002222b820 */ /* 0x000fe40000400000 */
[----:B------:R-:W-:-:S04]  /*1c590*/  @!P6 FMUL R33, R33, 0.5 ;  /* 0x3f0000002121e820 */ /* 0x000fc80000400000 */
[----:B------:R-:W1:Y:S08]  /*1c5a0*/  MUFU.EX2 R34, R34 ;  /* 0x0000002200227308 */ /* 0x000e700000000800 */
[----:B------:R-:W3:Y:S01]  /*1c5b0*/  MUFU.EX2 R33, R33 ;  /* 0x0000002100217308 */ /* 0x000ee20000000800 */
[----:B--2---:R-:W-:Y:S01]  /*1c5c0*/  @!P4 FMUL R39, R39, R39 ;  /* 0x000000272727c220 */ /* 0x004fe20000400000 */
[----:B------:R-:W-:Y:S01]  /*1c5d0*/  FSETP.GEU.AND P4, PT, R124, -126, PT ;  /* 0xc2fc00007c00780b */ /* 0x000fe20003f8e000 */
[----:B-1----:R-:W-:Y:S01]  /*1c5e0*/  @!P3 FMUL R34, R34, R34 ;  /* 0x000000222222b220 */ /* 0x002fe20000400000 */
[----:B------:R-:W-:Y:S01]  /*1c5f0*/  FSETP.GEU.AND P3, PT, R125, -126, PT ;  /* 0xc2fc00007d00780b */ /* 0x000fe20003f6e000 */
[----:B------:R-:W-:-:S02]  /*1c600*/  WARPGROUP.DEPBAR.LE gsb0, 0x0 ;  /* 0x00008000000079c5 */ /* 0x000fc40000010000 */
[----:B------:R-:W-:-:S06]  /*1c610*/  WARPGROUP.ARRIVE ;  /* 0x00000000000079c5 */ /* 0x000fcc0000000000 */
[----:B------:R-:W-:Y:S01]  /*1c620*/  HGMMA.64x32x16.F32.BF16 R152, R28, gdesc[UR8].tnspB, R152, gsb0 ;  /* 0x406000081c987df0 */ /* 0x000fe20008001898 */
[----:B---3--:R-:W-:Y:S01]  /*1c630*/  @!P6 FMUL R33, R33, R33 ;  /* 0x000000212121e220 */ /* 0x008fe20000400000 */
[----:B------:R-:W-:Y:S02]  /*1c640*/  FSETP.GEU.AND P6, PT, R126, -126, PT ;  /* 0xc2fc00007e00780b */ /* 0x000fe40003fce000 */
[----:B------:R-:W-:Y:S01]  /*1c650*/  @!P3 FMUL R125, R125, 0.5 ;  /* 0x3f0000007d7db820 */ /* 0x000fe20000400000 */
[----:B------:R-:W-:-:S05]  /*1c660*/  @!P4 FMUL R124, R124, 0.5 ;  /* 0x3f0000007c7cc820 */ /* 0x000fca0000400000 */
[----:B------:R-:W1:Y:S05]  /*1c670*/  MUFU.EX2 R125, R125 ;  /* 0x0000007d007d7308 */ /* 0x000e6a0000000800 */
[----:B------:R-:W-:-:S03]  /*1c680*/  @!P6 FMUL R126, R126, 0.5 ;  /* 0x3f0000007e7ee820 */ /* 0x000fc60000400000 */
[----:B------:R-:W2:Y:S08]  /*1c690*/  MUFU.EX2 R124, R124 ;  /* 0x0000007c007c7308 */ /* 0x000eb00000000800 */
[----:B------:R-:W3:Y:S01]  /*1c6a0*/  MUFU.EX2 R41, R126 ;  /* 0x0000007e00297308 */ /* 0x000ee20000000800 */
[----:B------:R-:W-:Y:S01]  /*1c6b0*/  FADD R27, R27, R48 ;  /* 0x000000301b1b7221 */ /* 0x000fe20000000000 */
[----:B------:R-:W-:-:S03]  /*1c6c0*/  VIADD R26, R56, 0x300 ;  /* 0x00000300381a7836 */ /* 0x000fc60000000000 */
[----:B------:R-:W-:Y:S01]  /*1c6d0*/  FADD R40, R27, R44 ;  /* 0x0000002c1b287221 */ /* 0x000fe20000000000 */
[----:B------:R-:W-:Y:S01]  /*1c6e0*/  MOV R27, 0x80000020 ;  /* 0x80000020001b7802 */ /* 0x000fe20000000f00 */
[----:B------:R-:W-:Y:S01]  /*1c6f0*/  @!P5 FMUL R38, R38, R38 ;  /* 0x000000262626d220 */ /* 0x000fe20000400000 */
[----:B-1----:R-:W-:Y:S01]  /*1c700*/  @!P3 FMUL R125, R125, R125 ;  /* 0x0000007d7d7db220 */ /* 0x002fe20000400000 */
[----:B--2---:R-:W-:Y:S01]  /*1c710*/  @!P4 FMUL R124, R124, R124 ;  /* 0x0000007c7c7cc220 */ /* 0x004fe20000400000 */
[----:B------:R-:W-:Y:S02]  /*1c720*/  R2UR UR14, R26 ;  /* 0x000000001a0e72ca */ /* 0x000fe400000e0000 */
[----:B------:R-:W-:Y:S01]  /*1c730*/  R2UR UR15, R27 ;  /* 0x000000001b0f72ca */ /* 0x000fe200000e0000 */
[----:B---3--:R-:W-:Y:S01]  /*1c740*/  @!P6 FMUL R41, R41, R41 ;  /* 0x000000292929e220 */ /* 0x008fe20000400000 */
[----:B------:R-:W-:Y:S02]  /*1c750*/  WARPGROUP.DEPBAR.LE gsb0, 0x0 ;  /* 0x00008000000079c5 */ /* 0x000fe40000010000 */
[C---:B------:R-:W-:Y:S01]  /*1c760*/  VIADD R30, R56.reuse, 0x1b00 ;  /* 0x00001b00381e7836 */ /* 0x040fe20000000000 */
[----:B------:R-:W-:Y:S01]  /*1c770*/  IADD3 R28, R56, 0x1700, RZ ;  /* 0x00001700381c7810 */ /* 0x000fe20007ffe0ff */
[----:B------:R-:W-:Y:S01]  /*1c780*/  IMAD.MOV.U32 R29, RZ, RZ, -0x7fffffe0 ;  /* 0x80000020ff1d7424 */ /* 0x000fe200078e00ff */
[----:B------:R-:W-:-:S02]  /*1c790*/  MOV R31, 0x80000020 ;  /* 0x80000020001f7802 */ /* 0x000fc40000000f00 */
[----:B------:R-:W-:Y:S02]  /*1c7a0*/  R2UR UR30, R28 ;  /* 0x000000001c1e72ca */ /* 0x000fe400000e0000 */
[----:B------:R-:W-:Y:S02]  /*1c7b0*/  R2UR UR31, R29 ;  /* 0x000000001d1f72ca */ /* 0x000fe400000e0000 */
[----:B------:R-:W-:Y:S02]  /*1c7c0*/  R2UR UR6, R30 ;  /* 0x000000001e0672ca */ /* 0x000fe400000e0000 */
[----:B------:R-:W-:Y:S02]  /*1c7d0*/  R2UR UR7, R31 ;  /* 0x000000001f0772ca */ /* 0x000fe400000e0000 */
[----:B------:R-:W-:Y:S02]  /*1c7e0*/  F2FP.BF16.F32.PACK_AB R28, R33, R32 ;  /* 0x00000020211c723e */ /* 0x000fe400000010ff */
[----:B------:R-:W-:-:S02]  /*1c7f0*/  F2FP.BF16.F32.PACK_AB R30, R39, R34 ;  /* 0x00000022271e723e */ /* 0x000fc400000010ff */
[----:B------:R-:W-:Y:S02]  /*1c800*/  F2FP.BF16.F32.PACK_AB R29, R41, R38 ;  /* 0x00000026291d723e */ /* 0x000fe400000010ff */
[----:B------:R-:W-:-:S04]  /*1c810*/  F2FP.BF16.F32.PACK_AB R31, R124, R125 ;  /* 0x0000007d7c1f723e */ /* 0x000fc800000010ff */
[----:B------:R-:W-:-:S06]  /*1c820*/  WARPGROUP.ARRIVE ;  /* 0x00000000000079c5 */ /* 0x000fcc0000000000 */
[----:B------:R-:W-:Y:S01]  /*1c830*/  HGMMA.64x32x16.F32.BF16 R104, R28, gdesc[UR12].tnspB, R104, gsb0 ;  /* 0x4060000c1c687df0 */ /* 0x000fe20008001868 */
[----:B------:R-:W-:Y:S02]  /*1c840*/  VIADD R26, R56, 0x700 ;  /* 0x00000700381a7836 */ /* 0x000fe40000000000 */
[----:B------:R-:W-:-:S03]  /*1c850*/  IMAD.MOV.U32 R27, RZ, RZ, -0x7fffffe0 ;  /* 0x80000020ff1b7424 */ /* 0x000fc600078e00ff */
        /* <DEDUP_REMOVED lines=26> */
[----:B------:R-:W-:Y:S02]  /*1ca00*/  FSETP.GEU.AND P5, PT, R123, -126, PT ;  /* 0xc2fc00007b00780b */ /* 0x000fe40003fae000 */
[----:B------:R-:W-:Y:S02]  /*1ca10*/  WARPGROUP.DEPBAR.LE gsb0, 0x0 ;  /* 0x00008000000079c5 */ /* 0x000fe40000010000 */
[----:B------:R-:W-:-:S06]  /*1ca20*/  WARPGROUP.ARRIVE ;  /* 0x00000000000079c5 */ /* 0x000fcc0000000000 */
[----:B------:R-:W-:Y:S01]  /*1ca30*/  HGMMA.64x32x16.F32.BF16 R168, R28, gdesc[UR28].tnspB, R168, gsb0 ;  /* 0x4060001c1ca87df0 */ /* 0x000fe200080018a8 */
[----:B------:R-:W-:Y:S02]  /*1ca40*/  FSETP.GEU.AND P6, PT, R122, -126, PT ;  /* 0xc2fc00007a00780b */ /* 0x000fe40003fce000 */
[----:B------:R-:W-:Y:S02]  /*1ca50*/  FSETP.GEU.AND P3, PT, R12, -126, PT ;  /* 0xc2fc00000c00780b */ /* 0x000fe40003f6e000 */
[----:B------:R-:W-:Y:S01]  /*1ca60*/  FSETP.GEU.AND P4, PT, R131, -126, PT ;  /* 0xc2fc00008300780b */ /* 0x000fe20003f8e000 */
[----:B------:R-:W-:-:S08]  /*1ca70*/  @!P5 FMUL R123, R123, 0.5 ;  /* 0x3f0000007b7bd820 */ /* 0x000fd00000400000 */
[----:B------:R-:W-:Y:S02]  /*1ca80*/  @!P6 FMUL R122, R122, 0.5 ;  /* 0x3f0000007a7ae820 */ /* 0x000fe40000400000 */
[----:B------:R-:W-:Y:S02]  /*1ca90*/  @!P3 FMUL R12, R12, 0.5 ;  /* 0x3f0000000c0cb820 */ /* 0x000fe40000400000 */
[----:B------:R-:W-:Y:S01]  /*1caa0*/  @!P4 FMUL R131, R131, 0.5 ;  /* 0x3f0000008383c820 */ /* 0x000fe20000400000 */
[----:B------:R-:W1:Y:S08]  /*1cab0*/  MUFU.EX2 R123, R123 ;  /* 0x0000007b007b7308 */ /* 0x000e700000000800 */
[----:B------:R-:W2:Y:S08]  /*1cac0*/  MUFU.EX2 R122, R122 ;  /* 0x0000007a007a7308 */ /* 0x000eb00000000800 */
[----:B------:R-:W3:Y:S01]  /*1cad0*/  MUFU.EX2 R12, R12 ;  /* 0x0000000c000c7308 */ /* 0x000ee20000000800 */
[----:B------:R-:W-:-:S02]  /*1cae0*/  WARPGROUP.DEPBAR.LE gsb0, 0x0 ;  /* 0x00008000000079c5 */ /* 0x000fc40000010000 */
[----:B------:R-:W-:-:S05]  /*1caf0*/  WARPGROUP.ARRIVE ;  /* 0x00000000000079c5 */ /* 0x000fca0000000000 */
[----:B------:R-:W4:Y:S01]  /*1cb00*/  MUFU.EX2 R131, R131 ;  /* 0x0000008300837308 */ /* 0x000f220000000800 */
[----:B------:R-:W-:Y:S01]  /*1cb10*/  HGMMA.64x32x16.F32.BF16 R152, R28, gdesc[UR4].tnspB, R152, gsb0 ;  /* 0x406000041c987df0 */ /* 0x000fe20008001898 */
[----:B-1----:R-:W-:Y:S01]  /*1cb20*/  @!P5 FMUL R123, R123, R123 ;  /* 0x0000007b7b7bd220 */ /* 0x002fe20000400000 */
[----:B--2---:R-:W-:Y:S01]  /*1cb30*/  @!P6 FMUL R122, R122, R122 ;  /* 0x0000007a7a7ae220 */ /* 0x004fe20000400000 */
[----:B---3--:R-:W-:Y:S01]  /*1cb40*/  @!P3 FMUL R12, R12, R12 ;  /* 0x0000000c0c0cb220 */ /* 0x008fe20000400000 */
[----:B------:R-:W-:Y:S02]  /*1cb50*/  FSETP.GEU.AND P5, PT, R130, -126, PT ;  /* 0xc2fc00008200780b */ /* 0x000fe40003fae000 */
[----:B------:R-:W-:Y:S02]  /*1cb60*/  FSETP.GEU.AND P6, PT, R129, -126, PT ;  /* 0xc2fc00008100780b */ /* 0x000fe40003fce000 */
[----:B------:R-:W-:Y:S01]  /*1cb70*/  FSETP.GEU.AND P3, PT, R128, -126, PT ;  /* 0xc2fc00008000780b */ /* 0x000fe20003f6e000 */
[----:B----4-:R-:W-:Y:S01]  /*1cb80*/  @!P4 FMUL R131, R131, R131 ;  /* 0x000000838383c220 */ /* 0x010fe20000400000 */
        /* <DEDUP_REMOVED lines=9> */
[----:B------:R-:W-:-:S02]  /*1cc20*/  WARPGROUP.DEPBAR.LE gsb0, 0x0 ;  /* 0x00008000000079c5 */ /* 0x000fc40000010000 */
[----:B------:R-:W-:Y:S02]  /*1cc30*/  IMAD.MOV.U32 R29, RZ, RZ, -0x7fffffe0 ;  /* 0x80000020ff1d7424 */ /* 0x000fe400078e00ff */
[C---:B------:R-:W-:Y:S01]  /*1cc40*/  VIADD R28, R56.reuse, 0xb40 ;  /* 0x00000b40381c7836 */ /* 0x040fe20000000000 */
[----:B------:R-:W-:Y:S01]  /*1cc50*/  MOV R27, 0x80000020 ;  /* 0x80000020001b7802 */ /* 0x000fe20000000f00 */
[----:B------:R-:W-:Y:S01]  /*1cc60*/  VIADD R26, R56, 0x340 ;  /* 0x00000340381a7836 */ /* 0x000fe20000000000 */
[----:B------:R-:W-:Y:S01]  /*1cc70*/  R2UR UR7, R29 ;  /* 0x000000001d0772ca */ /* 0x000fe200000e0000 */
[----:B------:R-:W-:Y:S01]  /*1cc80*/  IMAD.MOV.U32 R29, RZ, RZ, -0x7fffffe0 ;  /* 0x80000020ff1d7424 */ /* 0x000fe200078e00ff */
[----:B------:R-:W-:Y:S01]  /*1cc90*/  R2UR UR6, R28 ;  /* 0x000000001c0672ca */ /* 0x000fe200000e0000 */
[----:B-1----:R-:W-:Y:S01]  /*1cca0*/  @!P5 FMUL R130, R130, R130 ;  /* 0x000000828282d220 */ /* 0x002fe20000400000 */
[----:B--2---:R-:W-:Y:S01]  /*1ccb0*/  @!P6 FMUL R129, R129, R129 ;  /* 0x000000818181e220 */ /* 0x004fe20000400000 */
[----:B---3--:R-:W-:Y:S01]  /*1ccc0*/  @!P3 FMUL R128, R128, R128 ;  /* 0x000000808080b220 */ /* 0x008fe20000400000 */
[----:B------:R-:W-:Y:S01]  /*1ccd0*/  IADD3 R28, R56, 0x1340, RZ ;  /* 0x00001340381c7810 */ /* 0x000fe20007ffe0ff */
[----:B----4-:R-:W-:Y:S01]  /*1cce0*/  @!P4 FMUL R127, R127, R127 ;  /* 0x0000007f7f7fc220 */ /* 0x010fe20000400000 */
[----:B------:R-:W-:-:S02]  /*1ccf0*/  R2UR UR10, R26 ;  /* 0x000000001a0a72ca */ /* 0x000fc400000e0000 */
[----:B------:R-:W-:Y:S02]  /*1cd00*/  R2UR UR11, R27 ;  /* 0x000000001b0b72ca */ /* 0x000fe400000e0000 */
[----:B------:R-:W-:Y:S02]  /*1cd10*/  R2UR UR22, R28 ;  /* 0x000000001c1672ca */ /* 0x000fe400000e0000 */
[----:B------:R-:W-:Y:S02]  /*1cd20*/  R2UR UR23, R29 ;  /* 0x000000001d1772ca */ /* 0x000fe400000e0000 */
        /* <DEDUP_REMOVED lines=13> */
[----:B------:R-:W-:Y:S01]  /*1ce00*/  IMAD.MOV.U32 R27, RZ, RZ, -0x7fffffe0 ;  /* 0x80000020ff1b7424 */ /* 0x000fe200078e00ff */
[----:B------:R-:W-:Y:S01]  /*1ce10*/  IADD3 R26, R56, 0xf40, RZ ;  /* 0x00000f40381a7810 */ /* 0x000fe20007ffe0ff */
        /* <DEDUP_REMOVED lines=14> */
[----:B------:R-:W-:Y:S02]  /*1cf00*/  R2UR UR27, R27 ;  /* 0x000000001b1b72ca */ /* 0x000fe400000e0000 */
[----:B------:R-:W-:Y:S02]  /*1cf10*/  FSETP.GEU.AND P5, PT, R16, -126, PT ;  /* 0xc2fc00001000780b */ /* 0x000fe40003fae000 */
[----:B------:R-:W-:Y:S02]  /*1cf20*/  FSETP.GEU.AND P3, PT, R17, -126, PT ;  /* 0xc2fc00001100780b */ /* 0x000fe40003f6e000 */
[----:B------:R-:W-:Y:S02]  /*1cf30*/  FSETP.GEU.AND P6, PT, R15, -126, PT ;  /* 0xc2fc00000f00780b */ /* 0x000fe40003fce000 */
[----:B------:R-:W-:Y:S01]  /*1cf40*/  FSETP.GEU.AND P4, PT, R19, -126, PT ;  /* 0xc2fc00001300780b */ /* 0x000fe20003f8e000 */
[----:B------:R-:W-:-:S02]  /*1cf50*/  WARPGROUP.DEPBAR.LE gsb0, 0x0 ;  /* 0x00008000000079c5 */ /* 0x000fc40000010000 */
[----:B------:R-:W-:-:S06]  /*1cf60*/  WARPGROUP.ARRIVE ;  /* 0x00000000000079c5 */ /* 0x000fcc0000000000 */
[----:B------:R-:W-:Y:S01]  /*1cf70*/  HGMMA.64x32x16.F32.BF16 R168, R28, gdesc[UR24].tnspB, R168, gsb0 ;  /* 0x406000181ca87df0 */ /* 0x000fe200080018a8 */
[----:B------:R-:W-:Y:S01]  /*1cf80*/  @!P5 FMUL R16, R16, 0.5 ;  /* 0x3f0000001010d820 */ /* 0x000fe20000400000 */
[----:B------:R-:W-:-:S03]  /*1cf90*/  @!P3 FMUL R17, R17, 0.5 ;  /* 0x3f0000001111b820 */ /* 0x000fc60000400000 */
[----:B------:R1:W2:Y:S01]  /*1cfa0*/  MUFU.EX2 R36, R16 ;  /* 0x0000001000247308 */ /* 0x0002a20000000800 */
[----:B------:R-:W-:Y:S01]  /*1cfb0*/  @!P6 FMUL R15, R15, 0.5 ;  /* 0x3f0000000f0fe820 */ /* 0x000fe20000400000 */
[----:B------:R-:W-:-:S06]  /*1cfc0*/  @!P4 FMUL R19, R19, 0.5 ;  /* 0x3f0000001313c820 */ /* 0x000fcc0000400000 */
[----:B------:R3:W4:Y:S01]  /*1cfd0*/  MUFU.EX2 R37, R17 ;  /* 0x0000001100257308 */ /* 0x0007220000000800 */
[----:B-1----:R-:W-:-:S04]  /*1cfe0*/  IADD3 R16, R56, 0x1b40, RZ ;  /* 0x00001b4038107810 */ /* 0x002fc80007ffe0ff */
[----:B------:R-:W-:Y:S02]  /*1cff0*/  R2UR UR30, R16 ;  /* 0x00000000101e72ca */ /* 0x000fe400000e0000 */
[----:B---3--:R-:W-:-:S04]  /*1d000*/  MOV R17, 0x80000020 ;  /* 0x8000002000117802 */ /* 0x008fc80000000f00 */
[----:B------:R-:W-:Y:S01]  /*1d010*/  R2UR UR31, R17 ;  /* 0x00000000111f72ca */ /* 0x000fe200000e0000 */
[----:B------:R-:W1:Y:S08]  /*1d020*/  MUFU.EX2 R44, R19 ;  /* 0x00000013002c7308 */ /* 0x000e700000000800 */
[----:B------:R-:W3:Y:S01]  /*1d030*/  MUFU.EX2 R15, R15 ;  /* 0x0000000f000f7308 */ /* 0x000ee20000000800 */
[----:B------:R-:W-:-:S02]  /*1d040*/  WARPGROUP.DEPBAR.LE gsb0, 0x0 ;  /* 0x00008000000079c5 */ /* 0x000fc40000010000 */
[----:B------:R-:W-:-:S06]  /*1d050*/  WARPGROUP.ARRIVE ;  /* 0x00000000000079c5 */ /* 0x000fcc0000000000 */
[----:B------:R-:W-:Y:S01]  /*1d060*/  HGMMA.64x32x16.F32.BF16 R152, R28, gdesc[UR28].tnspB, R152, gsb0 ;  /* 0x4060001c1c987df0 */ /* 0x000fe20008001898 */
[----:B--2---:R-:W-:Y:S01]  /*1d070*/  @!P5 FMUL R36, R36, R36 ;  /* 0x000000242424d220 */ /* 0x004fe20000400000 */
[----:B----4-:R-:W-:Y:S01]  /*1d080*/  @!P3 FMUL R37, R37, R37 ;  /* 0x000000252525b220 */ /* 0x010fe20000400000 */
[----:B-1----:R-:W-:Y:S01]  /*1d090*/  @!P4 FMUL R44, R44, R44 ;  /* 0x0000002c2c2cc220 */ /* 0x002fe20000400000 */
[----:B------:R-:W-:Y:S01]  /*1d0a0*/  FSETP.GEU.AND P5, PT, R4, -126, PT ;  /* 0xc2fc00000400780b */ /* 0x000fe20003fae000 */
[----:B---3--:R-:W-:Y:S01]  /*1d0b0*/  @!P6 FMUL R15, R15, R15 ;  /* 0x0000000f0f0fe220 */ /* 0x008fe20000400000 */
[----:B------:R-:W-:Y:S02]  /*1d0c0*/  FSETP.GEU.AND P3, PT, R13, -126, PT ;  /* 0xc2fc00000d00780b */ /* 0x000fe40003f6e000 */
        /* <DEDUP_REMOVED lines=10> */
[----:B------:R-:W-:-:S02]  /*1d170*/  VIADD R16, R56, 0x380 ;  /* 0x0000038038107836 */ /* 0x000fc40000000000 */
[----:B------:R-:W-:Y:S02]  /*1d180*/  IMAD.MOV.U32 R17, RZ, RZ, -0x7fffffe0 ;  /* 0x80000020ff117424 */ /* 0x000fe400078e00ff */
[----:B-1----:R-:W-:Y:S01]  /*1d190*/  @!P5 FMUL R4, R4, R4 ;  /* 0x000000040404d220 */ /* 0x002fe20000400000 */
[----:B--2---:R-:W-:Y:S01]  /*1d1a0*/  @!P6 FMUL R45, R45, R45 ;  /* 0x0000002d2d2de220 */ /* 0x004fe20000400000 */
[----:B------:R-:W-:Y:S01]  /*1d1b0*/  R2UR UR6, R16 ;  /* 0x00000000100672ca */ /* 0x000fe200000e0000 */
[----:B---3--:R-:W-:Y:S01]  /*1d1c0*/  @!P3 FMUL R13, R13, R13 ;  /* 0x0000000d0d0db220 */ /* 0x008fe20000400000 */
[----:B------:R-:W-:Y:S01]  /*1d1d0*/  R2UR UR7, R17 ;  /* 0x00000000110772ca */ /* 0x000fe200000e0000 */
[----:B------:R-:W-:Y:S02]  /*1d1e0*/  WARPGROUP.DEPBAR.LE gsb0, 0x0 ;  /* 0x00008000000079c5 */ /* 0x000fe40000010000 */
[----:B----4-:R-:W-:Y:S01]  /*1d1f0*/  @!P4 FMUL R14, R14, R14 ;  /* 0x0000000e0e0ec220 */ /* 0x010fe20000400000 */
[----:B------:R-:W-:-:S02]  /*1d200*/  F2FP.BF16.F32.PACK_AB R28, R15, R36 ;  /* 0x000000240f1c723e */ /* 0x000fc400000010ff */
[----:B------:R-:W-:Y:S02]  /*1d210*/  F2FP.BF16.F32.PACK_AB R30, R44, R37 ;  /* 0x000000252c1e723e */ /* 0x000fe400000010ff */
[----:B------:R-:W-:Y:S02]  /*1d220*/  F2FP.BF16.F32.PACK_AB R29, R45, R4 ;  /* 0x000000042d1d723e */ /* 0x000fe400000010ff */
        /* <DEDUP_REMOVED lines=41> */
[----:B------:R-:W-:Y:S02]  /*1d4c0*/  R2UR UR7, R17 ;  /* 0x00000000110772ca */ /* 0x000fe400000e0000 */
[----:B------:R-:W-:Y:S02]  /*1d4d0*/  FSETP.GEU.AND P6, PT, R21, -126, PT ;  /* 0xc2fc00001500780b */ /* 0x000fe40003fce000 */
[----:B------:R-:W-:Y:S02]  /*1d4e0*/  FSETP.GEU.AND P3, PT, R20, -126, PT ;  /* 0xc2fc00001400780b */ /* 0x000fe40003f6e000 */
[----:B------:R-:W-:Y:S02]  /*1d4f0*/  FSETP.GEU.AND P5, PT, R22, -126, PT ;  /* 0xc2fc00001600780b */ /* 0x000fe40003fae000 */
[----:B------:R-:W-:-:S07]  /*1d500*/  FSETP.GEU.AND P4, PT, R25, -126, PT ;  /* 0xc2fc00001900780b */ /* 0x000fce0003f8e000 */
[----:B------:R-:W-:Y:S02]  /*1d510*/  @!P6 FMUL R21, R21, 0.5 ;  /* 0x3f0000001515e820 */ /* 0x000fe40000400000 */
[----:B------:R-:W-:Y:S02]  /*1d520*/  @!P3 FMUL R20, R20, 0.5 ;  /* 0x3f0000001414b820 */ /* 0x000fe40000400000 */
[----:B------:R-:W-:Y:S02]  /*1d530*/  @!P5 FMUL R22, R22, 0.5 ;  /* 0x3f0000001616d820 */ /* 0x000fe40000400000 */
[----:B------:R-:W-:Y:S01]  /*1d540*/  @!P4 FMUL R25, R25, 0.5 ;  /* 0x3f0000001919c820 */ /* 0x000fe20000400000 */
[----:B------:R-:W-:Y:S02]  /*1d550*/  WARPGROUP.DEPBAR.LE gsb0, 0x0 ;  /* 0x00008000000079c5 */ /* 0x000fe40000010000 */
[----:B------:R-:W-:-:S06]  /*1d560*/  WARPGROUP.ARRIVE ;  /* 0x00000000000079c5 */ /* 0x000fcc0000000000 */
[----:B------:R-:W-:Y:S01]  /*1d570*/  HGMMA.64x32x16.F32.BF16 R152, R28, gdesc[UR4].tnspB, R152, gsb0 ;  /* 0x406000041c987df0 */ /* 0x000fe20008001898 */
[----:B------:R-:W1:Y:S08]  /*1d580*/  MUFU.EX2 R21, R21 ;  /* 0x0000001500157308 */ /* 0x000e700000000800 */
[----:B------:R-:W2:Y:S08]  /*1d590*/  MUFU.EX2 R20, R20 ;  /* 0x0000001400147308 */ /* 0x000eb00000000800 */
[----:B------:R-:W3:Y:S08]  /*1d5a0*/  MUFU.EX2 R22, R22 ;  /* 0x0000001600167308 */ /* 0x000ef00000000800 */
[----:B------:R-:W4:Y:S01]  /*1d5b0*/  MUFU.EX2 R47, R25 ;  /* 0x00000019002f7308 */ /* 0x000f220000000800 */
[----:B-1----:R-:W-:Y:S01]  /*1d5c0*/  @!P6 FMUL R21, R21, R21 ;  /* 0x000000151515e220 */ /* 0x002fe20000400000 */
[----:B--2---:R-:W-:Y:S01]  /*1d5d0*/  @!P3 FMUL R20, R20, R20 ;  /* 0x000000141414b220 */ /* 0x004fe20000400000 */
[----:B------:R-:W-:-:S02]  /*1d5e0*/  FSETP.GEU.AND P6, PT, R23, -126, PT ;  /* 0xc2fc00001700780b */ /* 0x000fc40003fce000 */
[----:B------:R-:W-:Y:S01]  /*1d5f0*/  FSETP.GEU.AND P3, PT, R11, -126, PT ;  /* 0xc2fc00000b00780b */ /* 0x000fe20003f6e000 */
[----:B---3--:R-:W-:Y:S01]  /*1d600*/  @!P5 FMUL R22, R22, R22 ;  /* 0x000000161616d220 */ /* 0x008fe20000400000 */
[----:B------:R-:W-:Y:S01]  /*1d610*/  FSETP.GEU.AND P5, PT, R24, -126, PT ;  /* 0xc2fc00001800780b */ /* 0x000fe20003fae000 */
[----:B----4-:R-:W-:Y:S01]  /*1d620*/  @!P4 FMUL R47, R47, R47 ;  /* 0x0000002f2f2fc220 */ /* 0x010fe20000400000 */
[----:B------:R-:W-:-:S07]  /*1d630*/  FSETP.GEU.AND P4, PT, R5, -126, PT ;  /* 0xc2fc00000500780b */ /* 0x000fce0003f8e000 */
[----:B------:R-:W-:Y:S02]  /*1d640*/  @!P6 FMUL R23, R23, 0.5 ;  /* 0x3f0000001717e820 */ /* 0x000fe40000400000 */
[----:B------:R-:W-:Y:S02]  /*1d650*/  @!P3 FMUL R11, R11, 0.5 ;  /* 0x3f0000000b0bb820 */ /* 0x000fe40000400000 */
[----:B------:R-:W-:Y:S01]  /*1d660*/  @!P5 FMUL R24, R24, 0.5 ;  /* 0x3f0000001818d820 */ /* 0x000fe20000400000 */
[----:B------:R-:W-:-:S03]  /*1d670*/  WARPGROUP.DEPBAR.LE gsb0, 0x0 ;  /* 0x00008000000079c5 */ /* 0x000fc60000010000 */
[----:B------:R-:W1:Y:S01]  /*1d680*/  MUFU.EX2 R46, R24 ;  /* 0x00000018002e7308 */ /* 0x000e620000000800 */
[----:B------:R-:W-:-:S07]  /*1d690*/  @!P4 FMUL R5, R5, 0.5 ;  /* 0x3f0000000505c820 */ /* 0x000fce0000400000 */
[----:B------:R-:W2:Y:S08]  /*1d6a0*/  MUFU.EX2 R23, R23 ;  /* 0x0000001700177308 */ /* 0x000eb00000000800 */
[----:B------:R-:W3:Y:S08]  /*1d6b0*/  MUFU.EX2 R11, R11 ;  /* 0x0000000b000b7308 */ /* 0x000ef00000000800 */
[----:B------:R-:W4:Y:S01]  /*1d6c0*/  MUFU.EX2 R28, R5 ;  /* 0x00000005001c7308 */ /* 0x000f220000000800 */
[----:B------:R-:W-:-:S02]  /*1d6d0*/  VIADD R16, R56, 0x3c0 ;  /* 0x000003c038107836 */ /* 0x000fc40000000000 */
[----:B------:R-:W-:Y:S02]  /*1d6e0*/  IMAD.MOV.U32 R17, RZ, RZ, -0x7fffffe0 ;  /* 0x80000020ff117424 */ /* 0x000fe400078e00ff */
[----:B-1----:R-:W-:Y:S01]  /*1d6f0*/  @!P5 FMUL R46, R46, R46 ;  /* 0x0000002e2e2ed220 */ /* 0x002fe20000400000 */
[----:B------:R-:W-:Y:S02]  /*1d700*/  VIADD R24, R56, 0x17c0 ;  /* 0x000017c038187836 */ /* 0x000fe40000000000 */
[----:B--2---:R-:W-:Y:S01]  /*1d710*/  @!P6 FMUL R23, R23, R23 ;  /* 0x000000171717e220 */ /* 0x004fe20000400000 */
[----:B------:R-:W-:Y:S02]  /*1d720*/  IMAD.MOV.U32 R25, RZ, RZ, -0x7fffffe0 ;  /* 0x80000020ff197424 */ /* 0x000fe400078e00ff */
[----:B---3--:R-:W-:Y:S01]  /*1d730*/  @!P3 FMUL R11, R11, R11 ;  /* 0x0000000b0b0bb220 */ /* 0x008fe20000400000 */
[----:B------:R-:W-:Y:S02]  /*1d740*/  R2UR UR6, R16 ;  /* 0x00000000100672ca */ /* 0x000fe400000e0000 */
[----:B------:R-:W-:Y:S01]  /*1d750*/  R2UR UR7, R17 ;  /* 0x00000000110772ca */ /* 0x000fe200000e0000 */
[----:B----4-:R-:W-:Y:S01]  /*1d760*/  @!P4 FMUL R28, R28, R28 ;  /* 0x0000001c1c1cc220 */ /* 0x010fe20000400000 */
[----:B------:R-:W-:-:S02]  /*1d770*/  R2UR UR26, R24 ;  /* 0x00000000181a72ca */ /* 0x000fc400000e0000 */
[----:B------:R-:W-:Y:S02]  /*1d780*/  R2UR UR27, R25 ;  /* 0x00000000191b72ca */ /* 0x000fe400000e0000 */
[----:B------:R-:W-:Y:S02]  /*1d790*/  F2FP.BF16.F32.PACK_AB R24, R21, R22 ;  /* 0x000000161518723e */ /* 0x000fe400000010ff */
        /* <DEDUP_REMOVED lines=34> */
[----:B------:R-:W-:Y:S01]  /*1d9c0*/  MOV R57, 0x80000020 ;  /* 0x8000002000397802 */ /* 0x000fe20000000f00 */
[----:B------:R-:W-:Y:S02]  /*1d9d0*/  WARPGROUP.DEPBAR.LE gsb0, 0x0 ;  /* 0x00008000000079c5 */ /* 0x000fe40000010000 */
[----:B------:R-:W-:-:S06]  /*1d9e0*/  WARPGROUP.ARRIVE ;  /* 0x00000000000079c5 */ /* 0x000fcc0000000000 */
[----:B------:R-:W-:Y:S01]  /*1d9f0*/  HGMMA.64x32x16.F32.BF16 R168, R24, gdesc[UR24].tnspB, R168, gsb0 ;  /* 0x4060001818a87df0 */ /* 0x000fe200080018a8 */
[----:B------:R-:W-:Y:S01]  /*1da00*/  FADD R35, R40, R35 ;  /* 0x0000002328237221 */ /* 0x000fe20000000000 */
[----:B------:R-:W-:Y:S01]  /*1da10*/  R2UR UR30, R56 ;  /* 0x00000000381e72ca */ /* 0x000fe200000e0000 */
[----:B------:R-:W-:Y:S01]  /*1da20*/  FADD R43, R43, R42 ;  /* 0x0000002a2b2b7221 */ /* 0x000fe20000000000 */
[----:B------:R-:W-:Y:S01]  /*1da30*/  R2UR UR31, R57 ;  /* 0x00000000391f72ca */ /* 0x000fe200000e0000 */
[----:B------:R-:W-:Y:S02]  /*1da40*/  FADD R38, R35, R38 ;  /* 0x0000002623267221 */ /* 0x000fe40000000000 */
[----:B------:R-:W-:Y:S02]  /*1da50*/  FADD R32, R43, R32 ;  /* 0x000000202b207221 */ /* 0x000fe40000000000 */
[----:B------:R-:W-:Y:S02]  /*1da60*/  FADD R38, R38, R41 ;  /* 0x0000002926267221 */ /* 0x000fe40000000000 */
[----:B------:R-:W-:-:S02]  /*1da70*/  FADD R33, R32, R33 ;  /* 0x0000002120217221 */ /* 0x000fc40000000000 */
[----:B------:R-:W-:Y:S02]  /*1da80*/  FADD R125, R38, R125 ;  /* 0x0000007d267d7221 */ /* 0x000fe40000000000 */
[----:B------:R-:W-:Y:S02]  /*1da90*/  FADD R34, R33, R34 ;  /* 0x0000002221227221 */ /* 0x000fe40000000000 */
[----:B------:R-:W-:Y:S02]  /*1daa0*/  FADD R125, R125, R124 ;  /* 0x0000007c7d7d7221 */ /* 0x000fe40000000000 */
[----:B------:R-:W-:Y:S02]  /*1dab0*/  FADD R34, R34, R39 ;  /* 0x0000002722227221 */ /* 0x000fe40000000000 */
[----:B------:R-:W-:Y:S02]  /*1dac0*/  FADD R130, R125, R130 ;  /* 0x000000827d827221 */ /* 0x000fe40000000000 */
[----:B------:R-:W-:-:S02]  /*1dad0*/  FADD R123, R34, R123 ;  /* 0x0000007b227b7221 */ /* 0x000fc40000000000 */
[----:B------:R-:W-:Y:S02]  /*1dae0*/  FADD R129, R130, R129 ;  /* 0x0000008182817221 */ /* 0x000fe40000000000 */
        /* <DEDUP_REMOVED lines=16> */
[----:B------:R-:W-:Y:S02]  /*1dbf0*/  SEL R12, R134, RZ, P2 ;  /* 0x000000ff860c7207 */ /* 0x000fe40001000000 */
[----:B------:R-:W-:Y:S01]  /*1dc00*/  FADD R13, R13, R46 ;  /* 0x0000002e0d0d7221 */ /* 0x000fe20000000000 */
[----:B------:R-:W-:Y:S01]  /*1dc10*/  FADD R22, R37, R22 ;  /* 0x0000001625167221 */ /* 0x000fe20000000000 */
[----:B------:R-:W-:Y:S02]  /*1dc20*/  LEA R5, R12, UR39, 0x3 ;  /* 0x000000270c057c11 */ /* 0x000fe4000f8e18ff */
[----:B------:R-:W-:Y:S01]  /*1dc30*/  FADD R13, R13, R23 ;  /* 0x000000170d0d7221 */ /* 0x000fe20000000000 */
[----:B------:R-:W-:Y:S01]  /*1dc40*/  FADD R22, R22, R21 ;  /* 0x0000001516167221 */ /* 0x000fe20000000000 */
[----:B------:R-:W-:Y:S01]  /*1dc50*/  PRMT R5, RZ, 0x654, R5 ;  /* 0x00000654ff057816 */ /* 0x000fe20000000005 */
[----:B------:R1:W-:Y:S01]  /*1dc60*/  STL.64 [R1], R104 ;  /* 0x0000006801007387 */ /* 0x0003e20000100a00 */
[----:B------:R-:W-:Y:S01]  /*1dc70*/  FADD R13, R13, R28 ;  /* 0x0000001c0d0d7221 */ /* 0x000fe20000000000 */
[----:B------:R-:W-:-:S02]  /*1dc80*/  FADD R47, R22, R47 ;  /* 0x0000002f162f7221 */ /* 0x000fc40000000000 */
[----:B------:R1:W-:Y:S01]  /*1dc90*/  STL.64 [R1+0x8], R106 ;  /* 0x0000086a01007387 */ /* 0x0003e20000100a00 */
[----:B------:R-:W-:-:S03]  /*1dca0*/  FADD R4, R13, R11 ;  /* 0x0000000b0d047221 */ /* 0x000fc60000000000 */
[----:B------:R1:W-:Y:S04]  /*1dcb0*/  STL.64 [R1+0x10], R108 ;  /* 0x0000106c01007387 */ /* 0x0003e80000100a00 */
[----:B------:R1:W-:Y:S04]  /*1dcc0*/  STL.64 [R1+0x18], R110 ;  /* 0x0000186e01007387 */ /* 0x0003e80000100a00 */
[----:B------:R1:W-:Y:S01]  /*1dcd0*/  STL.64 [R1+0x20], R112 ;  /* 0x0000207001007387 */ /* 0x0003e20000100a00 */
[----:B------:R-:W-:Y:S02]  /*1dce0*/  WARPGROUP.DEPBAR.LE gsb0, 0x0 ;  /* 0x00008000000079c5 */ /* 0x000fe40000010000 */
[----:B------:R2:W-:Y:S01]  /*1dcf0*/  SYNCS.ARRIVE.TRANS64.RED.A1T0 RZ, [R5+URZ], RZ ;  /* 0x000000ff05ff79a7 */ /* 0x0005e2000810043f */
[----:B------:R1:W-:Y:S04]  /*1dd00*/  STL.64 [R1+0x28], R114 ;  /* 0x0000287201007387 */ /* 0x0003e80000100a00 */
[----:B------:R1:W-:Y:S01]  /*1dd10*/  STL.64 [R1+0x30], R116 ;  /* 0x0000307401007387 */ /* 0x0003e20000100a00 */
[----:B--2---:R-:W-:-:S03]  /*1dd20*/  FADD R5, R47, R20 ;  /* 0x000000142f057221 */ /* 0x004fc60000000000 */
[----:B------:R1:W-:Y:S04]  /*1dd30*/  STL.64 [R1+0x38], R118 ;  /* 0x0000387601007387 */ /* 0x0003e80000100a00 */
[----:B------:R1:W-:Y:S04]  /*1dd40*/  STL [R1+0xe4], R4 ;  /* 0x0000e40401007387 */ /* 0x0003e80000100800 */
[----:B------:R1:W-:Y:S01]  /*1dd50*/  STL [R1+0xd8], R5 ;  /* 0x0000d80501007387 */ /* 0x0003e20000100800 */
[----:B------:R-:W-:Y:S05]  /*1dd60*/  @P1 BRA `(.L_x_46) ;  /* 0x0000000400501947 */ /* 0x000fea0003800000 */
[----:B-----5:R-:W-:Y:S01]  /*1dd70*/  ISETP.LT.OR P1, PT, R9, 0x1, !P0 ;  /* 0x000000010900780c */ /* 0x020fe20004721670 */
[----:B------:R-:W-:-:S12]  /*1dd80*/  BSSY B0, `(.L_x_47) ;  /* 0x0000051000007945 */ /* 0x000fd80003800000 */
[----:B------:R-:W-:Y:S05]  /*1dd90*/  @P1 BRA `(.L_x_48) ;  /* 0x00000004003c1947 */ /* 0x000fea0003800000 */
[----:B------:R-:W2:Y:S01]  /*1dda0*/  S2R R249, SR_TID.X ;  /* 0x0000000000f97919 */ /* 0x000ea20000002100 */
[----:B------:R-:W-:Y:S02]  /*1ddb0*/  MOV R16, 0x400 ;  /* 0x0000040000107802 */ /* 0x000fe40000000f00 */
[----:B-1----:R-:W-:Y:S01]  /*1ddc0*/  SHF.L.U32 R5, R10, 0x1f, RZ ;  /* 0x0000001f0a057819 */ /* 0x002fe200000006ff */
[----:B------:R-:W1:Y:S01]  /*1ddd0*/  S2R R17, SR_CgaCtaId ;  /* 0x0000000000117919 */ /* 0x000e620000008800 */
[----:B--2---:R-:W-:-:S04]  /*1dde0*/  SHF.R.S32.HI R18, RZ, 0x1f, R249 ;  /* 0x0000001fff127819 */ /* 0x004fc800000114f9 */
[----:B------:R-:W-:Y:S02]  /*1ddf0*/  LEA.HI R18, R18, R249, RZ, 0x7 ;  /* 0x000000f912127211 */ /* 0x000fe400078f38ff */
[----:B-1----:R-:W-:Y:S02]  /*1de00*/  LEA R16, R17, R16, 0x18 ;  /* 0x0000001011107211 */ /* 0x002fe400078ec0ff */
[----:B------:R-:W-:Y:S02]  /*1de10*/  LOP3.LUT R18, R18, 0xffffff80, RZ, 0xc0, !PT ;  /* 0xffffff8012127812 */ /* 0x000fe400078ec0ff */
[----:B------:R-:W-:-:S03]  /*1de20*/  LEA R4, R6, R16, 0x3 ;  /* 0x0000001006047211 */ /* 0x000fc600078e18ff */
[----:B------:R-:W-:-:S05]  /*1de30*/  IMAD.IADD R18, R249, 0x1, -R18 ;  /* 0x00000001f9127824 */ /* 0x000fca00078e0a12 */
[----:B------:R-:W-:-:S13]  /*1de40*/  ISETP.NE.AND P2, PT, R18, RZ, PT ;  /* 0x000000ff1200720c */ /* 0x000fda0003f45270 */
.L_x_49:
        /* <DEDUP_REMOVED lines=12> */
.L_x_50:
[----:B------:R-:W2:Y:S01]  /*1df10*/  LDL.LU R11, [R1+0x80] ;  /* 0x00008000010b7983 */ /* 0x000ea20000300800 */
[----:B-1----:R-:W-:Y:S01]  /*1df20*/  MOV R5, 0x400 ;  /* 0x0000040000057802 */ /* 0x002fe20000000f00 */
        /* <DEDUP_REMOVED lines=40> */
[----:B------:R-:W-:Y:S01]  /*1e1b0*/  VIADD R11, R11, 0x1 ;  /* 0x000000010b0b7836 */ /* 0x000fe20000000000 */
        /* <DEDUP_REMOVED lines=13> */
.L_x_48:
[----:B--2---:R-:W-:Y:S05]  /*1e290*/  BSYNC B0 ;  /* 0x0000000000007941 */ /* 0x004fea0003800000 */
.L_x_47:
[----:B------:R-:W-:-:S07]  /*1e2a0*/  IADD3 R9, R9, -0x1, RZ ;  /* 0xffffffff09097810 */ /* 0x000fce0007ffe0ff */
.L_x_46:
[----:B-1----:R-:W2:Y:S01]  /*1e2b0*/  LDL.LU R5, [R1+0xec] ;  /* 0x0000ec0001057983 */ /* 0x002ea20000300800 */
[----:B------:R-:W-:Y:S01]  /*1e2c0*/  VIADD R4, R133, 0x1 ;  /* 0x0000000185047836 */ /* 0x000fe20000000000 */
[----:B------:R-:W-:Y:S01]  /*1e2d0*/  IADD3 R12, R12, 0x1, RZ ;  /* 0x000000010c0c7810 */ /* 0x000fe20007ffe0ff */
[----:B------:R-:W-:Y:S01]  /*1e2e0*/  IMAD.MOV.U32 R11, RZ, RZ, R8 ;  /* 0x000000ffff0b7224 */ /* 0x000fe200078e0008 */
[----:B------:R-:W-:Y:S02]  /*1e2f0*/  IADD3 R0, R0, 0x100, RZ ;  /* 0x0000010000007810 */ /* 0x000fe40007ffe0ff */
[----:B------:R-:W-:Y:S02]  /*1e300*/  ISETP.NE.AND P1, PT, R4, 0x4, PT ;  /* 0x000000040400780c */ /* 0x000fe40003f25270 */
[----:B------:R-:W-:Y:S02]  /*1e310*/  ISETP.NE.AND P2, PT, R12, 0x4, PT ;  /* 0x000000040c00780c */ /* 0x000fe40003f45270 */
[----:B------:R-:W-:-:S02]  /*1e320*/  SEL R13, RZ, 0x1, P1 ;  /* 0x00000001ff0d7807 */ /* 0x000fc40000800000 */
[----:B------:R-:W-:Y:S02]  /*1e330*/  SEL R4, R4, RZ, P1 ;  /* 0x000000ff04047207 */ /* 0x000fe40000800000 */
[----:B------:R-:W-:Y:S02]  /*1e340*/  LOP3.LUT R13, R144, R13, RZ, 0x3c, !PT ;  /* 0x0000000d900d7212 */ /* 0x000fe400078e3cff */
[----:B------:R-:W-:Y:S01]  /*1e350*/  SEL R12, R12, RZ, P2 ;  /* 0x000000ff0c0c7207 */ /* 0x000fe20001000000 */
[C---:B--2---:R-:W-:Y:S01]  /*1e360*/  VIADD R14, R5.reuse, 0xffffffff ;  /* 0xffffffff050e7836 */ /* 0x044fe20000000000 */
[----:B------:R-:W-:Y:S02]  /*1e370*/  ISETP.GT.AND P3, PT, R5, 0x1, PT ;  /* 0x000000010500780c */ /* 0x000fe40003f64270 */
[----:B------:R-:W-:Y:S02]  /*1e380*/  MOV R5, R7 ;  /* 0x0000000700057202 */ /* 0x000fe40000000f00 */
[----:B------:R2:W-:Y:S09]  /*1e390*/  STL [R1+0xec], R14 ;  /* 0x0000ec0e01007387 */ /* 0x0005f20000100800 */
[----:B------:R-:W-:Y:S05]  /*1e3a0*/  @P3 BRA `(.L_x_51) ;  /* 0xffffff50007c3947 */ /* 0x000fea000383ffff */
.L_x_37:
[----:B------:R-:W3:Y:S04]  /*1e3b0*/  LDL.LU R15, [R1+0xd8] ;  /* 0x0000d800010f7983 */ /* 0x000ee80000300800 */
[----:B--2---:R-:W2:Y:S01]  /*1e3c0*/  LDL.LU R14, [R1+0xe4] ;  /* 0x0000e400010e7983 */ /* 0x004ea20000300800 */
[----:B------:R-:W-:Y:S05]  /*1e3d0*/  WARPSYNC.ALL ;  /* 0x0000000000007948 */ /* 0x000fea0003800000 */
[----:B------:R-:W-:Y:S01]  /*1e3e0*/  BSSY B0, `(.L_x_52) ;  /* 0x0000025000007945 */ /* 0x000fe20003800000 */
[----:B------:R-:W-:Y:S01]  /*1e3f0*/  IMAD.MOV.U32 R4, RZ, RZ, 0x7f800000 ;  /* 0x7f800000ff047424 */ /* 0x000fe200078e00ff */
[----:B-----5:R-:W-:-:S02]  /*1e400*/  MOV R10, 0x3f800000 ;  /* 0x3f800000000a7802 */ /* 0x020fc40000000f00 */
[----:B------:R-:W-:Y:S01]  /*1e410*/  MOV R5, 0x7f800000 ;  /* 0x7f80000000057802 */ /* 0x000fe20000000f00 */
[----:B---3--:R-:W3:Y:S04]  /*1e420*/  SHFL.BFLY PT, R0, R15, 0x1, 0x1f ;  /* 0x0c201f000f007f89 */ /* 0x008ee800000e0000 */
[----:B--2---:R-:W2:Y:S01]  /*1e430*/  SHFL.BFLY PT, R2, R14, 0x1, 0x1f ;  /* 0x0c201f000e027f89 */ /* 0x004ea200000e0000 */
[----:B---3--:R-:W-:Y:S01]  /*1e440*/  FADD R0, R0, R15 ;  /* 0x0000000f00007221 */ /* 0x008fe20000000000 */
[----:B--2---:R-:W-:-:S04]  /*1e450*/  FADD R16, R2, R14 ;  /* 0x0000000e02107221 */ /* 0x004fc80000000000 */
[----:B------:R-:W2:Y:S01]  /*1e460*/  SHFL.BFLY PT, R3, R0, 0x2, 0x1f ;  /* 0x0c401f0000037f89 */ /* 0x000ea200000e0000 */
[----:B------:R-:W-:-:S03]  /*1e470*/  IMAD.MOV.U32 R2, RZ, RZ, 0x3f800000 ;  /* 0x3f800000ff027424 */ /* 0x000fc600078e00ff */
[----:B------:R-:W3:Y:S01]  /*1e480*/  SHFL.BFLY PT, R17, R16, 0x2, 0x1f ;  /* 0x0c401f0010117f89 */ /* 0x000ee200000e0000 */
[C---:B--2---:R-:W-:Y:S01]  /*1e490*/  FSETP.NE.AND P0, PT, R0.reuse, -R3, PT ;  /* 0x800000030000720b */ /* 0x044fe20003f05000 */
[----:B------:R-:W-:Y:S01]  /*1e4a0*/  FADD R9, R0, R3 ;  /* 0x0000000300097221 */ /* 0x000fe20000000000 */
[----:B---3--:R-:W-:-:S11]  /*1e4b0*/  FADD R6, R16, R17 ;  /* 0x0000001110067221 */ /* 0x008fd60000000000 */
[----:B------:R-:W-:Y:S05]  /*1e4c0*/  @!P0 BRA `(.L_x_53) ;  /* 0x0000000000588947 */ /* 0x000fea0003800000 */
[----:B------:R-:W-:Y:S01]  /*1e4d0*/  VIADD R0, R9, 0x1800000 ;  /* 0x0180000009007836 */ /* 0x000fe20000000000 */
[----:B------:R-:W-:Y:S04]  /*1e4e0*/  BSSY B1, `(.L_x_54) ;  /* 0x000000d000017945 */ /* 0x000fe80003800000 */
[----:B------:R-:W-:-:S04]  /*1e4f0*/  LOP3.LUT R0, R0, 0x7f800000, RZ, 0xc0, !PT ;  /* 0x7f80000000007812 */ /* 0x000fc800078ec0ff */
[----:B------:R-:W-:-:S13]  /*1e500*/  ISETP.GT.U32.AND P0, PT, R0, 0x1ffffff, PT ;  /* 0x01ffffff0000780c */ /* 0x000fda0003f04070 */
[----:B------:R-:W-:Y:S05]  /*1e510*/  @P0 BRA `(.L_x_55) ;  /* 0x0000000000140947 */ /* 0x000fea0003800000 */
[----:B------:R-:W-:Y:S02]  /*1e520*/  MOV R2, R9 ;  /* 0x0000000900027202 */ /* 0x000fe40000000f00 */
[----:B------:R-:W-:-:S07]  /*1e530*/  MOV R15, 0x1e550 ;  /* 0x0001e550000f7802 */ /* 0x000fce0000000f00 */
[----:B-1----:R-:W-:Y:S05]  /*1e540*/  CALL.REL.NOINC `($__internal_0_$__cuda_sm20_rcp_rn_f32_slowpath) ;  /* 0x0000002400a87944 */ /* 0x002fea0003c00000 */
[----:B------:R-:W-:Y:S01]  /*1e550*/  IMAD.MOV.U32 R2, RZ, RZ, R0 ;  /* 0x000000ffff027224 */ /* 0x000fe200078e0000 */
[----:B------:R-:W-:Y:S06]  /*1e560*/  BRA `(.L_x_56) ;  /* 0x0000000000107947 */ /* 0x000fec0003800000 */
.L_x_55:
[----:B------:R-:W2:Y:S02]  /*1e570*/  MUFU.RCP R2, R9 ;  /* 0x0000000900027308 */ /* 0x000ea40000001000 */
[----:B--2---:R-:W-:-:S04]  /*1e580*/  FFMA R0, R9, R2, -1 ;  /* 0xbf80000009007423 */ /* 0x004fc80000000002 */
[----:B------:R-:W-:-:S04]  /*1e590*/  FADD.FTZ R3, -R0, -RZ ;  /* 0x800000ff00037221 */ /* 0x000fc80000010100 */
[----:B------:R-:W-:-:S07]  /*1e5a0*/  FFMA R2, R2, R3, R2 ;  /* 0x0000000302027223 */ /* 0x000fce0000000002 */
.L_x_56:
[----:B------:R-:W-:Y:S05]  /*1e5b0*/  BSYNC B1 ;  /* 0x0000000000017941 */ /* 0x000fea0003800000 */
.L_x_54:
[----:B------:R-:W-:Y:S01]  /*1e5c0*/  FSETP.GEU.AND P0, PT, |R9|, 1.175494350822287508e-38, PT ;  /* 0x008000000900780b */ /* 0x000fe20003f0e200 */
[----:B------:R-:W-:-:S12]  /*1e5d0*/  ULDC UR4, c[0x0][0x600] ;  /* 0x0001800000047ab9 */ /* 0x000fd80000000800 */
[----:B------:R-:W-:-:S04]  /*1e5e0*/  @!P0 FMUL R9, R9, 16777216 ;  /* 0x4b80000009098820 */ /* 0x000fc80000400000 */
[----:B------:R-:W2:Y:S02]  /*1e5f0*/  MUFU.LG2 R0, R9 ;  /* 0x0000000900007308 */ /* 0x000ea40000000c00 */
[----:B--2---:R-:W-:-:S04]  /*1e600*/  @!P0 FADD R0, R0, -24 ;  /* 0xc1c0000000008421 */ /* 0x004fc80000000000 */
[----:B------:R-:W-:-:S04]  /*1e610*/  FMUL R5, R0, 0.69314718246459960938 ;  /* 0x3f31721800057820 */ /* 0x000fc80000400000 */
[----:B------:R-:W-:-:S07]  /*1e620*/  FFMA R5, R8, UR4, R5 ;  /* 0x0000000408057c23 */ /* 0x000fce0008000005 */
.L_x_53:
[----:B------:R-:W-:Y:S05]  /*1e630*/  BSYNC B0 ;  /* 0x0000000000007941 */ /* 0x000fea0003800000 */
.L_x_52:
[----:B------:R-:W2:Y:S01]  /*1e640*/  LDL.LU R14, [R1] ;  /* 0x00000000010e7983 */ /* 0x000ea20000300800 */
[----:B------:R-:W-:-:S03]  /*1e650*/  ULDC UR4, c[0x0][0x608] ;  /* 0x0001820000047ab9 */ /* 0x000fc60000000800 */
[----:B------:R-:W3:Y:S04]  /*1e660*/  LDL.LU R13, [R1+0x4] ;  /* 0x00000400010d7983 */ /* 0x000ee80000300800 */
[----:B------:R-:W4:Y:S04]  /*1e670*/  LDL.LU R12, [R1+0x10] ;  /* 0x00001000010c7983 */ /* 0x000f280000300800 */
[----:B------:R-:W5:Y:S04]  /*1e680*/  LDL.LU R11, [R1+0x14] ;  /* 0x00001400010b7983 */ /* 0x000f680000300800 */
[----:B------:R-:W5:Y:S04]  /*1e690*/  LDL.LU R9, [R1+0x20] ;  /* 0x0000200001097983 */ /* 0x000f680000300800 */
[----:B------:R-:W5:Y:S04]  /*1e6a0*/  LDL.LU R8, [R1+0x24] ;  /* 0x0000240001087983 */ /* 0x000f680000300800 */
[----:B------:R-:W5:Y:S04]  /*1e6b0*/  LDL.LU R3, [R1+0x30] ;  /* 0x0000300001037983 */ /* 0x000f680000300800 */
[----:B------:R-:W5:Y:S01]  /*1e6c0*/  LDL.LU R0, [R1+0x34] ;  /* 0x0000340001007983 */ /* 0x000f620000300800 */
[----:B------:R-:W-:Y:S01]  /*1e6d0*/  FSETP.NE.AND P0, PT, R16, -R17, PT ;  /* 0x800000111000720b */ /* 0x000fe20003f05000 */
[----:B------:R-:W-:Y:S01]  /*1e6e0*/  FMUL R2, R2, UR4 ;  /* 0x0000000402027c20 */ /* 0x000fe20008400000 */
[----:B------:R-:W-:Y:S03]  /*1e6f0*/  BSSY B0, `(.L_x_57) ;  /* 0x0000050000007945 */ /* 0x000fe60003800000 */
        /* <DEDUP_REMOVED lines=48> */
[-C--:B--2---:R-:W-:Y:S01]  /*1ea00*/  FMUL R16, R14, R2.reuse ;  /* 0x000000020e107220 */ /* 0x084fe20000400000 */
[-C--:B---3--:R-:W-:Y:S01]  /*1ea10*/  FMUL R17, R13, R2.reuse ;  /* 0x000000020d117220 */ /* 0x088fe20000400000 */
[-C--:B----4-:R-:W-:Y:S01]  /*1ea20*/  FMUL R18, R12, R2.reuse ;  /* 0x000000020c127220 */ /* 0x090fe20000400000 */
[-C--:B-----5:R-:W-:Y:S01]  /*1ea30*/  FMUL R19, R11, R2.reuse ;  /* 0x000000020b137220 */ /* 0x0a0fe20000400000 */
[-C--:B------:R-:W-:Y:S01]  /*1ea40*/  FMUL R22, R9, R2.reuse ;  /* 0x0000000209167220 */ /* 0x080fe20000400000 */
[-C--:B------:R-:W-:Y:S01]  /*1ea50*/  FMUL R23, R8, R2.reuse ;  /* 0x0000000208177220 */ /* 0x080fe20000400000 */
[-C--:B------:R-:W-:Y:S01]  /*1ea60*/  FMUL R24, R3, R2.reuse ;  /* 0x0000000203187220 */ /* 0x080fe20000400000 */
[----:B------:R-:W-:Y:S01]  /*1ea70*/  FMUL R25, R0, R2 ;  /* 0x0000000200197220 */ /* 0x000fe20000400000 */
[----:B------:R-:W-:Y:S06]  /*1ea80*/  @!P0 BRA `(.L_x_58) ;  /* 0x0000000000588947 */ /* 0x000fec0003800000 */
[----:B------:R-:W-:Y:S01]  /*1ea90*/  IADD3 R0, R6, 0x1800000, RZ ;  /* 0x0180000006007810 */ /* 0x000fe20007ffe0ff */
[----:B------:R-:W-:Y:S03]  /*1eaa0*/  BSSY B1, `(.L_x_59) ;  /* 0x000000d000017945 */ /* 0x000fe60003800000 */
[----:B------:R-:W-:-:S04]  /*1eab0*/  LOP3.LUT R0, R0, 0x7f800000, RZ, 0xc0, !PT ;  /* 0x7f80000000007812 */ /* 0x000fc800078ec0ff */
[----:B------:R-:W-:-:S13]  /*1eac0*/  ISETP.GT.U32.AND P0, PT, R0, 0x1ffffff, PT ;  /* 0x01ffffff0000780c */ /* 0x000fda0003f04070 */
[----:B------:R-:W-:Y:S05]  /*1ead0*/  @P0 BRA `(.L_x_60) ;  /* 0x0000000000140947 */ /* 0x000fea0003800000 */
[----:B------:R-:W-:Y:S01]  /*1eae0*/  IMAD.MOV.U32 R2, RZ, RZ, R6 ;  /* 0x000000ffff027224 */ /* 0x000fe200078e0006 */
[----:B------:R-:W-:-:S07]  /*1eaf0*/  MOV R15, 0x1eb10 ;  /* 0x0001eb10000f7802 */ /* 0x000fce0000000f00 */
[----:B-1----:R-:W-:Y:S05]  /*1eb00*/  CALL.REL.NOINC `($__internal_0_$__cuda_sm20_rcp_rn_f32_slowpath) ;  /* 0x0000002000387944 */ /* 0x002fea0003c00000 */
[----:B------:R-:W-:Y:S01]  /*1eb10*/  MOV R10, R0 ;  /* 0x00000000000a7202 */ /* 0x000fe20000000f00 */
[----:B------:R-:W-:Y:S06]  /*1eb20*/  BRA `(.L_x_61) ;  /* 0x0000000000107947 */ /* 0x000fec0003800000 */
.L_x_60:
[----:B------:R-:W2:Y:S02]  /*1eb30*/  MUFU.RCP R3, R6 ;  /* 0x0000000600037308 */ /* 0x000ea40000001000 */
[----:B--2---:R-:W-:-:S04]  /*1eb40*/  FFMA R0, R6, R3, -1 ;  /* 0xbf80000006007423 */ /* 0x004fc80000000003 */
[----:B------:R-:W-:-:S04]  /*1eb50*/  FADD.FTZ R0, -R0, -RZ ;  /* 0x800000ff00007221 */ /* 0x000fc80000010100 */
[----:B------:R-:W-:-:S07]  /*1eb60*/  FFMA R10, R3, R0, R3 ;  /* 0x00000000030a7223 */ /* 0x000fce0000000003 */
.L_x_61:
[----:B------:R-:W-:Y:S05]  /*1eb70*/  BSYNC B1 ;  /* 0x0000000000017941 */ /* 0x000fea0003800000 */
.L_x_59:
[----:B------:R-:W-:Y:S01]  /*1eb80*/  FSETP.GEU.AND P0, PT, |R6|, 1.175494350822287508e-38, PT ;  /* 0x008000000600780b */ /* 0x000fe20003f0e200 */
[----:B------:R-:W-:-:S12]  /*1eb90*/  ULDC UR4, c[0x0][0x600] ;  /* 0x0001800000047ab9 */ /* 0x000fd80000000800 */
[----:B------:R-:W-:-:S04]  /*1eba0*/  @!P0 FMUL R6, R6, 16777216 ;  /* 0x4b80000006068820 */ /* 0x000fc80000400000 */
[----:B------:R-:W2:Y:S02]  /*1ebb0*/  MUFU.LG2 R0, R6 ;  /* 0x0000000600007308 */ /* 0x000ea40000000c00 */
[----:B--2---:R-:W-:-:S04]  /*1ebc0*/  @!P0 FADD R0, R0, -24 ;  /* 0xc1c0000000008421 */ /* 0x004fc80000000000 */
[----:B------:R-:W-:-:S04]  /*1ebd0*/  FMUL R0, R0, 0.69314718246459960938 ;  /* 0x3f31721800007820 */ /* 0x000fc80000400000 */
[----:B------:R-:W-:-:S07]  /*1ebe0*/  FFMA R4, R7, UR4, R0 ;  /* 0x0000000407047c23 */ /* 0x000fce0008000000 */
.L_x_58:
[----:B------:R-:W-:Y:S05]  /*1ebf0*/  BSYNC B0 ;  /* 0x0000000000007941 */ /* 0x000fea0003800000 */
.L_x_57:
[----:B------:R-:W2:Y:S01]  /*1ec00*/  LDL.LU R11, [R1+0x8] ;  /* 0x00000800010b7983 */ /* 0x000ea20000300800 */
        /* <DEDUP_REMOVED lines=8> */
[----:B------:R-:W-:Y:S01]  /*1ec90*/  FMUL R10, R10, UR4 ;  /* 0x000000040a0a7c20 */ /* 0x000fe20008400000 */
[----:B------:R-:W-:Y:S01]  /*1eca0*/  ULDC.64 UR6, c[0x0][0x208] ;  /* 0x0000820000067ab9 */ /* 0x000fe20000000a00 */
[----:B------:R-:W-:Y:S01]  /*1ecb0*/  BSSY B0, `(.L_x_62) ;  /* 0x0000041000007945 */ /* 0x000fe20003800000 */
[----:B------:R-:W1:Y:S01]  /*1ecc0*/  S2R R33, SR_TID.X ;  /* 0x0000000000217919 */ /* 0x000e620000002100 */
        /* <DEDUP_REMOVED lines=31> */
[----:B-1----:R-:W-:Y:S01]  /*1eec0*/  LOP3.LUT P0, RZ, R33, 0x3, RZ, 0xc0, !PT ;  /* 0x0000000321ff7812 */ /* 0x002fe2000780c0ff */
[----:B------:R-:W-:Y:S01]  /*1eed0*/  FMUL R30, R199, R10 ;  /* 0x0000000ac71e7220 */ /* 0x000fe20000400000 */
[----:B------:R-:W-:-:S04]  /*1eee0*/  LOP3.LUT R29, R33, 0x7f, RZ, 0xc0, !PT ;  /* 0x0000007f211d7812 */ /* 0x000fc800078ec0ff */
[----:B------:R-:W-:Y:S01]  /*1eef0*/  SHF.R.U32.HI R31, RZ, 0x5, R29 ;  /* 0x00000005ff1f7819 */ /* 0x000fe2000001161d */
        /* <DEDUP_REMOVED lines=8> */
[----:B------:R-:W-:Y:S06]  /*1ef80*/  @P0 BRA `(.L_x_63) ;  /* 0x00000000004c0947 */ /* 0x000fec0003800000 */
[----:B------:R-:W-:Y:S01]  /*1ef90*/  SHF.R.U32.HI R0, RZ, 0x2, R33 ;  /* 0x00000002ff007819 */ /* 0x000fe20000011621 */
[----:B------:R-:W-:Y:S01]  /*1efa0*/  IMAD.SHL.U32 R3, R31, 0x10, RZ ;  /* 0x000000101f037824 */ /* 0x000fe200078e00ff */
[----:B------:R-:W-:Y:S02]  /*1efb0*/  ULDC.64 UR4, c[0x0][0x688] ;  /* 0x0001a20000047ab9 */ /* 0x000fe40000000a00 */
[----:B------:R-:W-:Y:S01]  /*1efc0*/  LOP3.LUT R0, R0, 0x7, RZ, 0xc0, !PT ;  /* 0x0000000700007812 */ /* 0x000fe200078ec0ff */
[----:B------:R-:W-:-:S03]  /*1efd0*/  UIMAD UR4, UR36, UR4, UR43 ;  /* 0x00000004240472a4 */ /* 0x000fc6000f8e022b */
[----:B------:R-:W-:Y:S01]  /*1efe0*/  LOP3.LUT R0, R3, 0xfffffff0, R0, 0xe2, !PT ;  /* 0xfffffff003007812 */ /* 0x000fe200078ee200 */
[----:B------:R-:W-:-:S03]  /*1eff0*/  UIMAD UR4, UR37, UR5, UR4 ;  /* 0x00000005250472a4 */ /* 0x000fc6000f8e0204 */
[C---:B------:R-:W-:Y:S01]  /*1f000*/  LOP3.LUT R2, R0.reuse, UR43, RZ, 0xfc, !PT ;  /* 0x0000002b00027c12 */ /* 0x040fe2000f8efcff */
[----:B------:R-:W-:Y:S02]  /*1f010*/  ULDC UR5, c[0x0][0x288] ;  /* 0x0000a20000057ab9 */ /* 0x000fe40000000800 */
[----:B------:R-:W-:Y:S02]  /*1f020*/  IADD3 R0, P2, R0, UR4, RZ ;  /* 0x0000000400007c10 */ /* 0x000fe4000ff5e0ff */
[C---:B------:R-:W-:Y:S02]  /*1f030*/  IADD3 R3, R2.reuse, 0x8, RZ ;  /* 0x0000000802037810 */ /* 0x040fe40007ffe0ff */
[----:B------:R-:W-:Y:S02]  /*1f040*/  ISETP.GE.U32.AND P0, PT, R2, UR5, PT ;  /* 0x0000000502007c0c */ /* 0x000fe4000bf06070 */
[----:B------:R-:W-:Y:S01]  /*1f050*/  ISETP.GE.U32.AND P1, PT, R3, UR5, PT ;  /* 0x0000000503007c0c */ /* 0x000fe2000bf26070 */
[----:B------:R-:W-:Y:S01]  /*1f060*/  ULDC.64 UR4, c[0x0][0x680] ;  /* 0x0001a00000047ab9 */ /* 0x000fe20000000a00 */
[----:B------:R-:W-:Y:S01]  /*1f070*/  IMAD.X R3, RZ, RZ, RZ, P2 ;  /* 0x000000ffff037224 */ /* 0x000fe200010e06ff */
[----:B------:R-:W-:-:S04]  /*1f080*/  LEA R2, P2, R0, UR4, 0x2 ;  /* 0x0000000400027c11 */ /* 0x000fc8000f8410ff */
[----:B------:R-:W-:-:S05]  /*1f090*/  LEA.HI.X R3, R0, UR5, R3, 0x2, P2 ;  /* 0x0000000500037c11 */ /* 0x000fca00090f1403 */
[----:B------:R1:W-:Y:S04]  /*1f0a0*/  @!P0 STG.E desc[UR6][R2.64], R5 ;  /* 0x0000000502008986 */ /* 0x0003e8000c101906 */
[----:B------:R1:W-:Y:S02]  /*1f0b0*/  @!P1 STG.E desc[UR6][R2.64+0x20], R4 ;  /* 0x0000200402009986 */ /* 0x0003e4000c101906 */
.L_x_63:
[----:B------:R-:W-:Y:S05]  /*1f0c0*/  BSYNC B0 ;  /* 0x0000000000007941 */ /* 0x000fea0003800000 */
.L_x_62:
[----:B------:R-:W-:Y:S01]  /*1f0d0*/  ULDC.64 UR4, c[0x0][0x730] ;  /* 0x0001cc0000047ab9 */ /* 0x000fe20000000a00 */
[-C--:B------:R-:W-:Y:S01]  /*1f0e0*/  FMUL R170, R170, R10.reuse ;  /* 0x0000000aaaaa7220 */ /* 0x080fe20000400000 */
[----:B------:R-:W-:Y:S01]  /*1f0f0*/  ISETP.NE.U32.AND P0, PT, RZ, UR4, PT ;  /* 0x00000004ff007c0c */ /* 0x000fe2000bf05070 */
[-C--:B------:R-:W-:Y:S01]  /*1f100*/  FMUL R44, R171, R10.reuse ;  /* 0x0000000aab2c7220 */ /* 0x080fe20000400000 */
[-C--:B------:R-:W-:Y:S01]  /*1f110*/  FMUL R174, R174, R10.reuse ;  /* 0x0000000aaeae7220 */ /* 0x080fe20000400000 */
[-C--:B------:R-:W-:Y:S01]  /*1f120*/  FMUL R42, R175, R10.reuse ;  /* 0x0000000aaf2a7220 */ /* 0x080fe20000400000 */
[----:B------:R-:W-:Y:S01]  /*1f130*/  ISETP.NE.AND.EX P0, PT, RZ, UR5, PT, P0 ;  /* 0x00000005ff007c0c */ /* 0x000fe2000bf05300 */
        /* <DEDUP_REMOVED lines=12> */
[----:B------:R-:W-:Y:S06]  /*1f200*/  @P0 BRA `(.L_x_64) ;  /* 0x0000000000200947 */ /* 0x000fec0003800000 */
[----:B------:R-:W-:Y:S02]  /*1f210*/  ULDC.64 UR4, c[0x0][0x728] ;  /* 0x0001ca0000047ab9 */ /* 0x000fe40000000a00 */
[----:B------:R-:W-:-:S04]  /*1f220*/  ISETP.NE.U32.AND P0, PT, RZ, UR4, PT ;  /* 0x00000004ff007c0c */ /* 0x000fc8000bf05070 */
[----:B------:R-:W-:-:S13]  /*1f230*/  ISETP.NE.AND.EX P0, PT, RZ, UR5, PT, P0 ;  /* 0x00000005ff007c0c */ /* 0x000fda000bf05300 */
[----:B------:R-:W-:Y:S05]  /*1f240*/  @!P0 BRA `(.L_x_65) ;  /* 0x00000000000c8947 */ /* 0x000fea0003800000 */
[----:B-1----:R-:W1:Y:S02]  /*1f250*/  LDC.64 R2, c[0x0][0x728] ;  /* 0x0001ca00ff027b82 */ /* 0x002e640000000a00 */
[----:B-1----:R2:W5:Y:S01]  /*1f260*/  LDG.E R27, desc[UR6][R2.64] ;  /* 0x00000006021b7981 */ /* 0x002562000c1e1900 */
[----:B------:R-:W-:Y:S05]  /*1f270*/  BRA `(.L_x_64) ;  /* 0x0000000000047947 */ /* 0x000fea0003800000 */
.L_x_65:
[----:B------:R-:W3:Y:S02]  /*1f280*/  LDC R27, c[0x0][0x720] ;  /* 0x0001c800ff1b7b82 */ /* 0x000ee40000000800 */
.L_x_64:
[----:B------:R-:W-:-:S04]  /*1f290*/  MOV R0, RZ ;  /* 0x000000ff00007202 */ /* 0x000fc80000000f00 */
[----:B------:R-:W-:-:S13]  /*1f2a0*/  LOP3.LUT P0, RZ, R0, 0x1bf, RZ, 0xc0, !PT ;  /* 0x000001bf00ff7812 */ /* 0x000fda000780c0ff */
[----:B------:R-:W-:Y:S05]  /*1f2b0*/  @!P0 BRA `(.L_x_66) ;  /* 0x0000000000408947 */ /* 0x000fea0003800000 */
[----:B-12---:R-:W-:Y:S01]  /*1f2c0*/  MOV R2, 0x0 ;  /* 0x0000000000027802 */ /* 0x006fe20000000f00 */
[----:B------:R-:W-:Y:S01]  /*1f2d0*/  ULDC.64 UR4, c[0x4][0x70] ;  /* 0x01001c0000047ab9 */ /* 0x000fe20000000a00 */
[----:B------:R-:W-:Y:S01]  /*1f2e0*/  ULDC.64 UR6, c[0x4][0x8] ;  /* 0x0100020000067ab9 */ /* 0x000fe20000000a00 */
[----:B------:R-:W-:Y:S01]  /*1f2f0*/  MOV R4, UR4 ;  /* 0x0000000400047c02 */ /* 0x000fe20008000f00 */
[----:B------:R-:W-:Y:S01]  /*1f300*/  IMAD.U32 R5, RZ, RZ, UR5 ;  /* 0x00000005ff057e24 */ /* 0x000fe2000f8e00ff */
[----:B------:R-:W-:Y:S01]  /*1f310*/  ULDC.64 UR4, c[0x4][0x78] ;  /* 0x01001e0000047ab9 */ /* 0x000fe20000000a00 */
[----:B------:R-:W1:Y:S01]  /*1f320*/  LDC.64 R2, c[0x4][R2] ;  /* 0x0100000002027b82 */ /* 0x000e620000000a00 */
[----:B------:R-:W-:Y:S01]  /*1f330*/  MOV R6, UR4 ;  /* 0x0000000400067c02 */ /* 0x000fe20008000f00 */
[----:B------:R-:W-:Y:S01]  /*1f340*/  IMAD.U32 R7, RZ, RZ, UR5 ;  /* 0x00000005ff077e24 */ /* 0x000fe2000f8e00ff */
[----:B------:R-:W-:Y:S01]  /*1f350*/  MOV R10, UR6 ;  /* 0x00000006000a7c02 */ /* 0x000fe20008000f00 */
[----:B------:R-:W-:Y:S01]  /*1f360*/  IMAD.U32 R11, RZ, RZ, UR7 ;  /* 0x00000007ff0b7e24 */ /* 0x000fe2000f8e00ff */
[----:B------:R-:W-:Y:S01]  /*1f370*/  MOV R8, 0x70 ;  /* 0x0000007000087802 */ /* 0x000fe20000000f00 */
[----:B------:R-:W-:Y:S01]  /*1f380*/  IMAD.MOV.U32 R12, RZ, RZ, 0x1 ;  /* 0x00000001ff0c7424 */ /* 0x000fe200078e00ff */
[----:B------:R-:W-:-:S07]  /*1f390*/  MOV R13, RZ ;  /* 0x000000ff000d7202 */ /* 0x000fce0000000f00 */
[----:B------:R-:W-:-:S07]  /*1f3a0*/  LEPC R20, `(.L_x_66) ;  /* 0x000000001014794e */ /* 0x000fce0000000000 */
[----:B-1-3-5:R-:W-:Y:S05]  /*1f3b0*/  CALL.ABS.NOINC R2 ;  /* 0x0000000002007343 */ /* 0x02afea0003c00000 */
.L_x_66:
[----:B------:R-:W4:Y:S01]  /*1f3c0*/  S2R R69, SR_CgaCtaId ;  /* 0x0000000000457919 */ /* 0x000f220000008800 */
[----:B------:R-:W-:-:S04]  /*1f3d0*/  MOV R67, 0x400 ;  /* 0x0000040000437802 */ /* 0x000fc80000000f00 */
[----:B----4-:R-:W-:-:S04]  /*1f3e0*/  LEA R67, R69, R67, 0x18 ;  /* 0x0000004345437211 */ /* 0x010fc800078ec0ff */
[----:B------:R-:W-:-:S13]  /*1f3f0*/  LOP3.LUT P0, RZ, R67, 0x1bf, RZ, 0xc0, !PT ;  /* 0x000001bf43ff7812 */ /* 0x000fda000780c0ff */
[----:B------:R-:W-:Y:S05]  /*1f400*/  @!P0 BRA `(.L_x_67) ;  /* 0x0000000000408947 */ /* 0x000fea0003800000 */
[----:B-12---:R-:W-:Y:S01]  /*1f410*/  MOV R2, 0x0 ;  /* 0x0000000000027802 */ /* 0x006fe20000000f00 */
[----:B------:R-:W-:Y:S01]  /*1f420*/  ULDC.64 UR4, c[0x4][0x70] ;  /* 0x01001c0000047ab9 */ /* 0x000fe20000000a00 */
[----:B------:R-:W-:Y:S01]  /*1f430*/  ULDC.64 UR6, c[0x4][0x78] ;  /* 0x01001e0000067ab9 */ /* 0x000fe20000000a00 */
[----:B------:R-:W-:Y:S01]  /*1f440*/  IMAD.U32 R4, RZ, RZ, UR4 ;  /* 0x00000004ff047e24 */ /* 0x000fe2000f8e00ff */
[----:B------:R-:W-:Y:S01]  /*1f450*/  MOV R5, UR5 ;  /* 0x0000000500057c02 */ /* 0x000fe20008000f00 */
[----:B------:R-:W-:Y:S01]  /*1f460*/  ULDC.64 UR4, c[0x4][0x10] ;  /* 0x0100040000047ab9 */ /* 0x000fe20000000a00 */
[----:B------:R-:W1:Y:S01]  /*1f470*/  LDC.64 R2, c[0x4][R2] ;  /* 0x0100000002027b82 */ /* 0x000e620000000a00 */
[----:B------:R-:W-:Y:S01]  /*1f480*/  IMAD.U32 R6, RZ, RZ, UR6 ;  /* 0x00000006ff067e24 */ /* 0x000fe2000f8e00ff */
[----:B------:R-:W-:Y:S01]  /*1f490*/  MOV R7, UR7 ;  /* 0x0000000700077c02 */ /* 0x000fe20008000f00 */
[----:B------:R-:W-:Y:S01]  /*1f4a0*/  IMAD.U32 R10, RZ, RZ, UR4 ;  /* 0x00000004ff0a7e24 */ /* 0x000fe2000f8e00ff */
[----:B------:R-:W-:Y:S01]  /*1f4b0*/  MOV R11, UR5 ;  /* 0x00000005000b7c02 */ /* 0x000fe20008000f00 */
[----:B------:R-:W-:Y:S01]  /*1f4c0*/  IMAD.MOV.U32 R8, RZ, RZ, 0x70 ;  /* 0x00000070ff087424 */ /* 0x000fe200078e00ff */
[----:B------:R-:W-:Y:S01]  /*1f4d0*/  MOV R12, 0x1 ;  /* 0x00000001000c7802 */ /* 0x000fe20000000f00 */
[----:B------:R-:W-:-:S07]  /*1f4e0*/  IMAD.MOV.U32 R13, RZ, RZ, RZ ;  /* 0x000000ffff0d7224 */ /* 0x000fce00078e00ff */
[----:B------:R-:W-:-:S07]  /*1f4f0*/  LEPC R20, `(.L_x_67) ;  /* 0x000000001014794e */ /* 0x000fce0000000000 */
[----:B-1-3-5:R-:W-:Y:S05]  /*1f500*/  CALL.ABS.NOINC R2 ;  /* 0x0000000002007343 */ /* 0x02afea0003c00000 */
.L_x_67:
[----:B------:R-:W-:Y:S01]  /*1f510*/  ULDC.64 UR4, c[0x0][0x730] ;  /* 0x0001cc0000047ab9 */ /* 0x000fe20000000a00 */
[----:B------:R-:W-:Y:S01]  /*1f520*/  SHF.L.U32 R0, R33, 0x5, RZ ;  /* 0x0000000521007819 */ /* 0x000fe200000006ff */
[----:B------:R-:W-:Y:S01]  /*1f530*/  VIADD R29, R29, 0x1f ;  /* 0x0000001f1d1d7836 */ /* 0x000fe20000000000 */
[----:B------:R-:W-:Y:S02]  /*1f540*/  ISETP.NE.U32.AND P0, PT, RZ, UR4, PT ;  /* 0x00000004ff007c0c */ /* 0x000fe4000bf05070 */
[----:B-12---:R-:W-:Y:S02]  /*1f550*/  SHF.R.U32.HI R3, RZ, 0x1, R33 ;  /* 0x00000001ff037819 */ /* 0x006fe40000011621 */
[----:B------:R-:W-:Y:S02]  /*1f560*/  ISETP.NE.AND.EX P0, PT, RZ, UR5, PT, P0 ;  /* 0x00000005ff007c0c */ /* 0x000fe4000bf05300 */
[C---:B------:R-:W-:Y:S02]  /*1f570*/  LOP3.LUT R2, R0.reuse, 0xc0, RZ, 0xc0, !PT ;  /* 0x000000c000027812 */ /* 0x040fe400078ec0ff */
[----:B------:R-:W-:-:S02]  /*1f580*/  LOP3.LUT R4, R0, 0x20, RZ, 0xc0, !PT ;  /* 0x0000002000047812 */ /* 0x000fc400078ec0ff */
[----:B------:R-:W-:Y:S01]  /*1f590*/  LOP3.LUT R2, R2, 0x8, R3, 0xf8, !PT ;  /* 0x0000000802027812 */ /* 0x000fe200078ef803 */
[----:B------:R-:W-:Y:S01]  /*1f5a0*/  IMAD.SHL.U32 R3, R33, 0x4, RZ ;  /* 0x0000000421037824 */ /* 0x000fe200078e00ff */
[----:B------:R-:W-:Y:S02]  /*1f5b0*/  ISETP.GT.U32.AND P1, PT, R29, 0x3e, PT ;  /* 0x0000003e1d00780c */ /* 0x000fe40003f24070 */
[----:B------:R-:W-:Y:S02]  /*1f5c0*/  LEA R4, R31, R4, 0x9 ;  /* 0x000000041f047211 */ /* 0x000fe400078e48ff */
[----:B------:R-:W-:Y:S01]  /*1f5d0*/  LOP3.LUT R3, R2, 0x18, R3, 0x78, !PT ;  /* 0x0000001802037812 */ /* 0x000fe200078e7803 */
[----:B---3-5:R-:W1:Y:S01]  /*1f5e0*/  @P0 LDC R27, c[0x0][0x720] ;  /* 0x0001c800ff1b0b82 */ /* 0x028e620000000800 */
[----:B------:R-:W-:Y:S02]  /*1f5f0*/  LOP3.LUT R0, R0, 0x100, RZ, 0xc0, !PT ;  /* 0x0000010000007812 */ /* 0x000fe400078ec0ff */
[----:B------:R-:W-:-:S02]  /*1f600*/  LOP3.LUT P0, RZ, R33, 0x4, RZ, 0xc0, !PT ;  /* 0x0000000421ff7812 */ /* 0x000fc4000780c0ff */
[----:B------:R-:W-:-:S05]  /*1f610*/  IADD3 R0, R3, R4, R0 ;  /* 0x0000000403007210 */ /* 0x000fca0007ffe000 */
[----:B------:R-:W-:Y:S02]  /*1f620*/  IMAD R3, R0, 0x2, R67 ;  /* 0x0000000200037824 */ /* 0x000fe400078e0243 */
[-C--:B-1----:R-:W-:Y:S01]  /*1f630*/  FMUL R5, R54, R27.reuse ;  /* 0x0000001b36057220 */ /* 0x082fe20000400000 */
        /* <DEDUP_REMOVED lines=15> */
[----:B------:R-:W-:Y:S01]  /*1f730*/  F2FP.BF16.F32.PACK_AB R5, R2, R5 ;  /* 0x000000050205723e */ /* 0x000fe200000010ff */
[-C--:B------:R-:W-:Y:S01]  /*1f740*/  FMUL R233, R233, R27.reuse ;  /* 0x0000001be9e97220 */ /* 0x080fe20000400000 */
[----:B------:R-:W-:Y:S01]  /*1f750*/  MOV R2, 0x10 ;  /* 0x0000001000027802 */ /* 0x000fe20000000f00 */
[-C--:B------:R-:W-:Y:S01]  /*1f760*/  FMUL R232, R232, R27.reuse ;  /* 0x0000001be8e87220 */ /* 0x080fe20000400000 */
[----:B------:R-:W-:Y:S01]  /*1f770*/  F2FP.BF16.F32.PACK_AB R4, R17, R4 ;  /* 0x000000041104723e */ /* 0x000fe200000010ff */
[----:B------:R-:W-:Y:S01]  /*1f780*/  FMUL R13, R70, R27 ;  /* 0x0000001b460d7220 */ /* 0x000fe20000400000 */
[----:B------:R-:W-:Y:S01]  /*1f790*/  F2FP.BF16.F32.PACK_AB R7, R8, R7 ;  /* 0x000000070807723e */ /* 0x000fe200000010ff */
[----:B------:R-:W-:Y:S01]  /*1f7a0*/  FMUL R14, R234, R27 ;  /* 0x0000001bea0e7220 */ /* 0x000fe20000400000 */
[----:B------:R-:W-:Y:S01]  /*1f7b0*/  F2FP.BF16.F32.PACK_AB R9, R10, R9 ;  /* 0x000000090a09723e */ /* 0x000fe200000010ff */
        /* <DEDUP_REMOVED lines=92> */
[----:B------:R-:W-:-:S02]  /*1fd80*/  F2FP.BF16.F32.PACK_AB R6, R19, R6 ;  /* 0x000000061306723e */ /* 0x000fc400000010ff */
[----:B------:R-:W-:Y:S02]  /*1fd90*/  F2FP.BF16.F32.PACK_AB R8, R23, R22 ;  /* 0x000000161708723e */ /* 0x000fe400000010ff */
[----:B------:R-:W-:Y:S02]  /*1fda0*/  F2FP.BF16.F32.PACK_AB R10, R25, R24 ;  /* 0x00000018190a723e */ /* 0x000fe400000010ff */
[----:B------:R-:W-:Y:S02]  /*1fdb0*/  F2FP.BF16.F32.PACK_AB R11, R12, R11 ;  /* 0x0000000b0c0b723e */ /* 0x000fe400000010ff */
[----:B------:R-:W-:Y:S02]  /*1fdc0*/  SEL R0, R2, 0xfffffff0, !P0 ;  /* 0xfffffff002007807 */ /* 0x000fe40004000000 */
[----:B------:R-:W-:Y:S01]  /*1fdd0*/  IADD3 R17, R3, 0x1000, RZ ;  /* 0x0000100003117810 */ /* 0x000fe20007ffe0ff */
[----:B------:R-:W-:Y:S06]  /*1fde0*/  @P1 BRA `(.L_x_68) ;  /* 0x0000000000041947 */ /* 0x000fec0003800000 */
[----:B------:R-:W-:-:S04]  /*1fdf0*/  DEPBAR.LE SB0, 0x1 ;  /* 0x000080400000791a */ /* 0x000fc80000000000 */
.L_x_68:
[----:B------:R-:W-:Y:S05]  /*1fe00*/  WARPSYNC.ALL ;  /* 0x0000000000007948 */ /* 0x000fea0003800000 */
[----:B------:R-:W-:Y:S01]  /*1fe10*/  BAR.SYNC.DEFER_BLOCKING 0x1, 0x80 ;  /* 0x0042000000007b1d */ /* 0x000fe20000010000 */
[C---:B------:R-:W-:Y:S01]  /*1fe20*/  IMAD R2, R0.reuse, 0x2, R17 ;  /* 0x0000000200027824 */ /* 0x040fe200078e0211 */
[----:B------:R-:W-:Y:S02]  /*1fe30*/  LEA R0, R0, R3, 0x1 ;  /* 0x0000000300007211 */ /* 0x000fe400078e08ff */
[----:B------:R-:W-:Y:S02]  /*1fe40*/  F2FP.BF16.F32.PACK_AB R13, R13, R14 ;  /* 0x0000000e0d0d723e */ /* 0x000fe400000010ff */
[----:B------:R-:W-:Y:S01]  /*1fe50*/  BSSY B0, `(.L_x_69) ;  /* 0x000001d000007945 */ /* 0x000fe20003800000 */
[----:B------:R-:W-:-:S02]  /*1fe60*/  F2FP.BF16.F32.PACK_AB R15, R15, R16 ;  /* 0x000000100f0f723e */ /* 0x000fc400000010ff */
[----:B------:R-:W-:Y:S02]  /*1fe70*/  F2FP.BF16.F32.PACK_AB R17, R18, R21 ;  /* 0x000000151211723e */ /* 0x000fe400000010ff */
[----:B------:R-:W-:Y:S02]  /*1fe80*/  F2FP.BF16.F32.PACK_AB R12, R233, R232 ;  /* 0x000000e8e90c723e */ /* 0x000fe400000010ff */
[----:B------:R-:W-:Y:S02]  /*1fe90*/  F2FP.BF16.F32.PACK_AB R14, R237, R236 ;  /* 0x000000eced0e723e */ /* 0x000fe400000010ff */
[----:B------:R-:W-:Y:S02]  /*1fea0*/  F2FP.BF16.F32.PACK_AB R16, R241, R240 ;  /* 0x000000f0f110723e */ /* 0x000fe400000010ff */
[----:B------:R-:W-:Y:S02]  /*1feb0*/  F2FP.BF16.F32.PACK_AB R18, R245, R244 ;  /* 0x000000f4f512723e */ /* 0x000fe400000010ff */
[----:B------:R-:W-:Y:S01]  /*1fec0*/  F2FP.BF16.F32.PACK_AB R19, R20, R29 ;  /* 0x0000001d1413723e */ /* 0x000fe200000010ff */
[----:B------:R1:W-:Y:S04]  /*1fed0*/  STSM.16.M88.4 [R3], R4 ;  /* 0x0000000403007844 */ /* 0x0003e80000000200 */
[----:B------:R1:W-:Y:S01]  /*1fee0*/  STSM.16.M88.4 [R0], R8 ;  /* 0x0000000800007844 */ /* 0x0003e20000000200 */
[----:B------:R-:W-:Y:S01]  /*1fef0*/  @!PT LDS RZ, [RZ] ;  /* 0x00000000fffff984 */ /* 0x000fe20000000800 */
[----:B------:R-:W-:Y:S01]  /*1ff00*/  @!PT LDS RZ, [RZ] ;  /* 0x00000000fffff984 */ /* 0x000fe20000000800 */
[----:B------:R-:W-:Y:S01]  /*1ff10*/  @!PT LDS RZ, [RZ] ;  /* 0x00000000fffff984 */ /* 0x000fe20000000800 */
[----:B------:R-:W-:Y:S01]  /*1ff20*/  @!PT LDS RZ, [RZ] ;  /* 0x00000000fffff984 */ /* 0x000fe20000000800 */
[----:B------:R2:W-:Y:S06]  /*1ff30*/  MEMBAR.ALL.CTA ;  /* 0x0000000000007992 */ /* 0x0005ec0000008000 */
[----:B--2---:R-:W2:Y:S02]  /*1ff40*/  FENCE.VIEW.ASYNC.S ;  /* 0x00000000000073c6 */ /* 0x004ea40000000000 */
[----:B--2---:R-:W-:Y:S06]  /*1ff50*/  BAR.SYNC.DEFER_BLOCKING 0x1, 0x80 ;  /* 0x0042000000007b1d */ /* 0x004fec0000010000 */
[----:B------:R-:W-:Y:S05]  /*1ff60*/  @P1 BRA `(.L_x_70) ;  /* 0x00000000002c1947 */ /* 0x000fea0003800000 */
[----:B------:R-:W-:Y:S01]  /*1ff70*/  ULDC.64 UR4, c[0x0][0x198] ;  /* 0x0000660000047ab9 */ /* 0x000fe20000000a00 */
[----:B------:R-:W-:Y:S01]  /*1ff80*/  R2UR UR8, R67 ;  /* 0x00000000430872ca */ /* 0x000fe200000e0000 */
[----:B------:R-:W-:Y:S01]  /*1ff90*/  UIADD3 UR4, UP0, UR4, 0x670, URZ ;  /* 0x0000067004047890 */ /* 0x000fe2000ff1e03f */
[----:B------:R-:W-:Y:S01]  /*1ffa0*/  UMOV UR9, URZ ;  /* 0x0000003f00097c82 */ /* 0x000fe20008000000 */
[----:B------:R-:W-:Y:S02]  /*1ffb0*/  UMOV UR10, UR43 ;  /* 0x0000002b000a7c82 */ /* 0x000fe40008000000 */
[----:B------:R-:W-:Y:S01]  /*1ffc0*/  UIADD3.X UR5, URZ, UR5, URZ, UP0, !UPT ;  /* 0x000000053f057290 */ /* 0x000fe200087fe43f */
[----:B------:R-:W-:Y:S01]  /*1ffd0*/  UMOV UR11, UR36 ;  /* 0x00000024000b7c82 */ /* 0x000fe20008000000 */
[----:B------:R-:W-:-:S07]  /*1ffe0*/  UMOV UR12, UR37 ;  /* 0x00000025000c7c82 */ /* 0x000fce0008000000 */
[----:B------:R2:W-:Y:S01]  /*1fff0*/  UTMASTG.4D [UR8], [UR4] ;  /* 0x00000008040073b5 */ /* 0x0005e20008018000 */
[----:B------:R0:W-:Y:S01]  /*20000*/  UTMACMDFLUSH ;  /* 0x00000000000079b7 */ /* 0x0001e20000000000 */
[----:B--2---:R-:W-:-:S04]  /*20010*/  DEPBAR.LE SB0, 0x1 ;  /* 0x000080400000791a */ /* 0x004fc80000000000 */
.L_x_70:
[----:B------:R-:W-:Y:S05]  /*20020*/  BSYNC B0 ;  /* 0x0000000000007941 */ /* 0x000fea0003800000 */
.L_x_69:
[----:B------:R-:W-:Y:S01]  /*20030*/  BAR.SYNC.DEFER_BLOCKING 0x1, 0x80 ;  /* 0x0042000000007b1d */ /* 0x000fe20000010000 */
[----:B-1----:R-:W-:Y:S02]  /*20040*/  F2FP.BF16.F32.PACK_AB R4, R217, R216 ;  /* 0x000000d8d904723e */ /* 0x002fe400000010ff */
[----:B------:R-:W-:Y:S02]  /*20050*/  F2FP.BF16.F32.PACK_AB R5, R31, R54 ;  /* 0x000000361f05723e */ /* 0x000fe400000010ff */
[----:B------:R-:W-:Y:S01]  /*20060*/  F2FP.BF16.F32.PACK_AB R6, R221, R220 ;  /* 0x000000dcdd06723e */ /* 0x000fe200000010ff */
[----:B------:R-:W-:Y:S01]  /*20070*/  BSSY B0, `(.L_x_71) ;  /* 0x000001c000007945 */ /* 0x000fe20003800000 */
[----:B------:R-:W-:Y:S02]  /*20080*/  F2FP.BF16.F32.PACK_AB R7, R33, R56 ;  /* 0x000000382107723e */ /* 0x000fe400000010ff */
[----:B------:R-:W-:Y:S02]  /*20090*/  F2FP.BF16.F32.PACK_AB R8, R225, R224 ;  /* 0x000000e0e108723e */ /* 0x000fe400000010ff */
[----:B------:R-:W-:-:S02]  /*200a0*/  F2FP.BF16.F32.PACK_AB R9, R35, R58 ;  /* 0x0000003a2309723e */ /* 0x000fc400000010ff */
[----:B------:R-:W-:Y:S02]  /*200b0*/  F2FP.BF16.F32.PACK_AB R10, R229, R228 ;  /* 0x000000e4e50a723e */ /* 0x000fe400000010ff */
[----:B------:R-:W-:Y:S01]  /*200c0*/  F2FP.BF16.F32.PACK_AB R11, R37, R230 ;  /* 0x000000e6250b723e */ /* 0x000fe200000010ff */
[----:B------:R1:W-:Y:S04]  /*200d0*/  STSM.16.M88.4 [R3+0x1000], R12 ;  /* 0x0010000c03007844 */ /* 0x0003e80000000200 */
[----:B------:R1:W-:Y:S01]  /*200e0*/  STSM.16.M88.4 [R0+0x1000], R16 ;  /* 0x0010001000007844 */ /* 0x0003e20000000200 */
        /* <DEDUP_REMOVED lines=8> */
[----:B------:R-:W-:Y:S01]  /*20170*/  R2UR UR8, R67 ;  /* 0x00000000430872ca */ /* 0x000fe200000e0000 */
[----:B------:R-:W-:Y:S01]  /*20180*/  ULDC.64 UR4, c[0x0][0x198] ;  /* 0x0000660000047ab9 */ /* 0x000fe20000000a00 */
[----:B------:R-:W-:Y:S01]  /*20190*/  UMOV UR9, 0x20 ;  /* 0x0000002000097882 */ /* 0x000fe20000000000 */
[----:B------:R-:W-:Y:S01]  /*201a0*/  UIADD3 UR4, UP0, UR4, 0x670, URZ ;  /* 0x0000067004047890 */ /* 0x000fe2000ff1e03f */
[----:B------:R-:W-:Y:S01]  /*201b0*/  UMOV UR10, UR43 ;  /* 0x0000002b000a7c82 */ /* 0x000fe20008000000 */
[----:B------:R-:W-:Y:S02]  /*201c0*/  UMOV UR11, UR36 ;  /* 0x00000024000b7c82 */ /* 0x000fe40008000000 */
[----:B------:R-:W-:Y:S01]  /*201d0*/  UIADD3.X UR5, URZ, UR5, URZ, UP0, !UPT ;  /* 0x000000053f057290 */ /* 0x000fe200087fe43f */
[----:B------:R-:W-:-:S05]  /*201e0*/  UMOV UR12, UR37 ;  /* 0x00000025000c7c82 */ /* 0x000fca0008000000 */
[----:B------:R-:W-:-:S09]  /*201f0*/  UIADD3 UR8, UR8, 0x1000, URZ ;  /* 0x0000100008087890 */ /* 0x000fd2000fffe03f */
[----:B------:R2:W-:Y:S01]  /*20200*/  UTMASTG.4D [UR8], [UR4] ;  /* 0x00000008040073b5 */ /* 0x0005e20008018000 */
[----:B------:R0:W-:Y:S01]  /*20210*/  UTMACMDFLUSH ;  /* 0x00000000000079b7 */ /* 0x0001e20000000000 */
[----:B--2---:R-:W-:-:S04]  /*20220*/  DEPBAR.LE SB0, 0x1 ;  /* 0x000080400000791a */ /* 0x004fc80000000000 */
.L_x_72:
[----:B------:R-:W-:Y:S05]  /*20230*/  BSYNC B0 ;  /* 0x0000000000007941 */ /* 0x000fea0003800000 */
.L_x_71:
[----:B------:R-:W-:Y:S01]  /*20240*/  BAR.SYNC.DEFER_BLOCKING 0x1, 0x80 ;  /* 0x0042000000007b1d */ /* 0x000fe20000010000 */
[----:B------:R-:W-:Y:S02]  /*20250*/  F2FP.BF16.F32.PACK_AB R208, R209, R208 ;  /* 0x000000d0d1d0723e */ /* 0x000fe400000010ff */
[----:B-1----:R-:W-:Y:S02]  /*20260*/  F2FP.BF16.F32.PACK_AB R12, R201, R200 ;  /* 0x000000c8c90c723e */ /* 0x002fe400000010ff */
[----:B------:R-:W-:Y:S01]  /*20270*/  F2FP.BF16.F32.PACK_AB R13, R52, R39 ;  /* 0x00000027340d723e */ /* 0x000fe200000010ff */
[----:B------:R-:W-:Y:S01]  /*20280*/  BSSY B0, `(.L_x_73) ;  /* 0x000001b000007945 */ /* 0x000fe20003800000 */
[----:B------:R-:W-:Y:S02]  /*20290*/  F2FP.BF16.F32.PACK_AB R14, R205, R204 ;  /* 0x000000cccd0e723e */ /* 0x000fe400000010ff */
[----:B------:R-:W-:Y:S02]  /*202a0*/  F2FP.BF16.F32.PACK_AB R15, R50, R41 ;  /* 0x00000029320f723e */ /* 0x000fe400000010ff */
[----:B------:R-:W-:-:S02]  /*202b0*/  F2FP.BF16.F32.PACK_AB R209, R48, R43 ;  /* 0x0000002b30d1723e */ /* 0x000fc400000010ff */
        /* <DEDUP_REMOVED lines=15> */
[----:B------:R-:W-:Y:S01]  /*203b0*/  UMOV UR9, 0x40 ;  /* 0x0000004000097882 */ /* 0x000fe20000000000 */
[----:B------:R-:W-:Y:S02]  /*203c0*/  UMOV UR10, UR43 ;  /* 0x0000002b000a7c82 */ /* 0x000fe40008000000 */
[----:B------:R-:W-:Y:S01]  /*203d0*/  UIADD3.X UR5, URZ, UR5, URZ, UP0, !UPT ;  /* 0x000000053f057290 */ /* 0x000fe200087fe43f */
[----:B------:R-:W-:Y:S01]  /*203e0*/  UMOV UR11, UR36 ;  /* 0x00000024000b7c82 */ /* 0x000fe20008000000 */
[----:B------:R-:W-:-:S07]  /*203f0*/  UMOV UR12, UR37 ;  /* 0x00000025000c7c82 */ /* 0x000fce0008000000 */
[----:B------:R2:W-:Y:S01]  /*20400*/  UTMASTG.4D [UR8], [UR4] ;  /* 0x00000008040073b5 */ /* 0x0005e20008018000 */
[----:B------:R0:W-:Y:S01]  /*20410*/  UTMACMDFLUSH ;  /* 0x00000000000079b7 */ /* 0x0001e20000000000 */
[----:B--2---:R-:W-:-:S04]  /*20420*/  DEPBAR.LE SB0, 0x1 ;  /* 0x000080400000791a */ /* 0x004fc80000000000 */
.L_x_74:
[----:B------:R-:W-:Y:S05]  /*20430*/  BSYNC B0 ;  /* 0x0000000000007941 */ /* 0x000fea0003800000 */
.L_x_73:
[----:B------:R-:W-:Y:S01]  /*20440*/  BAR.SYNC.DEFER_BLOCKING 0x1, 0x80 ;  /* 0x0042000000007b1d */ /* 0x000fe20000010000 */
[----:B------:R-:W-:Y:S02]  /*20450*/  F2FP.BF16.F32.PACK_AB R184, R185, R184 ;  /* 0x000000b8b9b8723e */ /* 0x000fe400000010ff */
        /* <DEDUP_REMOVED lines=9> */
[----:B------:R2:W-:Y:S01]  /*204f0*/  STSM.16.M88.4 [R2], R208 ;  /* 0x000000d002007844 */ /* 0x0005e20000000200 */
[----:B------:R-:W-:Y:S01]  /*20500*/  @!PT LDS RZ, [RZ] ;  /* 0x00000000fffff984 */ /* 0x000fe20000000800 */
[----:B------:R-:W-:Y:S01]  /*20510*/  @!PT LDS RZ, [RZ] ;  /* 0x00000000fffff984 */ /* 0x000fe20000000800 */
[----:B------:R-:W-:Y:S01]  /*20520*/  @!PT LDS RZ, [RZ] ;  /* 0x00000000fffff984 */ /* 0x000fe20000000800 */
[----:B------:R-:W-:Y:S01]  /*20530*/  @!PT LDS RZ, [RZ] ;  /* 0x00000000fffff984 */ /* 0x000fe20000000800 */
[----:B------:R3:W-:Y:S06]  /*20540*/  MEMBAR.ALL.CTA ;  /* 0x0000000000007992 */ /* 0x0007ec0000008000 */
[----:B---3--:R-:W3:Y:S02]  /*20550*/  FENCE.VIEW.ASYNC.S ;  /* 0x00000000000073c6 */ /* 0x008ee40000000000 */
[----:B---3--:R-:W-:Y:S06]  /*20560*/  BAR.SYNC.DEFER_BLOCKING 0x1, 0x80 ;  /* 0x0042000000007b1d */ /* 0x008fec0000010000 */
        /* <DEDUP_REMOVED lines=12> */
[----:B---3--:R-:W-:-:S04]  /*20630*/  DEPBAR.LE SB0, 0x1 ;  /* 0x000080400000791a */ /* 0x008fc80000000000 */
.L_x_76:
[----:B------:R-:W-:Y:S05]  /*20640*/  BSYNC B0 ;  /* 0x0000000000007941 */ /* 0x000fea0003800000 */
.L_x_75:
        /* <DEDUP_REMOVED lines=17> */
[----:B----4-:R-:W4:Y:S02]  /*20760*/  FENCE.VIEW.ASYNC.S ;  /* 0x00000000000073c6 */ /* 0x010f240000000000 */
[----:B----4-:R-:W-:Y:S06]  /*20770*/  BAR.SYNC.DEFER_BLOCKING 0x1, 0x80 ;  /* 0x0042000000007b1d */ /* 0x010fec0000010000 */
        /* <DEDUP_REMOVED lines=11> */
[----:B----4-:R-:W-:-:S04]  /*20830*/  DEPBAR.LE SB0, 0x1 ;  /* 0x000080400000791a */ /* 0x010fc80000000000 */
.L_x_78:
[----:B------:R-:W-:Y:S05]  /*20840*/  BSYNC B0 ;  /* 0x0000000000007941 */ /* 0x000fea0003800000 */
.L_x_77:
        /* <DEDUP_REMOVED lines=17> */
[----:B-----5:R-:W5:Y:S02]  /*20960*/  FENCE.VIEW.ASYNC.S ;  /* 0x00000000000073c6 */ /* 0x020f640000000000 */
[----:B-----5:R-:W-:Y:S06]  /*20970*/  BAR.SYNC.DEFER_BLOCKING 0x1, 0x80 ;  /* 0x0042000000007b1d */ /* 0x020fec0000010000 */
        /* <DEDUP_REMOVED lines=12> */
[----:B-1----:R-:W-:-:S04]  /*20a40*/  DEPBAR.LE SB0, 0x1 ;  /* 0x000080400000791a */ /* 0x002fc80000000000 */
.L_x_80:
[----:B------:R-:W-:Y:S05]  /*20a50*/  BSYNC B0 ;  /* 0x0000000000007941 */ /* 0x000fea0003800000 */
.L_x_79:
[----:B------:R-:W-:Y:S06]  /*20a60*/  BAR.SYNC.DEFER_BLOCKING 0x1, 0x80 ;  /* 0x0042000000007b1d */ /* 0x000fec0000010000 */
[----:B------:R-:W-:Y:S01]  /*20a70*/  BSSY B0, `(.L_x_81) ;  /* 0x0000015000007945 */ /* 0x000fe20003800000 */
[----:B------:R1:W-:Y:S04]  /*20a80*/  STSM.16.M88.4 [R3], R152 ;  /* 0x0000009803007844 */ /* 0x0003e80000000200 */
        /* <DEDUP_REMOVED lines=17> */
[----:B------:R1:W-:Y:S02]  /*20ba0*/  UTMASTG.4D [UR8], [UR4] ;  /* 0x00000008040073b5 */ /* 0x0003e40008018000 */
[----:B-1----:R0:W-:Y:S02]  /*20bb0*/  UTMACMDFLUSH ;  /* 0x00000000000079b7 */ /* 0x0021e40000000000 */
.L_x_82:
[----:B------:R-:W-:Y:S05]  /*20bc0*/  BSYNC B0 ;  /* 0x0000000000007941 */ /* 0x000fea0003800000 */
.L_x_81:
[----:B------:R-:W-:-:S04]  /*20bd0*/  DEPBAR.LE SB0, 0x0 ;  /* 0x000080000000791a */ /* 0x000fc80000000000 */
[----:B------:R-:W-:Y:S05]  /*20be0*/  EXIT ;  /* 0x000000000000794d */ /* 0x000fea0003800000 */
        .weak           $__internal_0_$__cuda_sm20_rcp_rn_f32_slowpath
        .type           $__internal_0_$__cuda_sm20_rcp_rn_f32_slowpath,@function
        .size           $__internal_0_$__cuda_sm20_rcp_rn_f32_slowpath,(.L_x_88 - $__internal_0_$__cuda_sm20_rcp_rn_f32_slowpath)
$__internal_0_$__cuda_sm20_rcp_rn_f32_slowpath:
[----:B------:R-:W-:Y:S01]  /*20bf0*/  IMAD.SHL.U32 R0, R2, 0x2, RZ ;  /* 0x0000000202007824 */ /* 0x000fe200078e00ff */
[----:B------:R-:W-:Y:S04]  /*20c00*/  BSSY B2, `(.L_x_83) ;  /* 0x0000030000027945 */ /* 0x000fe80003800000 */
[----:B------:R-:W-:-:S04]  /*20c10*/  SHF.R.U32.HI R13, RZ, 0x18, R0 ;  /* 0x00000018ff0d7819 */ /* 0x000fc80000011600 */
[----:B------:R-:W-:-:S13]  /*20c20*/  ISETP.NE.U32.AND P0, PT, R13, RZ, PT ;  /* 0x000000ff0d00720c */ /* 0x000fda0003f05070 */
[----:B------:R-:W-:Y:S05]  /*20c30*/  @P0 BRA `(.L_x_84) ;  /* 0x0000000000280947 */ /* 0x000fea0003800000 */
[----:B------:R-:W-:-:S04]  /*20c40*/  SHF.L.U32 R0, R2, 0x1, RZ ;  /* 0x0000000102007819 */ /* 0x000fc800000006ff */
[----:B------:R-:W-:-:S13]  /*20c50*/  ISETP.NE.AND P0, PT, R0, RZ, PT ;  /* 0x000000ff0000720c */ /* 0x000fda0003f05270 */
[----:B------:R-:W-:Y:S01]  /*20c60*/  @P0 FFMA R11, R2, 1.84467440737095516160e+19, RZ ;  /* 0x5f800000020b0823 */ /* 0x000fe200000000ff */
[----:B------:R-:W-:Y:S08]  /*20c70*/  @!P0 MUFU.RCP R3, R2 ;  /* 0x0000000200038308 */ /* 0x000ff00000001000 */
[----:B------:R-:W1:Y:S02]  /*20c80*/  @P0 MUFU.RCP R0, R11 ;  /* 0x0000000b00000308 */ /* 0x000e640000001000 */
[----:B-1----:R-:W-:-:S04]  /*20c90*/  @P0 FFMA R12, R11, R0, -1 ;  /* 0xbf8000000b0c0423 */ /* 0x002fc80000000000 */
[----:B------:R-:W-:-:S04]  /*20ca0*/  @P0 FADD.FTZ R13, -R12, -RZ ;  /* 0x800000ff0c0d0221 */ /* 0x000fc80000010100 */
[----:B------:R-:W-:-:S04]  /*20cb0*/  @P0 FFMA R0, R0, R13, R0 ;  /* 0x0000000d00000223 */ /* 0x000fc80000000000 */
[----:B------:R-:W-:Y:S01]  /*20cc0*/  @P0 FFMA R3, R0, 1.84467440737095516160e+19, RZ ;  /* 0x5f80000000030823 */ /* 0x000fe200000000ff */
[----:B------:R-:W-:Y:S06]  /*20cd0*/  BRA `(.L_x_85) ;  /* 0x0000000000887947 */ /* 0x000fec0003800000 */
.L_x_84:
[----:B------:R-:W-:-:S05]  /*20ce0*/  VIADD R21, R13, 0xffffff03 ;  /* 0xffffff030d157836 */ /* 0x000fca0000000000 */
[----:B------:R-:W-:-:S13]  /*20cf0*/  ISETP.GT.U32.AND P0, PT, R21, 0x1, PT ;  /* 0x000000011500780c */ /* 0x000fda0003f04070 */
[----:B------:R-:W-:Y:S05]  /*20d00*/  @P0 BRA `(.L_x_86) ;  /* 0x0000000000780947 */ /* 0x000fea0003800000 */
[----:B------:R-:W-:Y:S02]  /*20d10*/  LOP3.LUT R0, R2, 0x7fffff, RZ, 0xc0, !PT ;  /* 0x007fffff02007812 */ /* 0x000fe400078ec0ff */
[----:B------:R-:W-:Y:S02]  /*20d20*/  MOV R14, 0x3 ;  /* 0x00000003000e7802 */ /* 0x000fe40000000f00 */
[----:B------:R-:W-:Y:S02]  /*20d30*/  LOP3.LUT R0, R0, 0x3f800000, RZ, 0xfc, !PT ;  /* 0x3f80000000007812 */ /* 0x000fe400078efcff */
[----:B------:R-:W-:Y:S02]  /*20d40*/  SHF.L.U32 R14, R14, R21, RZ ;  /* 0x000000150e0e7219 */ /* 0x000fe400000006ff */
[----:B------:R-:W1:Y:S02]  /*20d50*/  MUFU.RCP R3, R0 ;  /* 0x0000000000037308 */ /* 0x000e640000001000 */
[----:B-1----:R-:W-:-:S04]  /*20d60*/  FFMA R11, R0, R3, -1 ;  /* 0xbf800000000b7423 */ /* 0x002fc80000000003 */
[----:B------:R-:W-:-:S04]  /*20d70*/  FADD.FTZ R12, -R11, -RZ ;  /* 0x800000ff0b0c7221 */ /* 0x000fc80000010100 */
[CCC-:B------:R-:W-:Y:S01]  /*20d80*/  FFMA.RM R11, R3.reuse, R12.reuse, R3.reuse ;  /* 0x0000000c030b7223 */ /* 0x1c0fe20000004003 */
[----:B------:R-:W-:-:S04]  /*20d90*/  FFMA.RP R12, R3, R12, R3 ;  /* 0x0000000c030c7223 */ /* 0x000fc80000008003 */
[C---:B------:R-:W-:Y:S02]  /*20da0*/  LOP3.LUT R3, R11.reuse, 0x7fffff, RZ, 0xc0, !PT ;  /* 0x007fffff0b037812 */ /* 0x040fe400078ec0ff */
[----:B------:R-:W-:Y:S02]  /*20db0*/  FSETP.NEU.FTZ.AND P0, PT, R11, R12, PT ;  /* 0x0000000c0b00720b */ /* 0x000fe40003f1d000 */
[----:B------:R-:W-:Y:S02]  /*20dc0*/  LOP3.LUT R3, R3, 0x800000, RZ, 0xfc, !PT ;  /* 0x0080000003037812 */ /* 0x000fe400078efcff */
[----:B------:R-:W-:Y:S02]  /*20dd0*/  SEL R11, RZ, 0xffffffff, !P0 ;  /* 0xffffffffff0b7807 */ /* 0x000fe40004000000 */
[----:B------:R-:W-:-:S03]  /*20de0*/  LOP3.LUT R14, R14, R3, RZ, 0xc0, !PT ;  /* 0x000000030e0e7212 */ /* 0x000fc600078ec0ff */
[----:B------:R-:W-:Y:S01]  /*20df0*/  IMAD.MOV R0, RZ, RZ, -R11 ;  /* 0x000000ffff007224 */ /* 0x000fe200078e0a0b */
[----:B------:R-:W-:-:S04]  /*20e00*/  SHF.R.U32.HI R14, RZ, R21, R14 ;  /* 0x00000015ff0e7219 */ /* 0x000fc8000001160e */
[----:B------:R-:W-:Y:S02]  /*20e10*/  LOP3.LUT P1, RZ, R0, R21, R3, 0xf8, !PT ;  /* 0x0000001500ff7212 */ /* 0x000fe4000782f803 */
[C---:B------:R-:W-:Y:S02]  /*20e20*/  LOP3.LUT P0, RZ, R14.reuse, 0x1, RZ, 0xc0, !PT ;  /* 0x000000010eff7812 */ /* 0x040fe4000780c0ff */
[----:B------:R-:W-:-:S04]  /*20e30*/  LOP3.LUT P2, RZ, R14, 0x2, RZ, 0xc0, !PT ;  /* 0x000000020eff7812 */ /* 0x000fc8000784c0ff */
[----:B------:R-:W-:Y:S02]  /*20e40*/  PLOP3.LUT P0, PT, P0, P1, P2, 0xe0, 0x0 ;  /* 0x000000000000781c */ /* 0x000fe40000703c20 */
[----:B------:R-:W-:Y:S02]  /*20e50*/  LOP3.LUT P1, RZ, R2, 0x7fffff, RZ, 0xc0, !PT ;  /* 0x007fffff02ff7812 */ /* 0x000fe4000782c0ff */
[----:B------:R-:W-:-:S04]  /*20e60*/  SEL R0, RZ, 0x1, !P0 ;  /* 0x00000001ff007807 */ /* 0x000fc80004000000 */
[----:B------:R-:W-:-:S04]  /*20e70*/  IADD3 R0, -R0, RZ, RZ ;  /* 0x000000ff00007210 */ /* 0x000fc80007ffe1ff */
[----:B------:R-:W-:Y:S01]  /*20e80*/  ISETP.GE.AND P0, PT, R0, RZ, PT ;  /* 0x000000ff0000720c */ /* 0x000fe20003f06270 */
[----:B------:R-:W-:-:S05]  /*20e90*/  VIADD R0, R13, 0xffffff04 ;  /* 0xffffff040d007836 */ /* 0x000fca0000000000 */
[----:B------:R-:W-:-:S07]  /*20ea0*/  SHF.R.U32.HI R3, RZ, R0, R3 ;  /* 0x00000000ff037219 */ /* 0x000fce0000011603 */
[----:B------:R-:W-:-:S05]  /*20eb0*/  @!P0 IADD3 R3, R3, 0x1, RZ ;  /* 0x0000000103038810 */ /* 0x000fca0007ffe0ff */
[----:B------:R-:W-:-:S05]  /*20ec0*/  @!P1 IMAD.SHL.U32 R3, R3, 0x2, RZ ;  /* 0x0000000203039824 */ /* 0x000fca00078e00ff */
[----:B------:R-:W-:Y:S01]  /*20ed0*/  LOP3.LUT R3, R3, 0x80000000, R2, 0xf8, !PT ;  /* 0x8000000003037812 */ /* 0x000fe200078ef802 */
[----:B------:R-:W-:Y:S06]  /*20ee0*/  BRA `(.L_x_85) ;  /* 0x0000000000047947 */ /* 0x000fec0003800000 */
.L_x_86:
[----:B------:R1:W2:Y:S02]  /*20ef0*/  MUFU.RCP R3, R2 ;  /* 0x0000000200037308 */ /* 0x0002a40000001000 */
.L_x_85:
[----:B------:R-:W-:Y:S05]  /*20f00*/  BSYNC B2 ;  /* 0x0000000000027941 */ /* 0x000fea0003800000 */
.L_x_83:
[----:B--2---:R-:W-:Y:S01]  /*20f10*/  MOV R0, R3 ;  /* 0x0000000300007202 */ /* 0x004fe20000000f00 */
[----:B-1----:R-:W-:Y:S01]  /*20f20*/  IMAD.MOV.U32 R2, RZ, RZ, R15 ;  /* 0x000000ffff027224 */ /* 0x002fe200078e000f */
[----:B------:R-:W-:-:S04]  /*20f30*/  MOV R3, 0x0 ;  /* 0x0000000000037802 */ /* 0x000fc80000000f00 */
[----:B------:R-:W-:Y:S05]  /*20f40*/  RET.REL.NODEC R2 `(_ZN7cutlass13device_kernelINS_4fmha6kernel13FmhaKernelTmaINS1_10collective15FmhaMainloopTmaINS_10bfloat16_tEfN4cute5tupleIJNS7_1CILi64EEENS9_ILi256EEENS9_ILi224EEEEEENS4_12CausalFusionEJEEENS4_15FmhaFwdEpilogueIS6_fNS8_IJSA_SC_SB_EEEEEJEEEEEvNT_6ParamsE) ;  /* 0xfffffdf0022c7950 */ /* 0x000fea0003c3ffff */
.L_x_87:
[----:B------:R-:W-:-:S00]  /*20f50*/  BRA `(.L_x_87) ;  /* 0xfffffffc00fc7947 */ /* 0x000fc0000383ffff */
[----:B------:R-:W-:-:S00]  /*20f60*/  NOP ;  /* 0x0000000000007918 */ /* 0x000fc00000000000 */
        /* <DEDUP_REMOVED lines=9> */
.L_x_88:


//--------------------- .nv.global.init           --------------------------
	.section	.nv.global.init,"aw",@progbits
.nv.global.init:
	.type		$str$23,@object
	.size		$str$23,($str$24 - $str$23)
$str$23:
        /*0000*/ 	.byte	0x28, 0x61, 0x64, 0x64, 0x72, 0x65, 0x73, 0x73, 0x20, 0x26, 0x20, 0x6d, 0x61, 0x73, 0x6b, 0x29
        /*0010*/ 	.byte	0x20, 0x3d, 0x3d, 0x20, 0x30, 0x00
	.type		$str$24,@object
	.size		$str$24,(__unnamed_1 - $str$24)
$str$24:
        /*0016*/ 	.byte	0x2f, 0x74, 0x6d, 0x70, 0x2f, 0x63, 0x75, 0x74, 0x6c, 0x61, 0x73, 0x73, 0x5f, 0x73, 0x77, 0x65
        /*0026*/ 	.byte	0x65, 0x70, 0x5f, 0x73, 0x72, 0x63, 0x2f, 0x69, 0x6e, 0x63, 0x6c, 0x75, 0x64, 0x65, 0x2f, 0x63
        /*0036*/ 	.byte	0x75, 0x74, 0x65, 0x2f, 0x70, 0x6f, 0x69, 0x6e, 0x74, 0x65, 0x72, 0x5f, 0x66, 0x6c, 0x61, 0x67
        /*0046*/ 	.byte	0x67, 0x65, 0x64, 0x2e, 0x68, 0x70, 0x70, 0x00
	.type		__unnamed_1,@object
	.size		__unnamed_1,(__unnamed_2 - __unnamed_1)
__unnamed_1:
        /* <DEDUP_REMOVED lines=28> */
        /*020e*/ 	.byte	0x32, 0x30, 0x34, 0x38, 0x3e, 0x3e, 0x3e, 0x3e, 0x3e, 0x5d, 0x00
	.type		__unnamed_2,@object
	.size		__unnamed_2,(.L_1 - __unnamed_2)
__unnamed_2:
        /* <DEDUP_REMOVED lines=29> */
.L_1:


//--------------------- .nv.shared._ZN7cutlass13device_kernelINS_4fmha6kernel13FmhaKernelTmaINS1_10collective15FmhaMainloopTmaINS_10bfloat16_tEfN4cute5tupleIJNS7_1CILi64EEENS9_ILi256EEENS9_ILi224EEEEEENS4_12CausalFusionEJEEENS4_15FmhaFwdEpilogueIS6_fNS8_IJSA_SC_SB_EEEEEJEEEEEvNT_6ParamsE --------------------------
	.section	.nv.shared._ZN7cutlass13device_kernelINS_4fmha6kernel13FmhaKernelTmaINS1_10collective15FmhaMainloopTmaINS_10bfloat16_tEfN4cute5tupleIJNS7_1CILi64EEENS9_ILi256EEENS9_ILi224EEEEEENS4_12CausalFusionEJEEENS4_15FmhaFwdEpilogueIS6_fNS8_IJSA_SC_SB_EEEEEJEEEEEvNT_6ParamsE,"aw",@nobits
	.sectionflags	@""
	.align	16
	.zero		1024


//--------------------- .nv.shared.reserved.0     --------------------------
	.section	.nv.shared.reserved.0,"aw",@nobits
	.weak		__nv_reservedSMEM_offset_0_alias
	.size		__nv_reservedSMEM_offset_0_alias, 0, 0
	.other		__nv_reservedSMEM_offset_0_alias,@"STO_CUDA_RESERVED_SHARED STV_DEFAULT"
__nv_reservedSMEM_offset_0_alias:
	.zero		0


//--------------------- .nv.global                --------------------------
	.section	.nv.global,"aw",@nobits
.nv.global:
	.type		_ZN39_INTERNAL_43dfdc28_4_k_cu_ae9b67f1_29714cute1_E,@object
	.size		_ZN39_INTERNAL_43dfdc28_4_k_cu_ae9b67f1_29714cute1_E,(_ZN39_INTERNAL_43dfdc28_4_k_cu_ae9b67f1_29714cuda3std3__45__cpo6cbeginE - _ZN39_INTERNAL_43dfdc28_4_k_cu_ae9b67f1_29714cute1_E)
_ZN39_INTERNAL_43dfdc28_4_k_cu_ae9b67f1_29714cute1_E:
	.zero		1
	.type		_ZN39_INTERNAL_43dfdc28_4_k_cu_ae9b67f1_29714cuda3std3__45__cpo6cbeginE,@object
	.size		_ZN39_INTERNAL_43dfdc28_4_k_cu_ae9b67f1_29714cuda3std3__45__cpo6cbeginE,(_ZN39_INTERNAL_43dfdc28_4_k_cu_ae9b67f1_29714cuda3std3__48in_placeE - _ZN39_INTERNAL_43dfdc28_4_k_cu_ae9b67f1_29714cuda3std3__45__cpo6cbeginE)
_ZN39_INTERNAL_43dfdc28_4_k_cu_ae9b67f1_29714cuda3std3__45__cpo6cbeginE:
	.zero		1
	.type		_ZN39_INTERNAL_43dfdc28_4_k_cu_ae9b67f1_29714cuda3std3__48in_placeE,@object
	.size		_ZN39_INTERNAL_43dfdc28_4_k_cu_ae9b67f1_29714cuda3std3__48in_placeE,(_ZN39_INTERNAL_43dfdc28_4_k_cu_ae9b67f1_29714cuda3std6ranges3__45__cpo9iter_moveE - _ZN39_INTERNAL_43dfdc28_4_k_cu_ae9b67f1_29714cuda3std3__48in_placeE)
_ZN39_INTERNAL_43dfdc28_4_k_cu_ae9b67f1_29714cuda3std3__48in_placeE:
	.zero		1
	.type		_ZN39_INTERNAL_43dfdc28_4_k_cu_ae9b67f1_29714cuda3std6ranges3__45__cpo9iter_moveE,@object
	.size		_ZN39_INTERNAL_43dfdc28_4_k_cu_ae9b67f1_29714cuda3std6ranges3__45__cpo9iter_moveE,(_ZN39_INTERNAL_43dfdc28_4_k_cu_ae9b67f1_29714cuda3std3__45__cpo5beginE - _ZN39_INTERNAL_43dfdc28_4_k_cu_ae9b67f1_29714cuda3std6ranges3__45__cpo9iter_moveE)
_ZN39_INTERNAL_43dfdc28_4_k_cu_ae9b67f1_29714cuda3std6ranges3__45__cpo9iter_moveE:
	.zero		1
	.type		_ZN39_INTERNAL_43dfdc28_4_k_cu_ae9b67f1_29714cuda3std3__45__cpo5beginE,@object
	.size		_ZN39_INTERNAL_43dfdc28_4_k_cu_ae9b67f1_29714cuda3std3__45__cpo5beginE,(_ZN39_INTERNAL_43dfdc28_4_k_cu_ae9b67f1_29714cuda3std3__441_GLOBAL__N__43dfdc28_4_k_cu_ae9b67f1_29716ignoreE - _ZN39_INTERNAL_43dfdc28_4_k_cu_ae9b67f1_29714cuda3std3__45__cpo5beginE)
_ZN39_INTERNAL_43dfdc28_4_k_cu_ae9b67f1_29714cuda3std3__45__cpo5beginE:
	.zero		1
	.type		_ZN39_INTERNAL_43dfdc28_4_k_cu_ae9b67f1_29714cuda3std3__441_GLOBAL__N__43dfdc28_4_k_cu_ae9b67f1_29716ignoreE,@object
	.size		_ZN39_INTERNAL_43dfdc28_4_k_cu_ae9b67f1_29714cuda3std3__441_GLOBAL__N__43dfdc28_4_k_cu_ae9b67f1_29716ignoreE,(_ZN39_INTERNAL_43dfdc28_4_k_cu_ae9b67f1_29714cute7productE - _ZN39_INTERNAL_43dfdc28_4_k_cu_ae9b67f1_29714cuda3std3__441_GLOBAL__N__43dfdc28_4_k_cu_ae9b67f1_29716ignoreE)
_ZN39_INTERNAL_43dfdc28_4_k_cu_ae9b67f1_29714cuda3std3__441_GLOBAL__N__43dfdc28_4_k_cu_ae9b67f1_29716ignoreE:
	.zero		1
	.type		_ZN39_INTERNAL_43dfdc28_4_k_cu_ae9b67f1_29714cute7productE,@object
	.size		_ZN39_INTERNAL_43dfdc28_4_k_cu_ae9b67f1_29714cute7productE,(_ZN39_INTERNAL_43dfdc28_4_k_cu_ae9b67f1_29714cuda3std3__45__cpo3endE - _ZN39_INTERNAL_43dfdc28_4_k_cu_ae9b67f1_29714cute7productE)
_ZN39_INTERNAL_43dfdc28_4_k_cu_ae9b67f1_29714cute7productE:
	.zero		1
	.type		_ZN39_INTERNAL_43dfdc28_4_k_cu_ae9b67f1_29714cuda3std3__45__cpo3endE,@object
	.size		_ZN39_INTERNAL_43dfdc28_4_k_cu_ae9b67f1_29714cuda3std3__45__cpo3endE,(_ZN39_INTERNAL_43dfdc28_4_k_cu_ae9b67f1_29714cuda3std3__419piecewise_constructE - _ZN39_INTERNAL_43dfdc28_4_k_cu_ae9b67f1_29714cuda3std3__45__cpo3endE)
_ZN39_INTERNAL_43dfdc28_4_k_cu_ae9b67f1_29714cuda3std3__45__cpo3endE:
	.zero		1
	.type		_ZN39_INTERNAL_43dfdc28_4_k_cu_ae9b67f1_29714cuda3std3__419piecewise_constructE,@object
	.size		_ZN39_INTERNAL_43dfdc28_4_k_cu_ae9b67f1_29714cuda3std3__419piecewise_constructE,(_ZN39_INTERNAL_43dfdc28_4_k_cu_ae9b67f1_29714cuda3std3__45__cpo4cendE - _ZN39_INTERNAL_43dfdc28_4_k_cu_ae9b67f1_29714cuda3std3__419piecewise_constructE)
_ZN39_INTERNAL_43dfdc28_4_k_cu_ae9b67f1_29714cuda3std3__419piecewise_constructE:
	.zero		1
	.type		_ZN39_INTERNAL_43dfdc28_4_k_cu_ae9b67f1_29714cuda3std3__45__cpo4cendE,@object
	.size		_ZN39_INTERNAL_43dfdc28_4_k_cu_ae9b67f1_29714cuda3std3__45__cpo4cendE,(_ZN39_INTERNAL_43dfdc28_4_k_cu_ae9b67f1_29714cuda3std6ranges3__45__cpo4swapE - _ZN39_INTERNAL_43dfdc28_4_k_cu_ae9b67f1_29714cuda3std3__45__cpo4cendE)
_ZN39_INTERNAL_43dfdc28_4_k_cu_ae9b67f1_29714cuda3std3__45__cpo4cendE:
	.zero		1
	.type		_ZN39_INTERNAL_43dfdc28_4_k_cu_ae9b67f1_29714cuda3std6ranges3__45__cpo4swapE,@object
	.size		_ZN39_INTERNAL_43dfdc28_4_k_cu_ae9b67f1_29714cuda3std6ranges3__45__cpo4swapE,(.L_9 - _ZN39_INTERNAL_43dfdc28_4_k_cu_ae9b67f1_29714cuda3std6ranges3__45__cpo4swapE)
_ZN39_INTERNAL_43dfdc28_4_k_cu_ae9b67f1_29714cuda3std6ranges3__45__cpo4swapE:
	.zero		1
.L_9:


//--------------------- .nv.constant0._ZN7cutlass13device_kernelINS_4fmha6kernel13FmhaKernelTmaINS1_10collective15FmhaMainloopTmaINS_10bfloat16_tEfN4cute5tupleIJNS7_1CILi64EEENS9_ILi256EEENS9_ILi224EEEEEENS4_12CausalFusionEJEEENS4_15FmhaFwdEpilogueIS6_fNS8_IJSA_SC_SB_EEEEEJEEEEEvNT_6ParamsE --------------------------
	.section	.nv.constant0._ZN7cutlass13device_kernelINS_4fmha6kernel13FmhaKernelTmaINS1_10collective15FmhaMainloopTmaINS_10bfloat16_tEfN4cute5tupleIJNS7_1CILi64EEENS9_ILi256EEENS9_ILi224EEEEEENS4_12CausalFusionEJEEENS4_15FmhaFwdEpilogueIS6_fNS8_IJSA_SC_SB_EEEEEJEEEEEvNT_6ParamsE,"a",@progbits
	.sectionflags	@""
	.align	4
.nv.constant0._ZN7cutlass13device_kernelINS_4fmha6kernel13FmhaKernelTmaINS1_10collective15FmhaMainloopTmaINS_10bfloat16_tEfN4cute5tupleIJNS7_1CILi64EEENS9_ILi256EEENS9_ILi224EEEEEENS4_12CausalFusionEJEEENS4_15FmhaFwdEpilogueIS6_fNS8_IJSA_SC_SB_EEEEEJEEEEEvNT_6ParamsE:
	.zero		2688


//--------------------- SYMBOLS --------------------------

	.type		.nv.reservedSmem.offset0,@object
	.size		.nv.reservedSmem.offset0,0x4
	.type		__assertfail,@function
